//
// Generated by NVIDIA NVVM Compiler
//
// Compiler Build ID: CL-36424714
// Cuda compilation tools, release 13.0, V13.0.88
// Based on NVVM 20.0.0
//

.version 9.0
.target sm_100
.address_size 64

	// .globl	_Z22filterDetectionsKernelPKfP15DetectionResultPiiiiiifPfi
// _ZZN3cub18CUB_300001_SM_10006detail10merge_sort30DeviceMergeSortBlockSortKernelINS2_10policy_hubIN6thrust24THRUST_300001_SM_1000_NS10device_ptrI15DetectionResultEEE9Policy600ES9_PNS0_8NullTypeES9_SD_j22DetectionResultCompareS8_SC_EEvbT0_T1_T2_T3_T4_PT6_PT7_T5_NS1_7vsmem_tEE19static_temp_storage has been demoted
// _ZZN3cub18CUB_300001_SM_10006detail10merge_sort26DeviceMergeSortMergeKernelINS2_10policy_hubIN6thrust24THRUST_300001_SM_1000_NS10device_ptrI15DetectionResultEEE9Policy600ES9_PNS0_8NullTypeES9_SD_j22DetectionResultCompareS8_SC_EEvbT2_T3_T4_PT6_PT7_T5_PSH_SH_NS1_7vsmem_tEE19static_temp_storage has been demoted
// _ZZN3cub18CUB_300001_SM_10006detail10merge_sort30DeviceMergeSortBlockSortKernelINS2_10policy_hubIN6thrust24THRUST_300001_SM_1000_NS10device_ptrI15DetectionResultEEE9Policy600ES9_PNS0_8NullTypeES9_SD_m22DetectionResultCompareS8_SC_EEvbT0_T1_T2_T3_T4_PT6_PT7_T5_NS1_7vsmem_tEE19static_temp_storage has been demoted
// _ZZN3cub18CUB_300001_SM_10006detail10merge_sort26DeviceMergeSortMergeKernelINS2_10policy_hubIN6thrust24THRUST_300001_SM_1000_NS10device_ptrI15DetectionResultEEE9Policy600ES9_PNS0_8NullTypeES9_SD_m22DetectionResultCompareS8_SC_EEvbT2_T3_T4_PT6_PT7_T5_PSH_SH_NS1_7vsmem_tEE19static_temp_storage has been demoted
.global .align 1 .b8 _ZN34_INTERNAL_8d14bb70_4_k_cu_d02b43124cuda3std3__45__cpo5beginE[1];
.global .align 1 .b8 _ZN34_INTERNAL_8d14bb70_4_k_cu_d02b43124cuda3std3__45__cpo3endE[1];
.global .align 1 .b8 _ZN34_INTERNAL_8d14bb70_4_k_cu_d02b43124cuda3std3__45__cpo6cbeginE[1];
.global .align 1 .b8 _ZN34_INTERNAL_8d14bb70_4_k_cu_d02b43124cuda3std3__45__cpo4cendE[1];
.global .align 1 .b8 _ZN34_INTERNAL_8d14bb70_4_k_cu_d02b43124cuda3std3__45__cpo6rbeginE[1];
.global .align 1 .b8 _ZN34_INTERNAL_8d14bb70_4_k_cu_d02b43124cuda3std3__45__cpo4rendE[1];
.global .align 1 .b8 _ZN34_INTERNAL_8d14bb70_4_k_cu_d02b43124cuda3std3__45__cpo7crbeginE[1];
.global .align 1 .b8 _ZN34_INTERNAL_8d14bb70_4_k_cu_d02b43124cuda3std3__45__cpo5crendE[1];
.global .align 1 .b8 _ZN34_INTERNAL_8d14bb70_4_k_cu_d02b43124cuda3std3__436_GLOBAL__N__8d14bb70_4_k_cu_d02b43126ignoreE[1];
.global .align 1 .b8 _ZN34_INTERNAL_8d14bb70_4_k_cu_d02b43124cuda3std3__419piecewise_constructE[1];
.global .align 1 .b8 _ZN34_INTERNAL_8d14bb70_4_k_cu_d02b43124cuda3std3__48in_placeE[1];
.global .align 1 .b8 _ZN34_INTERNAL_8d14bb70_4_k_cu_d02b43124cuda3std3__420unreachable_sentinelE[1];
.global .align 1 .b8 _ZN34_INTERNAL_8d14bb70_4_k_cu_d02b43124cuda3std3__47nulloptE[1];
.global .align 1 .b8 _ZN34_INTERNAL_8d14bb70_4_k_cu_d02b43124cuda3std3__48unexpectE[1];
.global .align 1 .b8 _ZN34_INTERNAL_8d14bb70_4_k_cu_d02b43124cuda3std6ranges3__45__cpo4swapE[1];
.global .align 1 .b8 _ZN34_INTERNAL_8d14bb70_4_k_cu_d02b43124cuda3std6ranges3__45__cpo9iter_moveE[1];
.global .align 1 .b8 _ZN34_INTERNAL_8d14bb70_4_k_cu_d02b43124cuda3std6ranges3__45__cpo5beginE[1];
.global .align 1 .b8 _ZN34_INTERNAL_8d14bb70_4_k_cu_d02b43124cuda3std6ranges3__45__cpo3endE[1];
.global .align 1 .b8 _ZN34_INTERNAL_8d14bb70_4_k_cu_d02b43124cuda3std6ranges3__45__cpo6cbeginE[1];
.global .align 1 .b8 _ZN34_INTERNAL_8d14bb70_4_k_cu_d02b43124cuda3std6ranges3__45__cpo4cendE[1];
.global .align 1 .b8 _ZN34_INTERNAL_8d14bb70_4_k_cu_d02b43124cuda3std6ranges3__45__cpo7advanceE[1];
.global .align 1 .b8 _ZN34_INTERNAL_8d14bb70_4_k_cu_d02b43124cuda3std6ranges3__45__cpo9iter_swapE[1];
.global .align 1 .b8 _ZN34_INTERNAL_8d14bb70_4_k_cu_d02b43124cuda3std6ranges3__45__cpo4nextE[1];
.global .align 1 .b8 _ZN34_INTERNAL_8d14bb70_4_k_cu_d02b43124cuda3std6ranges3__45__cpo4prevE[1];
.global .align 1 .b8 _ZN34_INTERNAL_8d14bb70_4_k_cu_d02b43124cuda3std6ranges3__45__cpo4dataE[1];
.global .align 1 .b8 _ZN34_INTERNAL_8d14bb70_4_k_cu_d02b43124cuda3std6ranges3__45__cpo5cdataE[1];
.global .align 1 .b8 _ZN34_INTERNAL_8d14bb70_4_k_cu_d02b43124cuda3std6ranges3__45__cpo4sizeE[1];
.global .align 1 .b8 _ZN34_INTERNAL_8d14bb70_4_k_cu_d02b43124cuda3std6ranges3__45__cpo5ssizeE[1];
.global .align 1 .b8 _ZN34_INTERNAL_8d14bb70_4_k_cu_d02b43124cuda3std6ranges3__45__cpo8distanceE[1];
.global .align 1 .b8 _ZN34_INTERNAL_8d14bb70_4_k_cu_d02b43126thrust24THRUST_300001_SM_1000_NS8cuda_cub3parE[1];
.global .align 1 .b8 _ZN34_INTERNAL_8d14bb70_4_k_cu_d02b43126thrust24THRUST_300001_SM_1000_NS8cuda_cub10par_nosyncE[1];
.global .align 1 .b8 _ZN34_INTERNAL_8d14bb70_4_k_cu_d02b43126thrust24THRUST_300001_SM_1000_NS6system6detail10sequential3seqE[1];
.global .align 1 .b8 _ZN34_INTERNAL_8d14bb70_4_k_cu_d02b43126thrust24THRUST_300001_SM_1000_NS6system3cpp3parE[1];
.global .align 1 .b8 _ZN34_INTERNAL_8d14bb70_4_k_cu_d02b43126thrust24THRUST_300001_SM_1000_NS12placeholders2_1E[1];
.global .align 1 .b8 _ZN34_INTERNAL_8d14bb70_4_k_cu_d02b43126thrust24THRUST_300001_SM_1000_NS12placeholders2_2E[1];
.global .align 1 .b8 _ZN34_INTERNAL_8d14bb70_4_k_cu_d02b43126thrust24THRUST_300001_SM_1000_NS12placeholders2_3E[1];
.global .align 1 .b8 _ZN34_INTERNAL_8d14bb70_4_k_cu_d02b43126thrust24THRUST_300001_SM_1000_NS12placeholders2_4E[1];
.global .align 1 .b8 _ZN34_INTERNAL_8d14bb70_4_k_cu_d02b43126thrust24THRUST_300001_SM_1000_NS12placeholders2_5E[1];
.global .align 1 .b8 _ZN34_INTERNAL_8d14bb70_4_k_cu_d02b43126thrust24THRUST_300001_SM_1000_NS12placeholders2_6E[1];
.global .align 1 .b8 _ZN34_INTERNAL_8d14bb70_4_k_cu_d02b43126thrust24THRUST_300001_SM_1000_NS12placeholders2_7E[1];
.global .align 1 .b8 _ZN34_INTERNAL_8d14bb70_4_k_cu_d02b43126thrust24THRUST_300001_SM_1000_NS12placeholders2_8E[1];
.global .align 1 .b8 _ZN34_INTERNAL_8d14bb70_4_k_cu_d02b43126thrust24THRUST_300001_SM_1000_NS12placeholders2_9E[1];
.global .align 1 .b8 _ZN34_INTERNAL_8d14bb70_4_k_cu_d02b43126thrust24THRUST_300001_SM_1000_NS12placeholders3_10E[1];
.global .align 1 .b8 _ZN34_INTERNAL_8d14bb70_4_k_cu_d02b43126thrust24THRUST_300001_SM_1000_NS3seqE[1];
.global .align 1 .b8 _ZN34_INTERNAL_8d14bb70_4_k_cu_d02b43126thrust24THRUST_300001_SM_1000_NS6deviceE[1];

.visible .entry _Z22filterDetectionsKernelPKfP15DetectionResultPiiiiiifPfi(
	.param .u64 .ptr .align 1 _Z22filterDetectionsKernelPKfP15DetectionResultPiiiiiifPfi_param_0,
	.param .u64 .ptr .align 1 _Z22filterDetectionsKernelPKfP15DetectionResultPiiiiiifPfi_param_1,
	.param .u64 .ptr .align 1 _Z22filterDetectionsKernelPKfP15DetectionResultPiiiiiifPfi_param_2,
	.param .u32 _Z22filterDetectionsKernelPKfP15DetectionResultPiiiiiifPfi_param_3,
	.param .u32 _Z22filterDetectionsKernelPKfP15DetectionResultPiiiiiifPfi_param_4,
	.param .u32 _Z22filterDetectionsKernelPKfP15DetectionResultPiiiiiifPfi_param_5,
	.param .u32 _Z22filterDetectionsKernelPKfP15DetectionResultPiiiiiifPfi_param_6,
	.param .u32 _Z22filterDetectionsKernelPKfP15DetectionResultPiiiiiifPfi_param_7,
	.param .f32 _Z22filterDetectionsKernelPKfP15DetectionResultPiiiiiifPfi_param_8,
	.param .u64 .ptr .align 1 _Z22filterDetectionsKernelPKfP15DetectionResultPiiiiiifPfi_param_9,
	.param .u32 _Z22filterDetectionsKernelPKfP15DetectionResultPiiiiiifPfi_param_10
)
{
	.reg .pred 	%p<59>;
	.reg .b32 	%r<61>;
	.reg .b32 	%f<73>;
	.reg .b64 	%rd<31>;

	ld.param.u64 	%rd4, [_Z22filterDetectionsKernelPKfP15DetectionResultPiiiiiifPfi_param_0];
	ld.param.u64 	%rd5, [_Z22filterDetectionsKernelPKfP15DetectionResultPiiiiiifPfi_param_1];
	ld.param.u64 	%rd6, [_Z22filterDetectionsKernelPKfP15DetectionResultPiiiiiifPfi_param_2];
	ld.param.u32 	%r21, [_Z22filterDetectionsKernelPKfP15DetectionResultPiiiiiifPfi_param_3];
	ld.param.u32 	%r22, [_Z22filterDetectionsKernelPKfP15DetectionResultPiiiiiifPfi_param_4];
	ld.param.u32 	%r23, [_Z22filterDetectionsKernelPKfP15DetectionResultPiiiiiifPfi_param_5];
	ld.param.u32 	%r24, [_Z22filterDetectionsKernelPKfP15DetectionResultPiiiiiifPfi_param_6];
	ld.param.u32 	%r25, [_Z22filterDetectionsKernelPKfP15DetectionResultPiiiiiifPfi_param_7];
	ld.param.f32 	%f22, [_Z22filterDetectionsKernelPKfP15DetectionResultPiiiiiifPfi_param_8];
	ld.param.u64 	%rd7, [_Z22filterDetectionsKernelPKfP15DetectionResultPiiiiiifPfi_param_9];
	ld.param.u32 	%r26, [_Z22filterDetectionsKernelPKfP15DetectionResultPiiiiiifPfi_param_10];
	mov.u32 	%r27, %ctaid.x;
	mov.u32 	%r28, %ntid.x;
	mov.u32 	%r29, %tid.x;
	mad.lo.s32 	%r1, %r27, %r28, %r29;
	mul.lo.s32 	%r30, %r23, %r21;
	setp.ge.s32 	%p1, %r1, %r30;
	@%p1 bra 	$L__BB0_25;
	div.s32 	%r2, %r1, %r23;
	mul.lo.s32 	%r31, %r2, %r23;
	sub.s32 	%r3, %r1, %r31;
	setp.ge.s32 	%p2, %r2, %r21;
	setp.lt.s32 	%p3, %r23, 0;
	or.pred  	%p4, %p3, %p2;
	@%p4 bra 	$L__BB0_25;
	setp.eq.s64 	%p5, %rd4, 0;
	setp.eq.s64 	%p6, %rd5, 0;
	or.pred  	%p7, %p5, %p6;
	setp.eq.s64 	%p8, %rd6, 0;
	or.pred  	%p9, %p7, %p8;
	setp.eq.s64 	%p10, %rd7, 0;
	or.pred  	%p11, %p9, %p10;
	@%p11 bra 	$L__BB0_25;
	mul.lo.s32 	%r4, %r2, 5;
	add.s32 	%r32, %r4, 4;
	mul.lo.s32 	%r33, %r21, 5;
	setp.ge.s32 	%p12, %r32, %r33;
	@%p12 bra 	$L__BB0_25;
	cvta.to.global.u64 	%rd8, %rd7;
	mul.wide.s32 	%rd9, %r4, 4;
	add.s64 	%rd10, %rd8, %rd9;
	ld.global.f32 	%f1, [%rd10];
	ld.global.f32 	%f2, [%rd10+4];
	ld.global.f32 	%f3, [%rd10+8];
	ld.global.f32 	%f23, [%rd10+12];
	ld.global.f32 	%f24, [%rd10+16];
	min.f32 	%f25, %f1, %f23;
	min.f32 	%f26, %f25, %f24;
	setp.le.f32 	%p13, %f26, 0f00000000;
	@%p13 bra 	$L__BB0_25;
	mul.lo.s32 	%r34, %r23, %r22;
	mul.lo.s32 	%r5, %r34, %r2;
	mul.lo.s32 	%r6, %r34, %r21;
	shl.b32 	%r35, %r23, 2;
	add.s32 	%r36, %r3, %r35;
	add.s32 	%r37, %r36, %r5;
	setp.ge.s32 	%p14, %r37, %r6;
	@%p14 bra 	$L__BB0_25;
	add.s32 	%r7, %r5, %r3;
	cvta.to.global.u64 	%rd11, %rd4;
	mul.wide.s32 	%rd12, %r7, 4;
	add.s64 	%rd1, %rd11, %rd12;
	ld.global.f32 	%f6, [%rd1];
	mul.wide.u32 	%rd2, %r23, 4;
	add.s64 	%rd13, %rd1, %rd2;
	ld.global.f32 	%f7, [%rd13];
	add.s64 	%rd14, %rd13, %rd2;
	ld.global.f32 	%f8, [%rd14];
	add.s64 	%rd15, %rd14, %rd2;
	ld.global.f32 	%f9, [%rd15];
	abs.f32 	%f27, %f6;
	setp.nan.f32 	%p15, %f27, %f27;
	abs.f32 	%f28, %f7;
	setp.nan.f32 	%p16, %f28, %f28;
	or.pred  	%p17, %p15, %p16;
	abs.f32 	%f30, %f8;
	setp.nan.f32 	%p18, %f30, %f30;
	or.pred  	%p19, %p17, %p18;
	abs.f32 	%f32, %f9;
	setp.nan.f32 	%p20, %f32, %f32;
	or.pred  	%p21, %p19, %p20;
	setp.eq.f32 	%p22, %f27, 0f7F800000;
	or.pred  	%p23, %p21, %p22;
	setp.eq.f32 	%p24, %f28, 0f7F800000;
	or.pred  	%p25, %p23, %p24;
	setp.eq.f32 	%p26, %f30, 0f7F800000;
	or.pred  	%p27, %p25, %p26;
	setp.eq.f32 	%p28, %f32, 0f7F800000;
	or.pred  	%p29, %p27, %p28;
	@%p29 bra 	$L__BB0_25;
	setp.lt.s32 	%p30, %r24, 1;
	mov.b32 	%r59, 0;
	mov.f32 	%f72, 0f00000000;
	@%p30 bra 	$L__BB0_11;
	mov.f32 	%f72, 0f00000000;
	mov.b32 	%r57, 0;
	mov.u32 	%r59, %r57;
$L__BB0_9:
	add.s32 	%r40, %r57, 4;
	mul.lo.s32 	%r10, %r40, %r23;
	add.s32 	%r41, %r7, %r10;
	setp.ge.s32 	%p31, %r41, %r6;
	@%p31 bra 	$L__BB0_11;
	mul.wide.s32 	%rd16, %r10, 4;
	add.s64 	%rd17, %rd1, %rd16;
	ld.global.f32 	%f36, [%rd17];
	abs.f32 	%f38, %f36;
	setp.ne.f32 	%p32, %f38, 0f7F800000;
	setp.gt.f32 	%p33, %f36, %f72;
	and.pred  	%p34, %p32, %p33;
	selp.f32 	%f72, %f36, %f72, %p34;
	selp.b32 	%r59, %r57, %r59, %p34;
	add.s32 	%r57, %r57, 1;
	setp.ne.s32 	%p35, %r57, %r24;
	@%p35 bra 	$L__BB0_9;
$L__BB0_11:
	setp.lt.f32 	%p36, %f72, %f22;
	@%p36 bra 	$L__BB0_25;
	min.f32 	%f39, %f8, %f9;
	setp.le.f32 	%p37, %f39, 0f00000000;
	@%p37 bra 	$L__BB0_25;
	mul.f32 	%f40, %f8, 0f3F000000;
	sub.f32 	%f41, %f6, %f40;
	sub.f32 	%f42, %f41, %f3;
	div.rn.f32 	%f43, %f42, %f1;
	mul.f32 	%f44, %f9, 0f3F000000;
	sub.f32 	%f45, %f7, %f44;
	sub.f32 	%f46, %f45, %f2;
	div.rn.f32 	%f47, %f46, %f1;
	add.f32 	%f48, %f6, %f40;
	sub.f32 	%f49, %f48, %f3;
	div.rn.f32 	%f50, %f49, %f1;
	add.f32 	%f51, %f7, %f44;
	sub.f32 	%f52, %f51, %f2;
	div.rn.f32 	%f53, %f52, %f1;
	min.f32 	%f54, %f43, %f23;
	max.f32 	%f13, %f54, 0f00000000;
	min.f32 	%f55, %f47, %f24;
	max.f32 	%f14, %f55, 0f00000000;
	min.f32 	%f56, %f50, %f23;
	max.f32 	%f15, %f56, 0f00000000;
	min.f32 	%f57, %f53, %f24;
	max.f32 	%f16, %f57, 0f00000000;
	sub.f32 	%f58, %f15, %f13;
	sub.f32 	%f60, %f16, %f14;
	min.f32 	%f62, %f58, %f60;
	setp.lt.f32 	%p38, %f62, 0f3F800000;
	setp.gt.f32 	%p39, %f58, %f23;
	setp.gt.f32 	%p40, %f60, %f24;
	or.pred  	%p41, %p39, %p40;
	or.pred  	%p42, %p41, %p38;
	@%p42 bra 	$L__BB0_25;
	cvta.to.global.u64 	%rd18, %rd6;
	atom.global.add.u32 	%r14, [%rd18], 1;
	setp.ge.s32 	%p43, %r14, %r26;
	@%p43 bra 	$L__BB0_25;
	cvta.to.global.u64 	%rd19, %rd5;
	mul.wide.s32 	%rd20, %r14, 256;
	add.s64 	%rd3, %rd19, %rd20;
	mov.b32 	%r42, %f72;
	mov.b32 	%r43, %f16;
	mov.b32 	%r44, %f15;
	mov.b32 	%r45, %f14;
	mov.b32 	%r46, %f13;
	mov.b32 	%r47, 0;
	st.global.v8.u32 	[%rd3], {%r46, %r45, %r44, %r43, %r42, %r59, %r47, %r47};
	mov.f32 	%f63, 0f00000000;
	st.global.v8.f32 	[%rd3+32], {%f63, %f63, %f63, %f63, %f63, %f63, %f63, %f63};
	st.global.v8.f32 	[%rd3+64], {%f63, %f63, %f63, %f63, %f63, %f63, %f63, %f63};
	st.global.v8.f32 	[%rd3+96], {%f63, %f63, %f63, %f63, %f63, %f63, %f63, %f63};
	st.global.v8.f32 	[%rd3+128], {%f63, %f63, %f63, %f63, %f63, %f63, %f63, %f63};
	st.global.v8.f32 	[%rd3+160], {%f63, %f63, %f63, %f63, %f63, %f63, %f63, %f63};
	st.global.v8.f32 	[%rd3+192], {%f63, %f63, %f63, %f63, %f63, %f63, %f63, %f63};
	st.global.u32 	[%rd3+224], %r47;
	setp.lt.s32 	%p44, %r25, 1;
	@%p44 bra 	$L__BB0_24;
	add.s32 	%r49, %r25, -1;
	min.u32 	%r15, %r49, 16;
	add.s32 	%r16, %r24, 4;
	mov.b32 	%r60, 0;
$L__BB0_17:
	mov.u32 	%r17, %r60;
	mul.lo.s32 	%r18, %r17, 3;
	add.s32 	%r50, %r16, %r18;
	mul.lo.s32 	%r19, %r50, %r23;
	add.s32 	%r51, %r7, %r19;
	shl.b32 	%r52, %r23, 1;
	add.s32 	%r53, %r51, %r52;
	setp.ge.s32 	%p45, %r53, %r6;
	@%p45 bra 	$L__BB0_24;
	mul.wide.s32 	%rd21, %r19, 4;
	add.s64 	%rd22, %rd1, %rd21;
	ld.global.f32 	%f17, [%rd22];
	add.s64 	%rd23, %rd22, %rd2;
	ld.global.f32 	%f18, [%rd23];
	add.s64 	%rd24, %rd23, %rd2;
	ld.global.f32 	%f19, [%rd24];
	abs.f32 	%f64, %f17;
	setp.num.f32 	%p46, %f64, %f64;
	abs.f32 	%f65, %f18;
	setp.num.f32 	%p47, %f65, %f65;
	and.pred  	%p48, %p46, %p47;
	abs.f32 	%f67, %f19;
	setp.num.f32 	%p49, %f67, %f67;
	and.pred  	%p50, %p48, %p49;
	setp.neu.f32 	%p51, %f64, 0f7F800000;
	and.pred  	%p52, %p50, %p51;
	setp.neu.f32 	%p53, %f65, 0f7F800000;
	and.pred  	%p54, %p52, %p53;
	setp.neu.f32 	%p55, %f67, 0f7F800000;
	and.pred  	%p56, %p54, %p55;
	@%p56 bra 	$L__BB0_20;
	mul.wide.u32 	%rd25, %r18, 4;
	add.s64 	%rd26, %rd3, %rd25;
	mov.b32 	%r54, 0;
	st.global.u32 	[%rd26+24], %r54;
	st.global.u32 	[%rd26+28], %r54;
	st.global.u32 	[%rd26+32], %r54;
	bra.uni 	$L__BB0_23;
$L__BB0_20:
	sub.f32 	%f20, %f17, %f3;
	sub.f32 	%f21, %f18, %f2;
	setp.geu.f32 	%p57, %f19, 0f3DCCCCCD;
	@%p57 bra 	$L__BB0_22;
	mul.wide.u32 	%rd29, %r18, 4;
	add.s64 	%rd30, %rd3, %rd29;
	mov.b32 	%r55, 0;
	st.global.u32 	[%rd30+24], %r55;
	st.global.u32 	[%rd30+28], %r55;
	st.global.u32 	[%rd30+32], %r55;
	bra.uni 	$L__BB0_23;
$L__BB0_22:
	mul.wide.u32 	%rd27, %r18, 4;
	add.s64 	%rd28, %rd3, %rd27;
	div.rn.f32 	%f69, %f20, %f1;
	st.global.f32 	[%rd28+24], %f69;
	div.rn.f32 	%f70, %f21, %f1;
	st.global.f32 	[%rd28+28], %f70;
	st.global.f32 	[%rd28+32], %f19;
$L__BB0_23:
	add.s32 	%r60, %r17, 1;
	setp.ne.s32 	%p58, %r17, %r15;
	@%p58 bra 	$L__BB0_17;
$L__BB0_24:
	mov.b32 	%r56, 0;
	st.global.u32 	[%rd3+228], %r56;
	st.global.u32 	[%rd3+232], %r56;
	st.global.u32 	[%rd3+236], %r56;
$L__BB0_25:
	ret;

}
	// .globl	_Z9nmsKernelPK15DetectionResultPiS2_if
.visible .entry _Z9nmsKernelPK15DetectionResultPiS2_if(
	.param .u64 .ptr .align 1 _Z9nmsKernelPK15DetectionResultPiS2_if_param_0,
	.param .u64 .ptr .align 1 _Z9nmsKernelPK15DetectionResultPiS2_if_param_1,
	.param .u64 .ptr .align 1 _Z9nmsKernelPK15DetectionResultPiS2_if_param_2,
	.param .u32 _Z9nmsKernelPK15DetectionResultPiS2_if_param_3,
	.param .f32 _Z9nmsKernelPK15DetectionResultPiS2_if_param_4
)
{
	.reg .pred 	%p<13>;
	.reg .b32 	%r<17>;
	.reg .b32 	%f<27>;
	.reg .b64 	%rd<15>;

	ld.param.u64 	%rd5, [_Z9nmsKernelPK15DetectionResultPiS2_if_param_0];
	ld.param.u64 	%rd6, [_Z9nmsKernelPK15DetectionResultPiS2_if_param_1];
	ld.param.u64 	%rd7, [_Z9nmsKernelPK15DetectionResultPiS2_if_param_2];
	ld.param.u32 	%r7, [_Z9nmsKernelPK15DetectionResultPiS2_if_param_3];
	ld.param.f32 	%f13, [_Z9nmsKernelPK15DetectionResultPiS2_if_param_4];
	cvta.to.global.u64 	%rd1, %rd5;
	cvta.to.global.u64 	%rd2, %rd6;
	cvta.to.global.u64 	%rd3, %rd7;
	mov.u32 	%r8, %ctaid.x;
	mov.u32 	%r9, %ntid.x;
	mov.u32 	%r10, %tid.x;
	mad.lo.s32 	%r1, %r8, %r9, %r10;
	setp.ge.s32 	%p1, %r1, %r7;
	@%p1 bra 	$L__BB1_11;
	setp.lt.s32 	%p2, %r1, 1;
	@%p2 bra 	$L__BB1_10;
	ld.global.u32 	%r2, [%rd3];
	setp.lt.s32 	%p3, %r2, 1;
	@%p3 bra 	$L__BB1_10;
	mul.wide.u32 	%rd8, %r1, 256;
	add.s64 	%rd4, %rd1, %rd8;
	mov.b32 	%r15, 0;
$L__BB1_4:
	mov.b32 	%r16, 0;
$L__BB1_5:
	mul.wide.u32 	%rd9, %r16, 4;
	add.s64 	%rd10, %rd2, %rd9;
	ld.global.u32 	%r13, [%rd10];
	setp.eq.s32 	%p4, %r13, %r15;
	@%p4 bra 	$L__BB1_7;
	add.s32 	%r16, %r16, 1;
	setp.lt.s32 	%p5, %r16, %r2;
	@%p5 bra 	$L__BB1_5;
	bra.uni 	$L__BB1_9;
$L__BB1_7:
	mul.wide.u32 	%rd11, %r15, 256;
	add.s64 	%rd12, %rd1, %rd11;
	ld.global.v4.f32 	{%f1, %f2, %f3, %f4}, [%rd4];
	ld.global.v4.f32 	{%f5, %f6, %f7, %f8}, [%rd12];
	max.f32 	%f9, %f1, %f5;
	max.f32 	%f14, %f2, %f6;
	min.f32 	%f11, %f3, %f7;
	min.f32 	%f15, %f4, %f8;
	setp.le.f32 	%p6, %f11, %f9;
	setp.le.f32 	%p7, %f15, %f14;
	or.pred  	%p8, %p6, %p7;
	@%p8 bra 	$L__BB1_9;
	sub.f32 	%f16, %f11, %f9;
	sub.f32 	%f17, %f15, %f14;
	mul.f32 	%f18, %f16, %f17;
	sub.f32 	%f19, %f3, %f1;
	sub.f32 	%f20, %f4, %f2;
	sub.f32 	%f21, %f7, %f5;
	sub.f32 	%f22, %f8, %f6;
	mul.f32 	%f23, %f21, %f22;
	fma.rn.f32 	%f24, %f19, %f20, %f23;
	sub.f32 	%f25, %f24, %f18;
	setp.gtu.f32 	%p9, %f25, 0f00000000;
	div.rn.f32 	%f26, %f18, %f25;
	setp.gt.f32 	%p10, %f26, %f13;
	and.pred  	%p11, %p9, %p10;
	@%p11 bra 	$L__BB1_11;
$L__BB1_9:
	add.s32 	%r15, %r15, 1;
	setp.ne.s32 	%p12, %r15, %r1;
	@%p12 bra 	$L__BB1_4;
$L__BB1_10:
	atom.global.add.u32 	%r14, [%rd3], 1;
	mul.wide.s32 	%rd13, %r14, 4;
	add.s64 	%rd14, %rd2, %rd13;
	st.global.u32 	[%rd14], %r1;
$L__BB1_11:
	ret;

}
	// .globl	_ZN3cub18CUB_300001_SM_10006detail11EmptyKernelIvEEvv
.visible .entry _ZN3cub18CUB_300001_SM_10006detail11EmptyKernelIvEEvv()
{


	ret;

}
	// .globl	_ZN3cub18CUB_300001_SM_10006detail10merge_sort30DeviceMergeSortBlockSortKernelINS2_10policy_hubIN6thrust24THRUST_300001_SM_1000_NS10device_ptrI15DetectionResultEEE9Policy600ES9_PNS0_8NullTypeES9_SD_j22DetectionResultCompareS8_SC_EEvbT0_T1_T2_T3_T4_PT6_PT7_T5_NS1_7vsmem_tE
.visible .entry _ZN3cub18CUB_300001_SM_10006detail10merge_sort30DeviceMergeSortBlockSortKernelINS2_10policy_hubIN6thrust24THRUST_300001_SM_1000_NS10device_ptrI15DetectionResultEEE9Policy600ES9_PNS0_8NullTypeES9_SD_j22DetectionResultCompareS8_SC_EEvbT0_T1_T2_T3_T4_PT6_PT7_T5_NS1_7vsmem_tE(
	.param .u8 _ZN3cub18CUB_300001_SM_10006detail10merge_sort30DeviceMergeSortBlockSortKernelINS2_10policy_hubIN6thrust24THRUST_300001_SM_1000_NS10device_ptrI15DetectionResultEEE9Policy600ES9_PNS0_8NullTypeES9_SD_j22DetectionResultCompareS8_SC_EEvbT0_T1_T2_T3_T4_PT6_PT7_T5_NS1_7vsmem_tE_param_0,
	.param .align 8 .b8 _ZN3cub18CUB_300001_SM_10006detail10merge_sort30DeviceMergeSortBlockSortKernelINS2_10policy_hubIN6thrust24THRUST_300001_SM_1000_NS10device_ptrI15DetectionResultEEE9Policy600ES9_PNS0_8NullTypeES9_SD_j22DetectionResultCompareS8_SC_EEvbT0_T1_T2_T3_T4_PT6_PT7_T5_NS1_7vsmem_tE_param_1[8],
	.param .u64 .ptr .align 1 _ZN3cub18CUB_300001_SM_10006detail10merge_sort30DeviceMergeSortBlockSortKernelINS2_10policy_hubIN6thrust24THRUST_300001_SM_1000_NS10device_ptrI15DetectionResultEEE9Policy600ES9_PNS0_8NullTypeES9_SD_j22DetectionResultCompareS8_SC_EEvbT0_T1_T2_T3_T4_PT6_PT7_T5_NS1_7vsmem_tE_param_2,
	.param .align 8 .b8 _ZN3cub18CUB_300001_SM_10006detail10merge_sort30DeviceMergeSortBlockSortKernelINS2_10policy_hubIN6thrust24THRUST_300001_SM_1000_NS10device_ptrI15DetectionResultEEE9Policy600ES9_PNS0_8NullTypeES9_SD_j22DetectionResultCompareS8_SC_EEvbT0_T1_T2_T3_T4_PT6_PT7_T5_NS1_7vsmem_tE_param_3[8],
	.param .u64 .ptr .align 1 _ZN3cub18CUB_300001_SM_10006detail10merge_sort30DeviceMergeSortBlockSortKernelINS2_10policy_hubIN6thrust24THRUST_300001_SM_1000_NS10device_ptrI15DetectionResultEEE9Policy600ES9_PNS0_8NullTypeES9_SD_j22DetectionResultCompareS8_SC_EEvbT0_T1_T2_T3_T4_PT6_PT7_T5_NS1_7vsmem_tE_param_4,
	.param .u32 _ZN3cub18CUB_300001_SM_10006detail10merge_sort30DeviceMergeSortBlockSortKernelINS2_10policy_hubIN6thrust24THRUST_300001_SM_1000_NS10device_ptrI15DetectionResultEEE9Policy600ES9_PNS0_8NullTypeES9_SD_j22DetectionResultCompareS8_SC_EEvbT0_T1_T2_T3_T4_PT6_PT7_T5_NS1_7vsmem_tE_param_5,
	.param .u64 .ptr .align 1 _ZN3cub18CUB_300001_SM_10006detail10merge_sort30DeviceMergeSortBlockSortKernelINS2_10policy_hubIN6thrust24THRUST_300001_SM_1000_NS10device_ptrI15DetectionResultEEE9Policy600ES9_PNS0_8NullTypeES9_SD_j22DetectionResultCompareS8_SC_EEvbT0_T1_T2_T3_T4_PT6_PT7_T5_NS1_7vsmem_tE_param_6,
	.param .u64 .ptr .align 1 _ZN3cub18CUB_300001_SM_10006detail10merge_sort30DeviceMergeSortBlockSortKernelINS2_10policy_hubIN6thrust24THRUST_300001_SM_1000_NS10device_ptrI15DetectionResultEEE9Policy600ES9_PNS0_8NullTypeES9_SD_j22DetectionResultCompareS8_SC_EEvbT0_T1_T2_T3_T4_PT6_PT7_T5_NS1_7vsmem_tE_param_7,
	.param .align 1 .b8 _ZN3cub18CUB_300001_SM_10006detail10merge_sort30DeviceMergeSortBlockSortKernelINS2_10policy_hubIN6thrust24THRUST_300001_SM_1000_NS10device_ptrI15DetectionResultEEE9Policy600ES9_PNS0_8NullTypeES9_SD_j22DetectionResultCompareS8_SC_EEvbT0_T1_T2_T3_T4_PT6_PT7_T5_NS1_7vsmem_tE_param_8[1],
	.param .align 8 .b8 _ZN3cub18CUB_300001_SM_10006detail10merge_sort30DeviceMergeSortBlockSortKernelINS2_10policy_hubIN6thrust24THRUST_300001_SM_1000_NS10device_ptrI15DetectionResultEEE9Policy600ES9_PNS0_8NullTypeES9_SD_j22DetectionResultCompareS8_SC_EEvbT0_T1_T2_T3_T4_PT6_PT7_T5_NS1_7vsmem_tE_param_9[8]
)
.maxntid 64
{
	.reg .pred 	%p<33>;
	.reg .b16 	%rs<276>;
	.reg .b32 	%r<506>;
	.reg .b32 	%f<1120>;
	.reg .b64 	%rd<38>;
	// demoted variable
	.shared .align 16 .b8 _ZZN3cub18CUB_300001_SM_10006detail10merge_sort30DeviceMergeSortBlockSortKernelINS2_10policy_hubIN6thrust24THRUST_300001_SM_1000_NS10device_ptrI15DetectionResultEEE9Policy600ES9_PNS0_8NullTypeES9_SD_j22DetectionResultCompareS8_SC_EEvbT0_T1_T2_T3_T4_PT6_PT7_T5_NS1_7vsmem_tEE19static_temp_storage[16640];
	ld.param.u64 	%rd10, [_ZN3cub18CUB_300001_SM_10006detail10merge_sort30DeviceMergeSortBlockSortKernelINS2_10policy_hubIN6thrust24THRUST_300001_SM_1000_NS10device_ptrI15DetectionResultEEE9Policy600ES9_PNS0_8NullTypeES9_SD_j22DetectionResultCompareS8_SC_EEvbT0_T1_T2_T3_T4_PT6_PT7_T5_NS1_7vsmem_tE_param_3];
	ld.param.u64 	%rd11, [_ZN3cub18CUB_300001_SM_10006detail10merge_sort30DeviceMergeSortBlockSortKernelINS2_10policy_hubIN6thrust24THRUST_300001_SM_1000_NS10device_ptrI15DetectionResultEEE9Policy600ES9_PNS0_8NullTypeES9_SD_j22DetectionResultCompareS8_SC_EEvbT0_T1_T2_T3_T4_PT6_PT7_T5_NS1_7vsmem_tE_param_1];
	ld.param.u32 	%r64, [_ZN3cub18CUB_300001_SM_10006detail10merge_sort30DeviceMergeSortBlockSortKernelINS2_10policy_hubIN6thrust24THRUST_300001_SM_1000_NS10device_ptrI15DetectionResultEEE9Policy600ES9_PNS0_8NullTypeES9_SD_j22DetectionResultCompareS8_SC_EEvbT0_T1_T2_T3_T4_PT6_PT7_T5_NS1_7vsmem_tE_param_5];
	cvta.to.global.u64 	%rd1, %rd11;
	cvta.to.global.u64 	%rd2, %rd10;
	mov.u32 	%r65, %ctaid.x;
	mov.u32 	%r66, %nctaid.x;
	shl.b32 	%r1, %r65, 6;
	add.s32 	%r67, %r66, -1;
	setp.ge.u32 	%p5, %r65, %r67;
	@%p5 bra 	$L__BB3_11;
	// begin inline asm
	griddepcontrol.wait;
	// end inline asm
	cvt.u64.u32 	%rd3, %r1;
	mov.u32 	%r2, %tid.x;
	and.b32  	%r3, %r2, 31;
	and.b32  	%r4, %r2, 992;
	or.b32  	%r217, %r4, %r3;
	cvt.u64.u32 	%rd24, %r217;
	add.s64 	%rd4, %rd24, %rd3;
	shl.b64 	%rd25, %rd4, 8;
	add.s64 	%rd26, %rd1, %rd25;
	// begin inline asm
	mov.u32 %r215, %laneid;
	// end inline asm
	add.s32 	%r218, %r215, %r4;
	shl.b32 	%r219, %r218, 8;
	mov.u32 	%r220, _ZZN3cub18CUB_300001_SM_10006detail10merge_sort30DeviceMergeSortBlockSortKernelINS2_10policy_hubIN6thrust24THRUST_300001_SM_1000_NS10device_ptrI15DetectionResultEEE9Policy600ES9_PNS0_8NullTypeES9_SD_j22DetectionResultCompareS8_SC_EEvbT0_T1_T2_T3_T4_PT6_PT7_T5_NS1_7vsmem_tEE19static_temp_storage;
	add.s32 	%r5, %r220, %r219;
	ld.global.v8.u32 	{%r221, %r222, %r223, %r224, %r225, %r226, %r227, %r228}, [%rd26];
	ld.global.v8.u32 	{%r229, %r230, %r231, %r232, %r233, %r234, %r235, %r236}, [%rd26+32];
	ld.global.v8.u32 	{%r237, %r238, %r239, %r240, %r241, %r242, %r243, %r244}, [%rd26+64];
	ld.global.v8.u32 	{%r245, %r246, %r247, %r248, %r249, %r250, %r251, %r252}, [%rd26+96];
	ld.global.v8.u32 	{%r253, %r254, %r255, %r256, %r257, %r258, %r259, %r260}, [%rd26+128];
	ld.global.v8.u32 	{%r261, %r262, %r263, %r264, %r265, %r266, %r267, %r268}, [%rd26+160];
	ld.global.v8.u32 	{%r269, %r270, %r271, %r272, %r273, %r274, %r275, %r276}, [%rd26+192];
	ld.global.v8.u32 	{%r277, %r278, %r279, %r280, %r281, %r282, %r283, %r284}, [%rd26+224];
	st.shared.v4.u32 	[%r5+16], {%r225, %r226, %r227, %r228};
	st.shared.v4.u32 	[%r5], {%r221, %r222, %r223, %r224};
	st.shared.v4.u32 	[%r5+48], {%r233, %r234, %r235, %r236};
	st.shared.v4.u32 	[%r5+32], {%r229, %r230, %r231, %r232};
	st.shared.v4.u32 	[%r5+80], {%r241, %r242, %r243, %r244};
	st.shared.v4.u32 	[%r5+64], {%r237, %r238, %r239, %r240};
	st.shared.v4.u32 	[%r5+112], {%r249, %r250, %r251, %r252};
	st.shared.v4.u32 	[%r5+96], {%r245, %r246, %r247, %r248};
	st.shared.v4.u32 	[%r5+144], {%r257, %r258, %r259, %r260};
	st.shared.v4.u32 	[%r5+128], {%r253, %r254, %r255, %r256};
	st.shared.v4.u32 	[%r5+176], {%r265, %r266, %r267, %r268};
	st.shared.v4.u32 	[%r5+160], {%r261, %r262, %r263, %r264};
	st.shared.v4.u32 	[%r5+208], {%r273, %r274, %r275, %r276};
	st.shared.v4.u32 	[%r5+192], {%r269, %r270, %r271, %r272};
	st.shared.v4.u32 	[%r5+240], {%r281, %r282, %r283, %r284};
	st.shared.v4.u32 	[%r5+224], {%r277, %r278, %r279, %r280};
	bar.warp.sync 	-1;
	ld.shared.v4.b32 	{%r285, %r286, %r287, %r288}, [%r5+240];
	bfe.u32 	%r289, %r285, 0, 8;
	cvt.u16.u32 	%rs228, %r289;
	bfe.u32 	%r290, %r285, 8, 8;
	cvt.u16.u32 	%rs229, %r290;
	bfe.u32 	%r291, %r285, 16, 8;
	cvt.u16.u32 	%rs230, %r291;
	bfe.u32 	%r292, %r285, 24, 8;
	cvt.u16.u32 	%rs231, %r292;
	bfe.u32 	%r293, %r286, 0, 8;
	cvt.u16.u32 	%rs232, %r293;
	bfe.u32 	%r294, %r286, 8, 8;
	cvt.u16.u32 	%rs233, %r294;
	bfe.u32 	%r295, %r286, 16, 8;
	cvt.u16.u32 	%rs234, %r295;
	bfe.u32 	%r296, %r286, 24, 8;
	cvt.u16.u32 	%rs235, %r296;
	bfe.u32 	%r297, %r287, 0, 8;
	cvt.u16.u32 	%rs236, %r297;
	bfe.u32 	%r298, %r287, 8, 8;
	cvt.u16.u32 	%rs237, %r298;
	bfe.u32 	%r299, %r287, 16, 8;
	cvt.u16.u32 	%rs238, %r299;
	bfe.u32 	%r300, %r287, 24, 8;
	cvt.u16.u32 	%rs239, %r300;
	bfe.u32 	%r301, %r288, 0, 8;
	cvt.u16.u32 	%rs240, %r301;
	bfe.u32 	%r302, %r288, 8, 8;
	cvt.u16.u32 	%rs241, %r302;
	bfe.u32 	%r303, %r288, 16, 8;
	cvt.u16.u32 	%rs242, %r303;
	bfe.u32 	%r304, %r288, 24, 8;
	cvt.u16.u32 	%rs243, %r304;
	ld.shared.v4.f32 	{%f998, %f999, %f1000, %f1001}, [%r5+224];
	ld.shared.v4.f32 	{%f994, %f995, %f996, %f997}, [%r5+208];
	ld.shared.v4.f32 	{%f990, %f991, %f992, %f993}, [%r5+192];
	ld.shared.v4.f32 	{%f986, %f987, %f988, %f989}, [%r5+176];
	ld.shared.v4.f32 	{%f982, %f983, %f984, %f985}, [%r5+160];
	ld.shared.v4.f32 	{%f978, %f979, %f980, %f981}, [%r5+144];
	ld.shared.v4.f32 	{%f974, %f975, %f976, %f977}, [%r5+128];
	ld.shared.v4.f32 	{%f970, %f971, %f972, %f973}, [%r5+112];
	ld.shared.v4.f32 	{%f966, %f967, %f968, %f969}, [%r5+96];
	ld.shared.v4.f32 	{%f962, %f963, %f964, %f965}, [%r5+80];
	ld.shared.v4.f32 	{%f958, %f959, %f960, %f961}, [%r5+64];
	ld.shared.v4.f32 	{%f954, %f955, %f956, %f957}, [%r5+48];
	ld.shared.v4.f32 	{%f950, %f951, %f952, %f953}, [%r5+32];
	ld.shared.v4.u32 	{%r305, %r496, %r306, %r307}, [%r5+16];
	mov.b32 	%f947, %r305;
	mov.b32 	%f948, %r306;
	mov.b32 	%f949, %r307;
	ld.shared.v4.f32 	{%f943, %f944, %f945, %f946}, [%r5];
	bar.sync 	0;
	// begin inline asm
	griddepcontrol.launch_dependents;
	// end inline asm
	mov.b32 	%r495, 2;
$L__BB3_2:
	shr.u32 	%r308, %r495, 1;
	add.s32 	%r309, %r495, -1;
	bar.sync 	0;
	shl.b32 	%r310, %r2, 8;
	mov.u32 	%r311, _ZZN3cub18CUB_300001_SM_10006detail10merge_sort30DeviceMergeSortBlockSortKernelINS2_10policy_hubIN6thrust24THRUST_300001_SM_1000_NS10device_ptrI15DetectionResultEEE9Policy600ES9_PNS0_8NullTypeES9_SD_j22DetectionResultCompareS8_SC_EEvbT0_T1_T2_T3_T4_PT6_PT7_T5_NS1_7vsmem_tEE19static_temp_storage;
	add.s32 	%r312, %r311, %r310;
	st.shared.v4.f32 	[%r312], {%f943, %f944, %f945, %f946};
	mov.b32 	%r313, %f947;
	mov.b32 	%r314, %f948;
	mov.b32 	%r315, %f949;
	st.shared.v4.u32 	[%r312+16], {%r313, %r496, %r314, %r315};
	st.shared.v4.f32 	[%r312+32], {%f950, %f951, %f952, %f953};
	st.shared.v4.f32 	[%r312+48], {%f954, %f955, %f956, %f957};
	st.shared.v4.f32 	[%r312+64], {%f958, %f959, %f960, %f961};
	st.shared.v4.f32 	[%r312+80], {%f962, %f963, %f964, %f965};
	st.shared.v4.f32 	[%r312+96], {%f966, %f967, %f968, %f969};
	st.shared.v4.f32 	[%r312+112], {%f970, %f971, %f972, %f973};
	st.shared.v4.f32 	[%r312+128], {%f974, %f975, %f976, %f977};
	st.shared.v4.f32 	[%r312+144], {%f978, %f979, %f980, %f981};
	st.shared.v4.f32 	[%r312+160], {%f982, %f983, %f984, %f985};
	st.shared.v4.f32 	[%r312+176], {%f986, %f987, %f988, %f989};
	st.shared.v4.f32 	[%r312+192], {%f990, %f991, %f992, %f993};
	st.shared.v4.f32 	[%r312+208], {%f994, %f995, %f996, %f997};
	st.shared.v4.f32 	[%r312+224], {%f998, %f999, %f1000, %f1001};
	cvt.u32.u16 	%r316, %rs243;
	cvt.u32.u16 	%r317, %rs242;
	prmt.b32 	%r318, %r317, %r316, 0x3340U;
	cvt.u32.u16 	%r319, %rs241;
	cvt.u32.u16 	%r320, %rs240;
	prmt.b32 	%r321, %r320, %r319, 0x3340U;
	prmt.b32 	%r322, %r321, %r318, 0x5410U;
	cvt.u32.u16 	%r323, %rs239;
	cvt.u32.u16 	%r324, %rs238;
	prmt.b32 	%r325, %r324, %r323, 0x3340U;
	cvt.u32.u16 	%r326, %rs237;
	cvt.u32.u16 	%r327, %rs236;
	prmt.b32 	%r328, %r327, %r326, 0x3340U;
	prmt.b32 	%r329, %r328, %r325, 0x5410U;
	cvt.u32.u16 	%r330, %rs235;
	cvt.u32.u16 	%r331, %rs234;
	prmt.b32 	%r332, %r331, %r330, 0x3340U;
	cvt.u32.u16 	%r333, %rs233;
	cvt.u32.u16 	%r334, %rs232;
	prmt.b32 	%r335, %r334, %r333, 0x3340U;
	prmt.b32 	%r336, %r335, %r332, 0x5410U;
	cvt.u32.u16 	%r337, %rs231;
	cvt.u32.u16 	%r338, %rs230;
	prmt.b32 	%r339, %r338, %r337, 0x3340U;
	cvt.u32.u16 	%r340, %rs229;
	cvt.u32.u16 	%r341, %rs228;
	prmt.b32 	%r342, %r341, %r340, 0x3340U;
	prmt.b32 	%r343, %r342, %r339, 0x5410U;
	st.shared.v4.b32 	[%r312+240], {%r343, %r336, %r329, %r322};
	bar.sync 	0;
	neg.s32 	%r344, %r495;
	and.b32  	%r345, %r2, %r344;
	and.b32  	%r346, %r309, %r2;
	min.u32 	%r9, %r346, 64;
	min.u32 	%r10, %r345, 64;
	add.s32 	%r347, %r10, %r308;
	min.u32 	%r11, %r347, 64;
	add.s32 	%r348, %r11, %r308;
	min.u32 	%r12, %r348, 64;
	sub.s32 	%r349, %r11, %r10;
	sub.s32 	%r350, %r12, %r11;
	setp.lt.s32 	%p21, %r9, %r350;
	sub.s32 	%r351, %r9, %r350;
	selp.b32 	%r499, 0, %r351, %p21;
	min.s32 	%r497, %r349, %r9;
	setp.ge.s32 	%p22, %r499, %r497;
	@%p22 bra 	$L__BB3_5;
	add.s32 	%r15, %r11, %r9;
$L__BB3_4:
	sub.s32 	%r352, %r497, %r499;
	shr.u32 	%r353, %r352, 31;
	add.s32 	%r354, %r352, %r353;
	shr.s32 	%r355, %r354, 1;
	add.s32 	%r356, %r355, %r499;
	add.s32 	%r357, %r356, %r10;
	shl.b32 	%r358, %r357, 8;
	add.s32 	%r360, %r311, %r358;
	ld.shared.f32 	%f885, [%r360+16];
	not.b32 	%r361, %r356;
	add.s32 	%r362, %r15, %r361;
	shl.b32 	%r363, %r362, 8;
	add.s32 	%r364, %r311, %r363;
	ld.shared.f32 	%f886, [%r364+16];
	setp.leu.f32 	%p23, %f886, %f885;
	add.s32 	%r365, %r356, 1;
	selp.b32 	%r499, %r365, %r499, %p23;
	selp.b32 	%r497, %r497, %r356, %p23;
	setp.lt.s32 	%p24, %r499, %r497;
	@%p24 bra 	$L__BB3_4;
$L__BB3_5:
	add.s32 	%r21, %r499, %r10;
	add.s32 	%r366, %r11, %r9;
	sub.s32 	%r367, %r366, %r499;
	shl.b32 	%r368, %r21, 8;
	mov.u32 	%r369, _ZZN3cub18CUB_300001_SM_10006detail10merge_sort30DeviceMergeSortBlockSortKernelINS2_10policy_hubIN6thrust24THRUST_300001_SM_1000_NS10device_ptrI15DetectionResultEEE9Policy600ES9_PNS0_8NullTypeES9_SD_j22DetectionResultCompareS8_SC_EEvbT0_T1_T2_T3_T4_PT6_PT7_T5_NS1_7vsmem_tEE19static_temp_storage;
	add.s32 	%r370, %r369, %r368;
	ld.shared.v4.b32 	{%r371, %r372, %r373, %r374}, [%r370+240];
	bfe.u32 	%r375, %r374, 24, 8;
	cvt.u16.u32 	%rs33, %r375;
	bfe.u32 	%r376, %r374, 16, 8;
	cvt.u16.u32 	%rs34, %r376;
	bfe.u32 	%r377, %r374, 8, 8;
	cvt.u16.u32 	%rs35, %r377;
	bfe.u32 	%r378, %r374, 0, 8;
	cvt.u16.u32 	%rs36, %r378;
	bfe.u32 	%r379, %r373, 24, 8;
	cvt.u16.u32 	%rs37, %r379;
	bfe.u32 	%r380, %r373, 16, 8;
	cvt.u16.u32 	%rs38, %r380;
	bfe.u32 	%r381, %r373, 8, 8;
	cvt.u16.u32 	%rs39, %r381;
	bfe.u32 	%r382, %r373, 0, 8;
	cvt.u16.u32 	%rs40, %r382;
	bfe.u32 	%r383, %r372, 24, 8;
	cvt.u16.u32 	%rs41, %r383;
	bfe.u32 	%r384, %r372, 16, 8;
	cvt.u16.u32 	%rs42, %r384;
	bfe.u32 	%r385, %r372, 8, 8;
	cvt.u16.u32 	%rs43, %r385;
	bfe.u32 	%r386, %r372, 0, 8;
	cvt.u16.u32 	%rs44, %r386;
	bfe.u32 	%r387, %r371, 24, 8;
	cvt.u16.u32 	%rs45, %r387;
	bfe.u32 	%r388, %r371, 16, 8;
	cvt.u16.u32 	%rs46, %r388;
	bfe.u32 	%r389, %r371, 8, 8;
	cvt.u16.u32 	%rs47, %r389;
	bfe.u32 	%r390, %r371, 0, 8;
	cvt.u16.u32 	%rs48, %r390;
	ld.shared.v4.f32 	{%f122, %f121, %f120, %f119}, [%r370+224];
	ld.shared.v4.f32 	{%f126, %f125, %f124, %f123}, [%r370+208];
	ld.shared.v4.f32 	{%f130, %f129, %f128, %f127}, [%r370+192];
	ld.shared.v4.f32 	{%f134, %f133, %f132, %f131}, [%r370+176];
	ld.shared.v4.f32 	{%f138, %f137, %f136, %f135}, [%r370+160];
	ld.shared.v4.f32 	{%f142, %f141, %f140, %f139}, [%r370+144];
	ld.shared.v4.f32 	{%f146, %f145, %f144, %f143}, [%r370+128];
	ld.shared.v4.f32 	{%f150, %f149, %f148, %f147}, [%r370+112];
	ld.shared.v4.f32 	{%f154, %f153, %f152, %f151}, [%r370+96];
	ld.shared.v4.f32 	{%f158, %f157, %f156, %f155}, [%r370+80];
	ld.shared.v4.f32 	{%f162, %f161, %f160, %f159}, [%r370+64];
	ld.shared.v4.f32 	{%f166, %f165, %f164, %f163}, [%r370+48];
	ld.shared.v4.f32 	{%f170, %f169, %f168, %f167}, [%r370+32];
	ld.shared.v4.u32 	{%r391, %r22, %r392, %r393}, [%r370+16];
	mov.b32 	%f171, %r391;
	mov.b32 	%f172, %r392;
	mov.b32 	%f173, %r393;
	ld.shared.v4.f32 	{%f177, %f176, %f175, %f174}, [%r370];
	shl.b32 	%r394, %r367, 8;
	add.s32 	%r395, %r369, %r394;
	ld.shared.v4.b32 	{%r396, %r397, %r398, %r399}, [%r395+240];
	bfe.u32 	%r400, %r399, 24, 8;
	cvt.u16.u32 	%rs49, %r400;
	bfe.u32 	%r401, %r399, 16, 8;
	cvt.u16.u32 	%rs50, %r401;
	bfe.u32 	%r402, %r399, 8, 8;
	cvt.u16.u32 	%rs51, %r402;
	bfe.u32 	%r403, %r399, 0, 8;
	cvt.u16.u32 	%rs52, %r403;
	bfe.u32 	%r404, %r398, 24, 8;
	cvt.u16.u32 	%rs53, %r404;
	bfe.u32 	%r405, %r398, 16, 8;
	cvt.u16.u32 	%rs54, %r405;
	bfe.u32 	%r406, %r398, 8, 8;
	cvt.u16.u32 	%rs55, %r406;
	bfe.u32 	%r407, %r398, 0, 8;
	cvt.u16.u32 	%rs56, %r407;
	bfe.u32 	%r408, %r397, 24, 8;
	cvt.u16.u32 	%rs57, %r408;
	bfe.u32 	%r409, %r397, 16, 8;
	cvt.u16.u32 	%rs58, %r409;
	bfe.u32 	%r410, %r397, 8, 8;
	cvt.u16.u32 	%rs59, %r410;
	bfe.u32 	%r411, %r397, 0, 8;
	cvt.u16.u32 	%rs60, %r411;
	bfe.u32 	%r412, %r396, 24, 8;
	cvt.u16.u32 	%rs61, %r412;
	bfe.u32 	%r413, %r396, 16, 8;
	cvt.u16.u32 	%rs62, %r413;
	bfe.u32 	%r414, %r396, 8, 8;
	cvt.u16.u32 	%rs63, %r414;
	bfe.u32 	%r415, %r396, 0, 8;
	cvt.u16.u32 	%rs64, %r415;
	ld.shared.v4.f32 	{%f181, %f180, %f179, %f178}, [%r395+224];
	ld.shared.v4.f32 	{%f185, %f184, %f183, %f182}, [%r395+208];
	ld.shared.v4.f32 	{%f189, %f188, %f187, %f186}, [%r395+192];
	ld.shared.v4.f32 	{%f193, %f192, %f191, %f190}, [%r395+176];
	ld.shared.v4.f32 	{%f197, %f196, %f195, %f194}, [%r395+160];
	ld.shared.v4.f32 	{%f201, %f200, %f199, %f198}, [%r395+144];
	ld.shared.v4.f32 	{%f205, %f204, %f203, %f202}, [%r395+128];
	ld.shared.v4.f32 	{%f209, %f208, %f207, %f206}, [%r395+112];
	ld.shared.v4.f32 	{%f213, %f212, %f211, %f210}, [%r395+96];
	ld.shared.v4.f32 	{%f217, %f216, %f215, %f214}, [%r395+80];
	ld.shared.v4.f32 	{%f221, %f220, %f219, %f218}, [%r395+64];
	ld.shared.v4.f32 	{%f225, %f224, %f223, %f222}, [%r395+48];
	ld.shared.v4.f32 	{%f229, %f228, %f227, %f226}, [%r395+32];
	ld.shared.v4.u32 	{%r416, %r23, %r417, %r418}, [%r395+16];
	mov.b32 	%f230, %r416;
	mov.b32 	%f231, %r417;
	mov.b32 	%f232, %r418;
	ld.shared.v4.f32 	{%f236, %f235, %f234, %f233}, [%r395];
	setp.ge.s32 	%p26, %r367, %r12;
	mov.pred 	%p31, 0;
	@%p26 bra 	$L__BB3_7;
	setp.ge.s32 	%p27, %r21, %r11;
	setp.gt.f32 	%p28, %f230, %f171;
	or.pred  	%p31, %p27, %p28;
$L__BB3_7:
	selp.f32 	%f943, %f236, %f177, %p31;
	selp.f32 	%f944, %f235, %f176, %p31;
	selp.f32 	%f945, %f234, %f175, %p31;
	selp.f32 	%f946, %f233, %f174, %p31;
	selp.f32 	%f947, %f230, %f171, %p31;
	selp.b32 	%r496, %r23, %r22, %p31;
	selp.f32 	%f948, %f231, %f172, %p31;
	selp.f32 	%f949, %f232, %f173, %p31;
	selp.f32 	%f950, %f229, %f170, %p31;
	selp.f32 	%f951, %f228, %f169, %p31;
	selp.f32 	%f952, %f227, %f168, %p31;
	selp.f32 	%f953, %f226, %f167, %p31;
	selp.f32 	%f954, %f225, %f166, %p31;
	selp.f32 	%f955, %f224, %f165, %p31;
	selp.f32 	%f956, %f223, %f164, %p31;
	selp.f32 	%f957, %f222, %f163, %p31;
	selp.f32 	%f958, %f221, %f162, %p31;
	selp.f32 	%f959, %f220, %f161, %p31;
	selp.f32 	%f960, %f219, %f160, %p31;
	selp.f32 	%f961, %f218, %f159, %p31;
	selp.f32 	%f962, %f217, %f158, %p31;
	selp.f32 	%f963, %f216, %f157, %p31;
	selp.f32 	%f964, %f215, %f156, %p31;
	selp.f32 	%f965, %f214, %f155, %p31;
	selp.f32 	%f966, %f213, %f154, %p31;
	selp.f32 	%f967, %f212, %f153, %p31;
	selp.f32 	%f968, %f211, %f152, %p31;
	selp.f32 	%f969, %f210, %f151, %p31;
	selp.f32 	%f970, %f209, %f150, %p31;
	selp.f32 	%f971, %f208, %f149, %p31;
	selp.f32 	%f972, %f207, %f148, %p31;
	selp.f32 	%f973, %f206, %f147, %p31;
	selp.f32 	%f974, %f205, %f146, %p31;
	selp.f32 	%f975, %f204, %f145, %p31;
	selp.f32 	%f976, %f203, %f144, %p31;
	selp.f32 	%f977, %f202, %f143, %p31;
	selp.f32 	%f978, %f201, %f142, %p31;
	selp.f32 	%f979, %f200, %f141, %p31;
	selp.f32 	%f980, %f199, %f140, %p31;
	selp.f32 	%f981, %f198, %f139, %p31;
	selp.f32 	%f982, %f197, %f138, %p31;
	selp.f32 	%f983, %f196, %f137, %p31;
	selp.f32 	%f984, %f195, %f136, %p31;
	selp.f32 	%f985, %f194, %f135, %p31;
	selp.f32 	%f986, %f193, %f134, %p31;
	selp.f32 	%f987, %f192, %f133, %p31;
	selp.f32 	%f988, %f191, %f132, %p31;
	selp.f32 	%f989, %f190, %f131, %p31;
	selp.f32 	%f990, %f189, %f130, %p31;
	selp.f32 	%f991, %f188, %f129, %p31;
	selp.f32 	%f992, %f187, %f128, %p31;
	selp.f32 	%f993, %f186, %f127, %p31;
	selp.f32 	%f994, %f185, %f126, %p31;
	selp.f32 	%f995, %f184, %f125, %p31;
	selp.f32 	%f996, %f183, %f124, %p31;
	selp.f32 	%f997, %f182, %f123, %p31;
	selp.f32 	%f998, %f181, %f122, %p31;
	selp.f32 	%f999, %f180, %f121, %p31;
	selp.f32 	%f1000, %f179, %f120, %p31;
	selp.f32 	%f1001, %f178, %f119, %p31;
	selp.b16 	%rs228, %rs64, %rs48, %p31;
	selp.b16 	%rs229, %rs63, %rs47, %p31;
	selp.b16 	%rs230, %rs62, %rs46, %p31;
	selp.b16 	%rs231, %rs61, %rs45, %p31;
	selp.b16 	%rs232, %rs60, %rs44, %p31;
	selp.b16 	%rs233, %rs59, %rs43, %p31;
	selp.b16 	%rs234, %rs58, %rs42, %p31;
	selp.b16 	%rs235, %rs57, %rs41, %p31;
	selp.b16 	%rs236, %rs56, %rs40, %p31;
	selp.b16 	%rs237, %rs55, %rs39, %p31;
	selp.b16 	%rs238, %rs54, %rs38, %p31;
	selp.b16 	%rs239, %rs53, %rs37, %p31;
	selp.b16 	%rs240, %rs52, %rs36, %p31;
	selp.b16 	%rs241, %rs51, %rs35, %p31;
	selp.b16 	%rs242, %rs50, %rs34, %p31;
	selp.b16 	%rs243, %rs49, %rs33, %p31;
	shl.b32 	%r25, %r495, 1;
	setp.lt.u32 	%p29, %r495, 33;
	mov.u32 	%r495, %r25;
	@%p29 bra 	$L__BB3_2;
	ld.param.s8 	%rs227, [_ZN3cub18CUB_300001_SM_10006detail10merge_sort30DeviceMergeSortBlockSortKernelINS2_10policy_hubIN6thrust24THRUST_300001_SM_1000_NS10device_ptrI15DetectionResultEEE9Policy600ES9_PNS0_8NullTypeES9_SD_j22DetectionResultCompareS8_SC_EEvbT0_T1_T2_T3_T4_PT6_PT7_T5_NS1_7vsmem_tE_param_0];
	bar.sync 	0;
	setp.eq.s16 	%p30, %rs227, 0;
	@%p30 bra 	$L__BB3_10;
	st.shared.u8 	[%r5+243], %rs231;
	st.shared.u8 	[%r5+242], %rs230;
	st.shared.u8 	[%r5+241], %rs229;
	st.shared.u8 	[%r5+240], %rs228;
	st.shared.f32 	[%r5+236], %f1001;
	st.shared.f32 	[%r5+232], %f1000;
	st.shared.f32 	[%r5+228], %f999;
	st.shared.f32 	[%r5+224], %f998;
	st.shared.f32 	[%r5+220], %f997;
	st.shared.f32 	[%r5+216], %f996;
	st.shared.f32 	[%r5+212], %f995;
	st.shared.f32 	[%r5+208], %f994;
	st.shared.f32 	[%r5+204], %f993;
	st.shared.f32 	[%r5+200], %f992;
	st.shared.f32 	[%r5+196], %f991;
	st.shared.f32 	[%r5+192], %f990;
	st.shared.f32 	[%r5+188], %f989;
	st.shared.f32 	[%r5+184], %f988;
	st.shared.f32 	[%r5+180], %f987;
	st.shared.f32 	[%r5+176], %f986;
	st.shared.f32 	[%r5+172], %f985;
	st.shared.f32 	[%r5+168], %f984;
	st.shared.f32 	[%r5+164], %f983;
	st.shared.f32 	[%r5+160], %f982;
	st.shared.f32 	[%r5+156], %f981;
	st.shared.f32 	[%r5+152], %f980;
	st.shared.f32 	[%r5+148], %f979;
	st.shared.f32 	[%r5+144], %f978;
	st.shared.f32 	[%r5+140], %f977;
	st.shared.f32 	[%r5+136], %f976;
	st.shared.f32 	[%r5+132], %f975;
	st.shared.f32 	[%r5+128], %f974;
	st.shared.f32 	[%r5+124], %f973;
	st.shared.f32 	[%r5+120], %f972;
	st.shared.f32 	[%r5+116], %f971;
	st.shared.f32 	[%r5+112], %f970;
	st.shared.f32 	[%r5+108], %f969;
	st.shared.f32 	[%r5+104], %f968;
	st.shared.f32 	[%r5+100], %f967;
	st.shared.f32 	[%r5+96], %f966;
	st.shared.f32 	[%r5+92], %f965;
	st.shared.f32 	[%r5+88], %f964;
	st.shared.f32 	[%r5+84], %f963;
	st.shared.f32 	[%r5+80], %f962;
	st.shared.f32 	[%r5+76], %f961;
	st.shared.f32 	[%r5+72], %f960;
	st.shared.f32 	[%r5+68], %f959;
	st.shared.f32 	[%r5+64], %f958;
	st.shared.f32 	[%r5+60], %f957;
	st.shared.f32 	[%r5+56], %f956;
	st.shared.f32 	[%r5+52], %f955;
	st.shared.f32 	[%r5+48], %f954;
	st.shared.f32 	[%r5+44], %f953;
	st.shared.f32 	[%r5+40], %f952;
	st.shared.f32 	[%r5+36], %f951;
	st.shared.f32 	[%r5+32], %f950;
	st.shared.f32 	[%r5+28], %f949;
	st.shared.f32 	[%r5+24], %f948;
	st.shared.u32 	[%r5+20], %r496;
	st.shared.f32 	[%r5+16], %f947;
	st.shared.f32 	[%r5+12], %f946;
	st.shared.f32 	[%r5+8], %f945;
	st.shared.f32 	[%r5+4], %f944;
	st.shared.f32 	[%r5], %f943;
	st.shared.u8 	[%r5+255], %rs243;
	st.shared.u8 	[%r5+254], %rs242;
	st.shared.u8 	[%r5+253], %rs241;
	st.shared.u8 	[%r5+252], %rs240;
	st.shared.u8 	[%r5+251], %rs239;
	st.shared.u8 	[%r5+250], %rs238;
	st.shared.u8 	[%r5+249], %rs237;
	st.shared.u8 	[%r5+248], %rs236;
	st.shared.u8 	[%r5+247], %rs235;
	st.shared.u8 	[%r5+246], %rs234;
	st.shared.u8 	[%r5+245], %rs233;
	st.shared.u8 	[%r5+244], %rs232;
	bar.warp.sync 	-1;
	cvt.u64.u32 	%rd27, %r4;
	add.s64 	%rd28, %rd3, %rd27;
	cvt.u64.u32 	%rd29, %r3;
	add.s64 	%rd30, %rd28, %rd29;
	shl.b64 	%rd31, %rd30, 8;
	add.s64 	%rd32, %rd2, %rd31;
	ld.shared.v4.u32 	{%r419, %r420, %r421, %r422}, [%r5+16];
	ld.shared.v4.u32 	{%r423, %r424, %r425, %r426}, [%r5];
	ld.shared.v4.u32 	{%r427, %r428, %r429, %r430}, [%r5+48];
	ld.shared.v4.u32 	{%r431, %r432, %r433, %r434}, [%r5+32];
	ld.shared.v4.u32 	{%r435, %r436, %r437, %r438}, [%r5+80];
	ld.shared.v4.u32 	{%r439, %r440, %r441, %r442}, [%r5+64];
	ld.shared.v4.u32 	{%r443, %r444, %r445, %r446}, [%r5+112];
	ld.shared.v4.u32 	{%r447, %r448, %r449, %r450}, [%r5+96];
	ld.shared.v4.u32 	{%r451, %r452, %r453, %r454}, [%r5+144];
	ld.shared.v4.u32 	{%r455, %r456, %r457, %r458}, [%r5+128];
	ld.shared.v4.u32 	{%r459, %r460, %r461, %r462}, [%r5+176];
	ld.shared.v4.u32 	{%r463, %r464, %r465, %r466}, [%r5+160];
	ld.shared.v4.u32 	{%r467, %r468, %r469, %r470}, [%r5+208];
	ld.shared.v4.u32 	{%r471, %r472, %r473, %r474}, [%r5+192];
	ld.shared.v4.u32 	{%r475, %r476, %r477, %r478}, [%r5+240];
	ld.shared.v4.u32 	{%r479, %r480, %r481, %r482}, [%r5+224];
	st.global.v8.u32 	[%rd32], {%r423, %r424, %r425, %r426, %r419, %r420, %r421, %r422};
	st.global.v8.u32 	[%rd32+32], {%r431, %r432, %r433, %r434, %r427, %r428, %r429, %r430};
	st.global.v8.u32 	[%rd32+64], {%r439, %r440, %r441, %r442, %r435, %r436, %r437, %r438};
	st.global.v8.u32 	[%rd32+96], {%r447, %r448, %r449, %r450, %r443, %r444, %r445, %r446};
	st.global.v8.u32 	[%rd32+128], {%r455, %r456, %r457, %r458, %r451, %r452, %r453, %r454};
	st.global.v8.u32 	[%rd32+160], {%r463, %r464, %r465, %r466, %r459, %r460, %r461, %r462};
	st.global.v8.u32 	[%rd32+192], {%r471, %r472, %r473, %r474, %r467, %r468, %r469, %r470};
	st.global.v8.u32 	[%rd32+224], {%r479, %r480, %r481, %r482, %r475, %r476, %r477, %r478};
	bra.uni 	$L__BB3_29;
$L__BB3_10:
	ld.param.u64 	%rd37, [_ZN3cub18CUB_300001_SM_10006detail10merge_sort30DeviceMergeSortBlockSortKernelINS2_10policy_hubIN6thrust24THRUST_300001_SM_1000_NS10device_ptrI15DetectionResultEEE9Policy600ES9_PNS0_8NullTypeES9_SD_j22DetectionResultCompareS8_SC_EEvbT0_T1_T2_T3_T4_PT6_PT7_T5_NS1_7vsmem_tE_param_6];
	st.shared.u8 	[%r5+243], %rs231;
	st.shared.u8 	[%r5+242], %rs230;
	st.shared.u8 	[%r5+241], %rs229;
	st.shared.u8 	[%r5+240], %rs228;
	st.shared.f32 	[%r5+236], %f1001;
	st.shared.f32 	[%r5+232], %f1000;
	st.shared.f32 	[%r5+228], %f999;
	st.shared.f32 	[%r5+224], %f998;
	st.shared.f32 	[%r5+220], %f997;
	st.shared.f32 	[%r5+216], %f996;
	st.shared.f32 	[%r5+212], %f995;
	st.shared.f32 	[%r5+208], %f994;
	st.shared.f32 	[%r5+204], %f993;
	st.shared.f32 	[%r5+200], %f992;
	st.shared.f32 	[%r5+196], %f991;
	st.shared.f32 	[%r5+192], %f990;
	st.shared.f32 	[%r5+188], %f989;
	st.shared.f32 	[%r5+184], %f988;
	st.shared.f32 	[%r5+180], %f987;
	st.shared.f32 	[%r5+176], %f986;
	st.shared.f32 	[%r5+172], %f985;
	st.shared.f32 	[%r5+168], %f984;
	st.shared.f32 	[%r5+164], %f983;
	st.shared.f32 	[%r5+160], %f982;
	st.shared.f32 	[%r5+156], %f981;
	st.shared.f32 	[%r5+152], %f980;
	st.shared.f32 	[%r5+148], %f979;
	st.shared.f32 	[%r5+144], %f978;
	st.shared.f32 	[%r5+140], %f977;
	st.shared.f32 	[%r5+136], %f976;
	st.shared.f32 	[%r5+132], %f975;
	st.shared.f32 	[%r5+128], %f974;
	st.shared.f32 	[%r5+124], %f973;
	st.shared.f32 	[%r5+120], %f972;
	st.shared.f32 	[%r5+116], %f971;
	st.shared.f32 	[%r5+112], %f970;
	st.shared.f32 	[%r5+108], %f969;
	st.shared.f32 	[%r5+104], %f968;
	st.shared.f32 	[%r5+100], %f967;
	st.shared.f32 	[%r5+96], %f966;
	st.shared.f32 	[%r5+92], %f965;
	st.shared.f32 	[%r5+88], %f964;
	st.shared.f32 	[%r5+84], %f963;
	st.shared.f32 	[%r5+80], %f962;
	st.shared.f32 	[%r5+76], %f961;
	st.shared.f32 	[%r5+72], %f960;
	st.shared.f32 	[%r5+68], %f959;
	st.shared.f32 	[%r5+64], %f958;
	st.shared.f32 	[%r5+60], %f957;
	st.shared.f32 	[%r5+56], %f956;
	st.shared.f32 	[%r5+52], %f955;
	st.shared.f32 	[%r5+48], %f954;
	st.shared.f32 	[%r5+44], %f953;
	st.shared.f32 	[%r5+40], %f952;
	st.shared.f32 	[%r5+36], %f951;
	st.shared.f32 	[%r5+32], %f950;
	st.shared.f32 	[%r5+28], %f949;
	st.shared.f32 	[%r5+24], %f948;
	st.shared.u32 	[%r5+20], %r496;
	st.shared.f32 	[%r5+16], %f947;
	st.shared.f32 	[%r5+12], %f946;
	st.shared.f32 	[%r5+8], %f945;
	st.shared.f32 	[%r5+4], %f944;
	st.shared.f32 	[%r5], %f943;
	st.shared.u8 	[%r5+255], %rs243;
	st.shared.u8 	[%r5+254], %rs242;
	st.shared.u8 	[%r5+253], %rs241;
	st.shared.u8 	[%r5+252], %rs240;
	st.shared.u8 	[%r5+251], %rs239;
	st.shared.u8 	[%r5+250], %rs238;
	st.shared.u8 	[%r5+249], %rs237;
	st.shared.u8 	[%r5+248], %rs236;
	st.shared.u8 	[%r5+247], %rs235;
	st.shared.u8 	[%r5+246], %rs234;
	st.shared.u8 	[%r5+245], %rs233;
	st.shared.u8 	[%r5+244], %rs232;
	bar.warp.sync 	-1;
	ld.shared.v4.b32 	{%r483, %r484, %r485, %r486}, [%r5+240];
	ld.shared.v4.f32 	{%f887, %f888, %f889, %f890}, [%r5+224];
	ld.shared.v4.f32 	{%f891, %f892, %f893, %f894}, [%r5+208];
	ld.shared.v4.f32 	{%f895, %f896, %f897, %f898}, [%r5+192];
	ld.shared.v4.f32 	{%f899, %f900, %f901, %f902}, [%r5+176];
	ld.shared.v4.f32 	{%f903, %f904, %f905, %f906}, [%r5+160];
	ld.shared.v4.f32 	{%f907, %f908, %f909, %f910}, [%r5+144];
	ld.shared.v4.f32 	{%f911, %f912, %f913, %f914}, [%r5+128];
	ld.shared.v4.f32 	{%f915, %f916, %f917, %f918}, [%r5+112];
	ld.shared.v4.f32 	{%f919, %f920, %f921, %f922}, [%r5+96];
	ld.shared.v4.f32 	{%f923, %f924, %f925, %f926}, [%r5+80];
	ld.shared.v4.f32 	{%f927, %f928, %f929, %f930}, [%r5+64];
	ld.shared.v4.f32 	{%f931, %f932, %f933, %f934}, [%r5+48];
	ld.shared.v4.f32 	{%f935, %f936, %f937, %f938}, [%r5+32];
	ld.shared.v4.u32 	{%r487, %r488, %r489, %r490}, [%r5+16];
	ld.shared.v4.f32 	{%f939, %f940, %f941, %f942}, [%r5];
	cvta.to.global.u64 	%rd33, %rd37;
	add.s64 	%rd35, %rd33, %rd25;
	mov.b32 	%r491, %f942;
	mov.b32 	%r492, %f941;
	mov.b32 	%r493, %f940;
	mov.b32 	%r494, %f939;
	st.global.v8.u32 	[%rd35], {%r494, %r493, %r492, %r491, %r487, %r488, %r489, %r490};
	st.global.v8.f32 	[%rd35+32], {%f935, %f936, %f937, %f938, %f931, %f932, %f933, %f934};
	st.global.v8.f32 	[%rd35+64], {%f927, %f928, %f929, %f930, %f923, %f924, %f925, %f926};
	st.global.v8.f32 	[%rd35+96], {%f919, %f920, %f921, %f922, %f915, %f916, %f917, %f918};
	st.global.v8.f32 	[%rd35+128], {%f911, %f912, %f913, %f914, %f907, %f908, %f909, %f910};
	st.global.v8.f32 	[%rd35+160], {%f903, %f904, %f905, %f906, %f899, %f900, %f901, %f902};
	st.global.v8.f32 	[%rd35+192], {%f895, %f896, %f897, %f898, %f891, %f892, %f893, %f894};
	st.global.v4.f32 	[%rd35+224], {%f887, %f888, %f889, %f890};
	st.global.v4.b32 	[%rd35+240], {%r483, %r484, %r485, %r486};
	bra.uni 	$L__BB3_29;
$L__BB3_11:
	sub.s32 	%r68, %r64, %r1;
	min.s32 	%r26, %r68, 64;
	// begin inline asm
	griddepcontrol.wait;
	// end inline asm
	cvt.u64.u32 	%rd5, %r1;
	mul.wide.u32 	%rd12, %r1, 256;
	add.s64 	%rd6, %rd1, %rd12;
	ld.global.u8 	%rs247, [%rd6+243];
	ld.global.u8 	%rs246, [%rd6+242];
	ld.global.u8 	%rs245, [%rd6+241];
	ld.global.u8 	%rs244, [%rd6+240];
	ld.global.f32 	%f1060, [%rd6+236];
	ld.global.f32 	%f1059, [%rd6+232];
	ld.global.f32 	%f1058, [%rd6+228];
	ld.global.f32 	%f1057, [%rd6+224];
	ld.global.f32 	%f1056, [%rd6+220];
	ld.global.f32 	%f1055, [%rd6+216];
	ld.global.f32 	%f1054, [%rd6+212];
	ld.global.f32 	%f1053, [%rd6+208];
	ld.global.f32 	%f1052, [%rd6+204];
	ld.global.f32 	%f1051, [%rd6+200];
	ld.global.f32 	%f1050, [%rd6+196];
	ld.global.f32 	%f1049, [%rd6+192];
	ld.global.f32 	%f1048, [%rd6+188];
	ld.global.f32 	%f1047, [%rd6+184];
	ld.global.f32 	%f1046, [%rd6+180];
	ld.global.f32 	%f1045, [%rd6+176];
	ld.global.f32 	%f1044, [%rd6+172];
	ld.global.f32 	%f1043, [%rd6+168];
	ld.global.f32 	%f1042, [%rd6+164];
	ld.global.f32 	%f1041, [%rd6+160];
	ld.global.f32 	%f1040, [%rd6+156];
	ld.global.f32 	%f1039, [%rd6+152];
	ld.global.f32 	%f1038, [%rd6+148];
	ld.global.f32 	%f1037, [%rd6+144];
	ld.global.f32 	%f1036, [%rd6+140];
	ld.global.f32 	%f1035, [%rd6+136];
	ld.global.f32 	%f1034, [%rd6+132];
	ld.global.f32 	%f1033, [%rd6+128];
	ld.global.f32 	%f1032, [%rd6+124];
	ld.global.f32 	%f1031, [%rd6+120];
	ld.global.f32 	%f1030, [%rd6+116];
	ld.global.f32 	%f1029, [%rd6+112];
	ld.global.f32 	%f1028, [%rd6+108];
	ld.global.f32 	%f1027, [%rd6+104];
	ld.global.f32 	%f1026, [%rd6+100];
	ld.global.f32 	%f1025, [%rd6+96];
	ld.global.f32 	%f1024, [%rd6+92];
	ld.global.f32 	%f1023, [%rd6+88];
	ld.global.f32 	%f1022, [%rd6+84];
	ld.global.f32 	%f1021, [%rd6+80];
	ld.global.f32 	%f1020, [%rd6+76];
	ld.global.f32 	%f1019, [%rd6+72];
	ld.global.f32 	%f1018, [%rd6+68];
	ld.global.f32 	%f1017, [%rd6+64];
	ld.global.f32 	%f1016, [%rd6+60];
	ld.global.f32 	%f1015, [%rd6+56];
	ld.global.f32 	%f1014, [%rd6+52];
	ld.global.f32 	%f1013, [%rd6+48];
	ld.global.f32 	%f1012, [%rd6+44];
	ld.global.f32 	%f1011, [%rd6+40];
	ld.global.f32 	%f1010, [%rd6+36];
	ld.global.f32 	%f1009, [%rd6+32];
	ld.global.f32 	%f1008, [%rd6+28];
	ld.global.f32 	%f1007, [%rd6+24];
	ld.global.u32 	%r500, [%rd6+20];
	ld.global.f32 	%f1006, [%rd6+16];
	ld.global.f32 	%f1005, [%rd6+12];
	ld.global.f32 	%f1004, [%rd6+8];
	ld.global.f32 	%f1003, [%rd6+4];
	ld.global.f32 	%f1002, [%rd6];
	ld.global.u8 	%rs259, [%rd6+255];
	ld.global.u8 	%rs258, [%rd6+254];
	ld.global.u8 	%rs257, [%rd6+253];
	ld.global.u8 	%rs256, [%rd6+252];
	ld.global.u8 	%rs255, [%rd6+251];
	ld.global.u8 	%rs254, [%rd6+250];
	ld.global.u8 	%rs253, [%rd6+249];
	ld.global.u8 	%rs252, [%rd6+248];
	ld.global.u8 	%rs251, [%rd6+247];
	ld.global.u8 	%rs250, [%rd6+246];
	ld.global.u8 	%rs249, [%rd6+245];
	ld.global.u8 	%rs248, [%rd6+244];
	mov.u32 	%r28, %tid.x;
	and.b32  	%r29, %r28, 31;
	and.b32  	%r30, %r28, 992;
	or.b32  	%r31, %r30, %r29;
	setp.ge.s32 	%p6, %r31, %r26;
	@%p6 bra 	$L__BB3_13;
	shl.b32 	%r69, %r31, 8;
	cvt.u64.u32 	%rd13, %r69;
	add.s64 	%rd14, %rd6, %rd13;
	ld.global.u8 	%rs247, [%rd14+243];
	ld.global.u8 	%rs246, [%rd14+242];
	ld.global.u8 	%rs245, [%rd14+241];
	ld.global.u8 	%rs244, [%rd14+240];
	ld.global.f32 	%f1060, [%rd14+236];
	ld.global.f32 	%f1059, [%rd14+232];
	ld.global.f32 	%f1058, [%rd14+228];
	ld.global.f32 	%f1057, [%rd14+224];
	ld.global.f32 	%f1056, [%rd14+220];
	ld.global.f32 	%f1055, [%rd14+216];
	ld.global.f32 	%f1054, [%rd14+212];
	ld.global.f32 	%f1053, [%rd14+208];
	ld.global.f32 	%f1052, [%rd14+204];
	ld.global.f32 	%f1051, [%rd14+200];
	ld.global.f32 	%f1050, [%rd14+196];
	ld.global.f32 	%f1049, [%rd14+192];
	ld.global.f32 	%f1048, [%rd14+188];
	ld.global.f32 	%f1047, [%rd14+184];
	ld.global.f32 	%f1046, [%rd14+180];
	ld.global.f32 	%f1045, [%rd14+176];
	ld.global.f32 	%f1044, [%rd14+172];
	ld.global.f32 	%f1043, [%rd14+168];
	ld.global.f32 	%f1042, [%rd14+164];
	ld.global.f32 	%f1041, [%rd14+160];
	ld.global.f32 	%f1040, [%rd14+156];
	ld.global.f32 	%f1039, [%rd14+152];
	ld.global.f32 	%f1038, [%rd14+148];
	ld.global.f32 	%f1037, [%rd14+144];
	ld.global.f32 	%f1036, [%rd14+140];
	ld.global.f32 	%f1035, [%rd14+136];
	ld.global.f32 	%f1034, [%rd14+132];
	ld.global.f32 	%f1033, [%rd14+128];
	ld.global.f32 	%f1032, [%rd14+124];
	ld.global.f32 	%f1031, [%rd14+120];
	ld.global.f32 	%f1030, [%rd14+116];
	ld.global.f32 	%f1029, [%rd14+112];
	ld.global.f32 	%f1028, [%rd14+108];
	ld.global.f32 	%f1027, [%rd14+104];
	ld.global.f32 	%f1026, [%rd14+100];
	ld.global.f32 	%f1025, [%rd14+96];
	ld.global.f32 	%f1024, [%rd14+92];
	ld.global.f32 	%f1023, [%rd14+88];
	ld.global.f32 	%f1022, [%rd14+84];
	ld.global.f32 	%f1021, [%rd14+80];
	ld.global.f32 	%f1020, [%rd14+76];
	ld.global.f32 	%f1019, [%rd14+72];
	ld.global.f32 	%f1018, [%rd14+68];
	ld.global.f32 	%f1017, [%rd14+64];
	ld.global.f32 	%f1016, [%rd14+60];
	ld.global.f32 	%f1015, [%rd14+56];
	ld.global.f32 	%f1014, [%rd14+52];
	ld.global.f32 	%f1013, [%rd14+48];
	ld.global.f32 	%f1012, [%rd14+44];
	ld.global.f32 	%f1011, [%rd14+40];
	ld.global.f32 	%f1010, [%rd14+36];
	ld.global.f32 	%f1009, [%rd14+32];
	ld.global.f32 	%f1008, [%rd14+28];
	ld.global.f32 	%f1007, [%rd14+24];
	ld.global.u32 	%r500, [%rd14+20];
	ld.global.f32 	%f1006, [%rd14+16];
	ld.global.f32 	%f1005, [%rd14+12];
	ld.global.f32 	%f1004, [%rd14+8];
	ld.global.f32 	%f1003, [%rd14+4];
	ld.global.f32 	%f1002, [%rd14];
	ld.global.u8 	%rs259, [%rd14+255];
	ld.global.u8 	%rs258, [%rd14+254];
	ld.global.u8 	%rs257, [%rd14+253];
	ld.global.u8 	%rs256, [%rd14+252];
	ld.global.u8 	%rs255, [%rd14+251];
	ld.global.u8 	%rs254, [%rd14+250];
	ld.global.u8 	%rs253, [%rd14+249];
	ld.global.u8 	%rs252, [%rd14+248];
	ld.global.u8 	%rs251, [%rd14+247];
	ld.global.u8 	%rs250, [%rd14+246];
	ld.global.u8 	%rs249, [%rd14+245];
	ld.global.u8 	%rs248, [%rd14+244];
$L__BB3_13:
	// begin inline asm
	mov.u32 %r70, %laneid;
	// end inline asm
	add.s32 	%r72, %r70, %r30;
	shl.b32 	%r73, %r72, 8;
	mov.u32 	%r74, _ZZN3cub18CUB_300001_SM_10006detail10merge_sort30DeviceMergeSortBlockSortKernelINS2_10policy_hubIN6thrust24THRUST_300001_SM_1000_NS10device_ptrI15DetectionResultEEE9Policy600ES9_PNS0_8NullTypeES9_SD_j22DetectionResultCompareS8_SC_EEvbT0_T1_T2_T3_T4_PT6_PT7_T5_NS1_7vsmem_tEE19static_temp_storage;
	add.s32 	%r34, %r74, %r73;
	st.shared.f32 	[%r34+12], %f1005;
	st.shared.f32 	[%r34+8], %f1004;
	st.shared.f32 	[%r34+4], %f1003;
	st.shared.f32 	[%r34], %f1002;
	st.shared.f32 	[%r34+16], %f1006;
	st.shared.u32 	[%r34+20], %r500;
	st.shared.f32 	[%r34+24], %f1007;
	st.shared.f32 	[%r34+28], %f1008;
	st.shared.f32 	[%r34+32], %f1009;
	st.shared.f32 	[%r34+36], %f1010;
	st.shared.f32 	[%r34+40], %f1011;
	st.shared.f32 	[%r34+44], %f1012;
	st.shared.f32 	[%r34+48], %f1013;
	st.shared.f32 	[%r34+52], %f1014;
	st.shared.f32 	[%r34+56], %f1015;
	st.shared.f32 	[%r34+60], %f1016;
	st.shared.f32 	[%r34+64], %f1017;
	st.shared.f32 	[%r34+68], %f1018;
	st.shared.f32 	[%r34+72], %f1019;
	st.shared.f32 	[%r34+76], %f1020;
	st.shared.f32 	[%r34+80], %f1021;
	st.shared.f32 	[%r34+84], %f1022;
	st.shared.f32 	[%r34+88], %f1023;
	st.shared.f32 	[%r34+92], %f1024;
	st.shared.f32 	[%r34+96], %f1025;
	st.shared.f32 	[%r34+100], %f1026;
	st.shared.f32 	[%r34+104], %f1027;
	st.shared.f32 	[%r34+108], %f1028;
	st.shared.f32 	[%r34+112], %f1029;
	st.shared.f32 	[%r34+116], %f1030;
	st.shared.f32 	[%r34+120], %f1031;
	st.shared.f32 	[%r34+124], %f1032;
	st.shared.f32 	[%r34+128], %f1033;
	st.shared.f32 	[%r34+132], %f1034;
	st.shared.f32 	[%r34+136], %f1035;
	st.shared.f32 	[%r34+140], %f1036;
	st.shared.f32 	[%r34+144], %f1037;
	st.shared.f32 	[%r34+148], %f1038;
	st.shared.f32 	[%r34+152], %f1039;
	st.shared.f32 	[%r34+156], %f1040;
	st.shared.f32 	[%r34+160], %f1041;
	st.shared.f32 	[%r34+164], %f1042;
	st.shared.f32 	[%r34+168], %f1043;
	st.shared.f32 	[%r34+172], %f1044;
	st.shared.f32 	[%r34+176], %f1045;
	st.shared.f32 	[%r34+180], %f1046;
	st.shared.f32 	[%r34+184], %f1047;
	st.shared.f32 	[%r34+188], %f1048;
	st.shared.f32 	[%r34+192], %f1049;
	st.shared.f32 	[%r34+196], %f1050;
	st.shared.f32 	[%r34+200], %f1051;
	st.shared.f32 	[%r34+204], %f1052;
	st.shared.f32 	[%r34+208], %f1053;
	st.shared.f32 	[%r34+212], %f1054;
	st.shared.f32 	[%r34+216], %f1055;
	st.shared.f32 	[%r34+220], %f1056;
	st.shared.f32 	[%r34+224], %f1057;
	st.shared.f32 	[%r34+228], %f1058;
	st.shared.f32 	[%r34+232], %f1059;
	st.shared.f32 	[%r34+236], %f1060;
	st.shared.u8 	[%r34+240], %rs244;
	st.shared.u8 	[%r34+241], %rs245;
	st.shared.u8 	[%r34+242], %rs246;
	st.shared.u8 	[%r34+243], %rs247;
	st.shared.u8 	[%r34+244], %rs248;
	st.shared.u8 	[%r34+245], %rs249;
	st.shared.u8 	[%r34+246], %rs250;
	st.shared.u8 	[%r34+247], %rs251;
	st.shared.u8 	[%r34+248], %rs252;
	st.shared.u8 	[%r34+249], %rs253;
	st.shared.u8 	[%r34+250], %rs254;
	st.shared.u8 	[%r34+251], %rs255;
	st.shared.u8 	[%r34+252], %rs256;
	st.shared.u8 	[%r34+253], %rs257;
	st.shared.u8 	[%r34+254], %rs258;
	st.shared.u8 	[%r34+255], %rs259;
	bar.warp.sync 	-1;
	ld.shared.v4.b32 	{%r75, %r76, %r77, %r78}, [%r34+240];
	bfe.u32 	%r79, %r75, 0, 8;
	cvt.u16.u32 	%rs260, %r79;
	bfe.u32 	%r80, %r75, 8, 8;
	cvt.u16.u32 	%rs261, %r80;
	bfe.u32 	%r81, %r75, 16, 8;
	cvt.u16.u32 	%rs262, %r81;
	bfe.u32 	%r82, %r75, 24, 8;
	cvt.u16.u32 	%rs263, %r82;
	bfe.u32 	%r83, %r76, 0, 8;
	cvt.u16.u32 	%rs264, %r83;
	bfe.u32 	%r84, %r76, 8, 8;
	cvt.u16.u32 	%rs265, %r84;
	bfe.u32 	%r85, %r76, 16, 8;
	cvt.u16.u32 	%rs266, %r85;
	bfe.u32 	%r86, %r76, 24, 8;
	cvt.u16.u32 	%rs267, %r86;
	bfe.u32 	%r87, %r77, 0, 8;
	cvt.u16.u32 	%rs268, %r87;
	bfe.u32 	%r88, %r77, 8, 8;
	cvt.u16.u32 	%rs269, %r88;
	bfe.u32 	%r89, %r77, 16, 8;
	cvt.u16.u32 	%rs270, %r89;
	bfe.u32 	%r90, %r77, 24, 8;
	cvt.u16.u32 	%rs271, %r90;
	bfe.u32 	%r91, %r78, 0, 8;
	cvt.u16.u32 	%rs272, %r91;
	bfe.u32 	%r92, %r78, 8, 8;
	cvt.u16.u32 	%rs273, %r92;
	bfe.u32 	%r93, %r78, 16, 8;
	cvt.u16.u32 	%rs274, %r93;
	bfe.u32 	%r94, %r78, 24, 8;
	cvt.u16.u32 	%rs275, %r94;
	ld.shared.v4.f32 	{%f1116, %f1117, %f1118, %f1119}, [%r34+224];
	ld.shared.v4.f32 	{%f1112, %f1113, %f1114, %f1115}, [%r34+208];
	ld.shared.v4.f32 	{%f1108, %f1109, %f1110, %f1111}, [%r34+192];
	ld.shared.v4.f32 	{%f1104, %f1105, %f1106, %f1107}, [%r34+176];
	ld.shared.v4.f32 	{%f1100, %f1101, %f1102, %f1103}, [%r34+160];
	ld.shared.v4.f32 	{%f1096, %f1097, %f1098, %f1099}, [%r34+144];
	ld.shared.v4.f32 	{%f1092, %f1093, %f1094, %f1095}, [%r34+128];
	ld.shared.v4.f32 	{%f1088, %f1089, %f1090, %f1091}, [%r34+112];
	ld.shared.v4.f32 	{%f1084, %f1085, %f1086, %f1087}, [%r34+96];
	ld.shared.v4.f32 	{%f1080, %f1081, %f1082, %f1083}, [%r34+80];
	ld.shared.v4.f32 	{%f1076, %f1077, %f1078, %f1079}, [%r34+64];
	ld.shared.v4.f32 	{%f1072, %f1073, %f1074, %f1075}, [%r34+48];
	ld.shared.v4.f32 	{%f1068, %f1069, %f1070, %f1071}, [%r34+32];
	ld.shared.v4.u32 	{%r95, %r502, %r96, %r97}, [%r34+16];
	mov.b32 	%f1065, %r95;
	mov.b32 	%f1066, %r96;
	mov.b32 	%f1067, %r97;
	ld.shared.v4.f32 	{%f1061, %f1062, %f1063, %f1064}, [%r34];
	bar.sync 	0;
	// begin inline asm
	griddepcontrol.launch_dependents;
	// end inline asm
	mov.b32 	%r501, 2;
$L__BB3_14:
	shr.u32 	%r98, %r501, 1;
	add.s32 	%r99, %r501, -1;
	bar.sync 	0;
	shl.b32 	%r100, %r28, 8;
	mov.u32 	%r101, _ZZN3cub18CUB_300001_SM_10006detail10merge_sort30DeviceMergeSortBlockSortKernelINS2_10policy_hubIN6thrust24THRUST_300001_SM_1000_NS10device_ptrI15DetectionResultEEE9Policy600ES9_PNS0_8NullTypeES9_SD_j22DetectionResultCompareS8_SC_EEvbT0_T1_T2_T3_T4_PT6_PT7_T5_NS1_7vsmem_tEE19static_temp_storage;
	add.s32 	%r102, %r101, %r100;
	st.shared.v4.f32 	[%r102], {%f1061, %f1062, %f1063, %f1064};
	mov.b32 	%r103, %f1065;
	mov.b32 	%r104, %f1066;
	mov.b32 	%r105, %f1067;
	st.shared.v4.u32 	[%r102+16], {%r103, %r502, %r104, %r105};
	st.shared.v4.f32 	[%r102+32], {%f1068, %f1069, %f1070, %f1071};
	st.shared.v4.f32 	[%r102+48], {%f1072, %f1073, %f1074, %f1075};
	st.shared.v4.f32 	[%r102+64], {%f1076, %f1077, %f1078, %f1079};
	st.shared.v4.f32 	[%r102+80], {%f1080, %f1081, %f1082, %f1083};
	st.shared.v4.f32 	[%r102+96], {%f1084, %f1085, %f1086, %f1087};
	st.shared.v4.f32 	[%r102+112], {%f1088, %f1089, %f1090, %f1091};
	st.shared.v4.f32 	[%r102+128], {%f1092, %f1093, %f1094, %f1095};
	st.shared.v4.f32 	[%r102+144], {%f1096, %f1097, %f1098, %f1099};
	st.shared.v4.f32 	[%r102+160], {%f1100, %f1101, %f1102, %f1103};
	st.shared.v4.f32 	[%r102+176], {%f1104, %f1105, %f1106, %f1107};
	st.shared.v4.f32 	[%r102+192], {%f1108, %f1109, %f1110, %f1111};
	st.shared.v4.f32 	[%r102+208], {%f1112, %f1113, %f1114, %f1115};
	st.shared.v4.f32 	[%r102+224], {%f1116, %f1117, %f1118, %f1119};
	cvt.u32.u16 	%r106, %rs275;
	cvt.u32.u16 	%r107, %rs274;
	prmt.b32 	%r108, %r107, %r106, 0x3340U;
	cvt.u32.u16 	%r109, %rs273;
	cvt.u32.u16 	%r110, %rs272;
	prmt.b32 	%r111, %r110, %r109, 0x3340U;
	prmt.b32 	%r112, %r111, %r108, 0x5410U;
	cvt.u32.u16 	%r113, %rs271;
	cvt.u32.u16 	%r114, %rs270;
	prmt.b32 	%r115, %r114, %r113, 0x3340U;
	cvt.u32.u16 	%r116, %rs269;
	cvt.u32.u16 	%r117, %rs268;
	prmt.b32 	%r118, %r117, %r116, 0x3340U;
	prmt.b32 	%r119, %r118, %r115, 0x5410U;
	cvt.u32.u16 	%r120, %rs267;
	cvt.u32.u16 	%r121, %rs266;
	prmt.b32 	%r122, %r121, %r120, 0x3340U;
	cvt.u32.u16 	%r123, %rs265;
	cvt.u32.u16 	%r124, %rs264;
	prmt.b32 	%r125, %r124, %r123, 0x3340U;
	prmt.b32 	%r126, %r125, %r122, 0x5410U;
	cvt.u32.u16 	%r127, %rs263;
	cvt.u32.u16 	%r128, %rs262;
	prmt.b32 	%r129, %r128, %r127, 0x3340U;
	cvt.u32.u16 	%r130, %rs261;
	cvt.u32.u16 	%r131, %rs260;
	prmt.b32 	%r132, %r131, %r130, 0x3340U;
	prmt.b32 	%r133, %r132, %r129, 0x5410U;
	st.shared.v4.b32 	[%r102+240], {%r133, %r126, %r119, %r112};
	bar.sync 	0;
	neg.s32 	%r134, %r501;
	and.b32  	%r135, %r28, %r134;
	and.b32  	%r136, %r99, %r28;
	min.s32 	%r38, %r136, %r26;
	min.s32 	%r39, %r135, %r26;
	add.s32 	%r137, %r39, %r98;
	min.s32 	%r40, %r137, %r26;
	add.s32 	%r138, %r40, %r98;
	min.s32 	%r41, %r138, %r26;
	sub.s32 	%r139, %r40, %r39;
	sub.s32 	%r140, %r41, %r40;
	setp.lt.s32 	%p7, %r38, %r140;
	sub.s32 	%r141, %r38, %r140;
	selp.b32 	%r505, 0, %r141, %p7;
	min.s32 	%r503, %r139, %r38;
	setp.ge.s32 	%p8, %r505, %r503;
	@%p8 bra 	$L__BB3_17;
	add.s32 	%r44, %r40, %r38;
$L__BB3_16:
	sub.s32 	%r142, %r503, %r505;
	shr.u32 	%r143, %r142, 31;
	add.s32 	%r144, %r142, %r143;
	shr.s32 	%r145, %r144, 1;
	add.s32 	%r146, %r145, %r505;
	add.s32 	%r147, %r146, %r39;
	shl.b32 	%r148, %r147, 8;
	add.s32 	%r150, %r101, %r148;
	ld.shared.f32 	%f883, [%r150+16];
	not.b32 	%r151, %r146;
	add.s32 	%r152, %r44, %r151;
	shl.b32 	%r153, %r152, 8;
	add.s32 	%r154, %r101, %r153;
	ld.shared.f32 	%f884, [%r154+16];
	setp.leu.f32 	%p9, %f884, %f883;
	add.s32 	%r155, %r146, 1;
	selp.b32 	%r505, %r155, %r505, %p9;
	selp.b32 	%r503, %r503, %r146, %p9;
	setp.lt.s32 	%p10, %r505, %r503;
	@%p10 bra 	$L__BB3_16;
$L__BB3_17:
	add.s32 	%r50, %r505, %r39;
	add.s32 	%r156, %r40, %r38;
	sub.s32 	%r157, %r156, %r505;
	shl.b32 	%r158, %r50, 8;
	mov.u32 	%r159, _ZZN3cub18CUB_300001_SM_10006detail10merge_sort30DeviceMergeSortBlockSortKernelINS2_10policy_hubIN6thrust24THRUST_300001_SM_1000_NS10device_ptrI15DetectionResultEEE9Policy600ES9_PNS0_8NullTypeES9_SD_j22DetectionResultCompareS8_SC_EEvbT0_T1_T2_T3_T4_PT6_PT7_T5_NS1_7vsmem_tEE19static_temp_storage;
	add.s32 	%r160, %r159, %r158;
	ld.shared.v4.b32 	{%r161, %r162, %r163, %r164}, [%r160+240];
	bfe.u32 	%r165, %r164, 24, 8;
	cvt.u16.u32 	%rs161, %r165;
	bfe.u32 	%r166, %r164, 16, 8;
	cvt.u16.u32 	%rs162, %r166;
	bfe.u32 	%r167, %r164, 8, 8;
	cvt.u16.u32 	%rs163, %r167;
	bfe.u32 	%r168, %r164, 0, 8;
	cvt.u16.u32 	%rs164, %r168;
	bfe.u32 	%r169, %r163, 24, 8;
	cvt.u16.u32 	%rs165, %r169;
	bfe.u32 	%r170, %r163, 16, 8;
	cvt.u16.u32 	%rs166, %r170;
	bfe.u32 	%r171, %r163, 8, 8;
	cvt.u16.u32 	%rs167, %r171;
	bfe.u32 	%r172, %r163, 0, 8;
	cvt.u16.u32 	%rs168, %r172;
	bfe.u32 	%r173, %r162, 24, 8;
	cvt.u16.u32 	%rs169, %r173;
	bfe.u32 	%r174, %r162, 16, 8;
	cvt.u16.u32 	%rs170, %r174;
	bfe.u32 	%r175, %r162, 8, 8;
	cvt.u16.u32 	%rs171, %r175;
	bfe.u32 	%r176, %r162, 0, 8;
	cvt.u16.u32 	%rs172, %r176;
	bfe.u32 	%r177, %r161, 24, 8;
	cvt.u16.u32 	%rs173, %r177;
	bfe.u32 	%r178, %r161, 16, 8;
	cvt.u16.u32 	%rs174, %r178;
	bfe.u32 	%r179, %r161, 8, 8;
	cvt.u16.u32 	%rs175, %r179;
	bfe.u32 	%r180, %r161, 0, 8;
	cvt.u16.u32 	%rs176, %r180;
	ld.shared.v4.f32 	{%f594, %f593, %f592, %f591}, [%r160+224];
	ld.shared.v4.f32 	{%f598, %f597, %f596, %f595}, [%r160+208];
	ld.shared.v4.f32 	{%f602, %f601, %f600, %f599}, [%r160+192];
	ld.shared.v4.f32 	{%f606, %f605, %f604, %f603}, [%r160+176];
	ld.shared.v4.f32 	{%f610, %f609, %f608, %f607}, [%r160+160];
	ld.shared.v4.f32 	{%f614, %f613, %f612, %f611}, [%r160+144];
	ld.shared.v4.f32 	{%f618, %f617, %f616, %f615}, [%r160+128];
	ld.shared.v4.f32 	{%f622, %f621, %f620, %f619}, [%r160+112];
	ld.shared.v4.f32 	{%f626, %f625, %f624, %f623}, [%r160+96];
	ld.shared.v4.f32 	{%f630, %f629, %f628, %f627}, [%r160+80];
	ld.shared.v4.f32 	{%f634, %f633, %f632, %f631}, [%r160+64];
	ld.shared.v4.f32 	{%f638, %f637, %f636, %f635}, [%r160+48];
	ld.shared.v4.f32 	{%f642, %f641, %f640, %f639}, [%r160+32];
	ld.shared.v4.u32 	{%r181, %r51, %r182, %r183}, [%r160+16];
	mov.b32 	%f643, %r181;
	mov.b32 	%f644, %r182;
	mov.b32 	%f645, %r183;
	ld.shared.v4.f32 	{%f649, %f648, %f647, %f646}, [%r160];
	shl.b32 	%r184, %r157, 8;
	add.s32 	%r185, %r159, %r184;
	ld.shared.v4.b32 	{%r186, %r187, %r188, %r189}, [%r185+240];
	bfe.u32 	%r190, %r189, 24, 8;
	cvt.u16.u32 	%rs177, %r190;
	bfe.u32 	%r191, %r189, 16, 8;
	cvt.u16.u32 	%rs178, %r191;
	bfe.u32 	%r192, %r189, 8, 8;
	cvt.u16.u32 	%rs179, %r192;
	bfe.u32 	%r193, %r189, 0, 8;
	cvt.u16.u32 	%rs180, %r193;
	bfe.u32 	%r194, %r188, 24, 8;
	cvt.u16.u32 	%rs181, %r194;
	bfe.u32 	%r195, %r188, 16, 8;
	cvt.u16.u32 	%rs182, %r195;
	bfe.u32 	%r196, %r188, 8, 8;
	cvt.u16.u32 	%rs183, %r196;
	bfe.u32 	%r197, %r188, 0, 8;
	cvt.u16.u32 	%rs184, %r197;
	bfe.u32 	%r198, %r187, 24, 8;
	cvt.u16.u32 	%rs185, %r198;
	bfe.u32 	%r199, %r187, 16, 8;
	cvt.u16.u32 	%rs186, %r199;
	bfe.u32 	%r200, %r187, 8, 8;
	cvt.u16.u32 	%rs187, %r200;
	bfe.u32 	%r201, %r187, 0, 8;
	cvt.u16.u32 	%rs188, %r201;
	bfe.u32 	%r202, %r186, 24, 8;
	cvt.u16.u32 	%rs189, %r202;
	bfe.u32 	%r203, %r186, 16, 8;
	cvt.u16.u32 	%rs190, %r203;
	bfe.u32 	%r204, %r186, 8, 8;
	cvt.u16.u32 	%rs191, %r204;
	bfe.u32 	%r205, %r186, 0, 8;
	cvt.u16.u32 	%rs192, %r205;
	ld.shared.v4.f32 	{%f653, %f652, %f651, %f650}, [%r185+224];
	ld.shared.v4.f32 	{%f657, %f656, %f655, %f654}, [%r185+208];
	ld.shared.v4.f32 	{%f661, %f660, %f659, %f658}, [%r185+192];
	ld.shared.v4.f32 	{%f665, %f664, %f663, %f662}, [%r185+176];
	ld.shared.v4.f32 	{%f669, %f668, %f667, %f666}, [%r185+160];
	ld.shared.v4.f32 	{%f673, %f672, %f671, %f670}, [%r185+144];
	ld.shared.v4.f32 	{%f677, %f676, %f675, %f674}, [%r185+128];
	ld.shared.v4.f32 	{%f681, %f680, %f679, %f678}, [%r185+112];
	ld.shared.v4.f32 	{%f685, %f684, %f683, %f682}, [%r185+96];
	ld.shared.v4.f32 	{%f689, %f688, %f687, %f686}, [%r185+80];
	ld.shared.v4.f32 	{%f693, %f692, %f691, %f690}, [%r185+64];
	ld.shared.v4.f32 	{%f697, %f696, %f695, %f694}, [%r185+48];
	ld.shared.v4.f32 	{%f701, %f700, %f699, %f698}, [%r185+32];
	ld.shared.v4.u32 	{%r206, %r52, %r207, %r208}, [%r185+16];
	mov.b32 	%f702, %r206;
	mov.b32 	%f703, %r207;
	mov.b32 	%f704, %r208;
	ld.shared.v4.f32 	{%f708, %f707, %f706, %f705}, [%r185];
	setp.ge.s32 	%p12, %r157, %r41;
	mov.pred 	%p32, 0;
	@%p12 bra 	$L__BB3_19;
	setp.ge.s32 	%p13, %r50, %r40;
	setp.gt.f32 	%p14, %f702, %f643;
	or.pred  	%p32, %p13, %p14;
$L__BB3_19:
	selp.f32 	%f1061, %f708, %f649, %p32;
	selp.f32 	%f1062, %f707, %f648, %p32;
	selp.f32 	%f1063, %f706, %f647, %p32;
	selp.f32 	%f1064, %f705, %f646, %p32;
	selp.f32 	%f1065, %f702, %f643, %p32;
	selp.b32 	%r502, %r52, %r51, %p32;
	selp.f32 	%f1066, %f703, %f644, %p32;
	selp.f32 	%f1067, %f704, %f645, %p32;
	selp.f32 	%f1068, %f701, %f642, %p32;
	selp.f32 	%f1069, %f700, %f641, %p32;
	selp.f32 	%f1070, %f699, %f640, %p32;
	selp.f32 	%f1071, %f698, %f639, %p32;
	selp.f32 	%f1072, %f697, %f638, %p32;
	selp.f32 	%f1073, %f696, %f637, %p32;
	selp.f32 	%f1074, %f695, %f636, %p32;
	selp.f32 	%f1075, %f694, %f635, %p32;
	selp.f32 	%f1076, %f693, %f634, %p32;
	selp.f32 	%f1077, %f692, %f633, %p32;
	selp.f32 	%f1078, %f691, %f632, %p32;
	selp.f32 	%f1079, %f690, %f631, %p32;
	selp.f32 	%f1080, %f689, %f630, %p32;
	selp.f32 	%f1081, %f688, %f629, %p32;
	selp.f32 	%f1082, %f687, %f628, %p32;
	selp.f32 	%f1083, %f686, %f627, %p32;
	selp.f32 	%f1084, %f685, %f626, %p32;
	selp.f32 	%f1085, %f684, %f625, %p32;
	selp.f32 	%f1086, %f683, %f624, %p32;
	selp.f32 	%f1087, %f682, %f623, %p32;
	selp.f32 	%f1088, %f681, %f622, %p32;
	selp.f32 	%f1089, %f680, %f621, %p32;
	selp.f32 	%f1090, %f679, %f620, %p32;
	selp.f32 	%f1091, %f678, %f619, %p32;
	selp.f32 	%f1092, %f677, %f618, %p32;
	selp.f32 	%f1093, %f676, %f617, %p32;
	selp.f32 	%f1094, %f675, %f616, %p32;
	selp.f32 	%f1095, %f674, %f615, %p32;
	selp.f32 	%f1096, %f673, %f614, %p32;
	selp.f32 	%f1097, %f672, %f613, %p32;
	selp.f32 	%f1098, %f671, %f612, %p32;
	selp.f32 	%f1099, %f670, %f611, %p32;
	selp.f32 	%f1100, %f669, %f610, %p32;
	selp.f32 	%f1101, %f668, %f609, %p32;
	selp.f32 	%f1102, %f667, %f608, %p32;
	selp.f32 	%f1103, %f666, %f607, %p32;
	selp.f32 	%f1104, %f665, %f606, %p32;
	selp.f32 	%f1105, %f664, %f605, %p32;
	selp.f32 	%f1106, %f663, %f604, %p32;
	selp.f32 	%f1107, %f662, %f603, %p32;
	selp.f32 	%f1108, %f661, %f602, %p32;
	selp.f32 	%f1109, %f660, %f601, %p32;
	selp.f32 	%f1110, %f659, %f600, %p32;
	selp.f32 	%f1111, %f658, %f599, %p32;
	selp.f32 	%f1112, %f657, %f598, %p32;
	selp.f32 	%f1113, %f656, %f597, %p32;
	selp.f32 	%f1114, %f655, %f596, %p32;
	selp.f32 	%f1115, %f654, %f595, %p32;
	selp.f32 	%f1116, %f653, %f594, %p32;
	selp.f32 	%f1117, %f652, %f593, %p32;
	selp.f32 	%f1118, %f651, %f592, %p32;
	selp.f32 	%f1119, %f650, %f591, %p32;
	selp.b16 	%rs260, %rs192, %rs176, %p32;
	selp.b16 	%rs261, %rs191, %rs175, %p32;
	selp.b16 	%rs262, %rs190, %rs174, %p32;
	selp.b16 	%rs263, %rs189, %rs173, %p32;
	selp.b16 	%rs264, %rs188, %rs172, %p32;
	selp.b16 	%rs265, %rs187, %rs171, %p32;
	selp.b16 	%rs266, %rs186, %rs170, %p32;
	selp.b16 	%rs267, %rs185, %rs169, %p32;
	selp.b16 	%rs268, %rs184, %rs168, %p32;
	selp.b16 	%rs269, %rs183, %rs167, %p32;
	selp.b16 	%rs270, %rs182, %rs166, %p32;
	selp.b16 	%rs271, %rs181, %rs165, %p32;
	selp.b16 	%rs272, %rs180, %rs164, %p32;
	selp.b16 	%rs273, %rs179, %rs163, %p32;
	selp.b16 	%rs274, %rs178, %rs162, %p32;
	selp.b16 	%rs275, %rs177, %rs161, %p32;
	shl.b32 	%r54, %r501, 1;
	setp.lt.u32 	%p15, %r501, 33;
	mov.u32 	%r501, %r54;
	@%p15 bra 	$L__BB3_14;
	ld.param.s8 	%rs226, [_ZN3cub18CUB_300001_SM_10006detail10merge_sort30DeviceMergeSortBlockSortKernelINS2_10policy_hubIN6thrust24THRUST_300001_SM_1000_NS10device_ptrI15DetectionResultEEE9Policy600ES9_PNS0_8NullTypeES9_SD_j22DetectionResultCompareS8_SC_EEvbT0_T1_T2_T3_T4_PT6_PT7_T5_NS1_7vsmem_tE_param_0];
	bar.sync 	0;
	setp.eq.s16 	%p16, %rs226, 0;
	@%p16 bra 	$L__BB3_25;
	st.shared.u8 	[%r34+243], %rs263;
	st.shared.u8 	[%r34+242], %rs262;
	st.shared.u8 	[%r34+241], %rs261;
	st.shared.u8 	[%r34+240], %rs260;
	st.shared.f32 	[%r34+236], %f1119;
	st.shared.f32 	[%r34+232], %f1118;
	st.shared.f32 	[%r34+228], %f1117;
	st.shared.f32 	[%r34+224], %f1116;
	st.shared.f32 	[%r34+220], %f1115;
	st.shared.f32 	[%r34+216], %f1114;
	st.shared.f32 	[%r34+212], %f1113;
	st.shared.f32 	[%r34+208], %f1112;
	st.shared.f32 	[%r34+204], %f1111;
	st.shared.f32 	[%r34+200], %f1110;
	st.shared.f32 	[%r34+196], %f1109;
	st.shared.f32 	[%r34+192], %f1108;
	st.shared.f32 	[%r34+188], %f1107;
	st.shared.f32 	[%r34+184], %f1106;
	st.shared.f32 	[%r34+180], %f1105;
	st.shared.f32 	[%r34+176], %f1104;
	st.shared.f32 	[%r34+172], %f1103;
	st.shared.f32 	[%r34+168], %f1102;
	st.shared.f32 	[%r34+164], %f1101;
	st.shared.f32 	[%r34+160], %f1100;
	st.shared.f32 	[%r34+156], %f1099;
	st.shared.f32 	[%r34+152], %f1098;
	st.shared.f32 	[%r34+148], %f1097;
	st.shared.f32 	[%r34+144], %f1096;
	st.shared.f32 	[%r34+140], %f1095;
	st.shared.f32 	[%r34+136], %f1094;
	st.shared.f32 	[%r34+132], %f1093;
	st.shared.f32 	[%r34+128], %f1092;
	st.shared.f32 	[%r34+124], %f1091;
	st.shared.f32 	[%r34+120], %f1090;
	st.shared.f32 	[%r34+116], %f1089;
	st.shared.f32 	[%r34+112], %f1088;
	st.shared.f32 	[%r34+108], %f1087;
	st.shared.f32 	[%r34+104], %f1086;
	st.shared.f32 	[%r34+100], %f1085;
	st.shared.f32 	[%r34+96], %f1084;
	st.shared.f32 	[%r34+92], %f1083;
	st.shared.f32 	[%r34+88], %f1082;
	st.shared.f32 	[%r34+84], %f1081;
	st.shared.f32 	[%r34+80], %f1080;
	st.shared.f32 	[%r34+76], %f1079;
	st.shared.f32 	[%r34+72], %f1078;
	st.shared.f32 	[%r34+68], %f1077;
	st.shared.f32 	[%r34+64], %f1076;
	st.shared.f32 	[%r34+60], %f1075;
	st.shared.f32 	[%r34+56], %f1074;
	st.shared.f32 	[%r34+52], %f1073;
	st.shared.f32 	[%r34+48], %f1072;
	st.shared.f32 	[%r34+44], %f1071;
	st.shared.f32 	[%r34+40], %f1070;
	st.shared.f32 	[%r34+36], %f1069;
	st.shared.f32 	[%r34+32], %f1068;
	st.shared.f32 	[%r34+28], %f1067;
	st.shared.f32 	[%r34+24], %f1066;
	st.shared.u32 	[%r34+20], %r502;
	st.shared.f32 	[%r34+16], %f1065;
	st.shared.f32 	[%r34+12], %f1064;
	st.shared.f32 	[%r34+8], %f1063;
	st.shared.f32 	[%r34+4], %f1062;
	st.shared.f32 	[%r34], %f1061;
	st.shared.u8 	[%r34+255], %rs275;
	st.shared.u8 	[%r34+254], %rs274;
	st.shared.u8 	[%r34+253], %rs273;
	st.shared.u8 	[%r34+252], %rs272;
	st.shared.u8 	[%r34+251], %rs271;
	st.shared.u8 	[%r34+250], %rs270;
	st.shared.u8 	[%r34+249], %rs269;
	st.shared.u8 	[%r34+248], %rs268;
	st.shared.u8 	[%r34+247], %rs267;
	st.shared.u8 	[%r34+246], %rs266;
	st.shared.u8 	[%r34+245], %rs265;
	st.shared.u8 	[%r34+244], %rs264;
	bar.warp.sync 	-1;
	ld.shared.u8 	%rs212, [%r34+243];
	ld.shared.u8 	%rs211, [%r34+242];
	ld.shared.u8 	%rs210, [%r34+241];
	ld.shared.u8 	%rs209, [%r34+240];
	ld.shared.f32 	%f826, [%r34+236];
	ld.shared.f32 	%f825, [%r34+232];
	ld.shared.f32 	%f824, [%r34+228];
	ld.shared.f32 	%f823, [%r34+224];
	ld.shared.f32 	%f822, [%r34+220];
	ld.shared.f32 	%f821, [%r34+216];
	ld.shared.f32 	%f820, [%r34+212];
	ld.shared.f32 	%f819, [%r34+208];
	ld.shared.f32 	%f818, [%r34+204];
	ld.shared.f32 	%f817, [%r34+200];
	ld.shared.f32 	%f816, [%r34+196];
	ld.shared.f32 	%f815, [%r34+192];
	ld.shared.f32 	%f814, [%r34+188];
	ld.shared.f32 	%f813, [%r34+184];
	ld.shared.f32 	%f812, [%r34+180];
	ld.shared.f32 	%f811, [%r34+176];
	ld.shared.f32 	%f810, [%r34+172];
	ld.shared.f32 	%f809, [%r34+168];
	ld.shared.f32 	%f808, [%r34+164];
	ld.shared.f32 	%f807, [%r34+160];
	ld.shared.f32 	%f806, [%r34+156];
	ld.shared.f32 	%f805, [%r34+152];
	ld.shared.f32 	%f804, [%r34+148];
	ld.shared.f32 	%f803, [%r34+144];
	ld.shared.f32 	%f802, [%r34+140];
	ld.shared.f32 	%f801, [%r34+136];
	ld.shared.f32 	%f800, [%r34+132];
	ld.shared.f32 	%f799, [%r34+128];
	ld.shared.f32 	%f798, [%r34+124];
	ld.shared.f32 	%f797, [%r34+120];
	ld.shared.f32 	%f796, [%r34+116];
	ld.shared.f32 	%f795, [%r34+112];
	ld.shared.f32 	%f794, [%r34+108];
	ld.shared.f32 	%f793, [%r34+104];
	ld.shared.f32 	%f792, [%r34+100];
	ld.shared.f32 	%f791, [%r34+96];
	ld.shared.f32 	%f790, [%r34+92];
	ld.shared.f32 	%f789, [%r34+88];
	ld.shared.f32 	%f788, [%r34+84];
	ld.shared.f32 	%f787, [%r34+80];
	ld.shared.f32 	%f786, [%r34+76];
	ld.shared.f32 	%f785, [%r34+72];
	ld.shared.f32 	%f784, [%r34+68];
	ld.shared.f32 	%f783, [%r34+64];
	ld.shared.f32 	%f782, [%r34+60];
	ld.shared.f32 	%f781, [%r34+56];
	ld.shared.f32 	%f780, [%r34+52];
	ld.shared.f32 	%f779, [%r34+48];
	ld.shared.f32 	%f778, [%r34+44];
	ld.shared.f32 	%f777, [%r34+40];
	ld.shared.f32 	%f776, [%r34+36];
	ld.shared.f32 	%f775, [%r34+32];
	ld.shared.f32 	%f774, [%r34+28];
	ld.shared.f32 	%f773, [%r34+24];
	ld.shared.u32 	%r55, [%r34+20];
	ld.shared.f32 	%f772, [%r34+16];
	ld.shared.f32 	%f771, [%r34+12];
	ld.shared.f32 	%f770, [%r34+8];
	ld.shared.f32 	%f769, [%r34+4];
	ld.shared.f32 	%f768, [%r34];
	ld.shared.u8 	%rs224, [%r34+255];
	ld.shared.u8 	%rs223, [%r34+254];
	ld.shared.u8 	%rs222, [%r34+253];
	ld.shared.u8 	%rs221, [%r34+252];
	ld.shared.u8 	%rs220, [%r34+251];
	ld.shared.u8 	%rs219, [%r34+250];
	ld.shared.u8 	%rs218, [%r34+249];
	ld.shared.u8 	%rs217, [%r34+248];
	ld.shared.u8 	%rs216, [%r34+247];
	ld.shared.u8 	%rs215, [%r34+246];
	ld.shared.u8 	%rs214, [%r34+245];
	ld.shared.u8 	%rs213, [%r34+244];
	setp.ne.s32 	%p17, %r28, 0;
	@%p17 bra 	$L__BB3_23;
	st.volatile.shared.u32 	[_ZZN3cub18CUB_300001_SM_10006detail10merge_sort30DeviceMergeSortBlockSortKernelINS2_10policy_hubIN6thrust24THRUST_300001_SM_1000_NS10device_ptrI15DetectionResultEEE9Policy600ES9_PNS0_8NullTypeES9_SD_j22DetectionResultCompareS8_SC_EEvbT0_T1_T2_T3_T4_PT6_PT7_T5_NS1_7vsmem_tEE19static_temp_storage+16384], %r26;
$L__BB3_23:
	bar.sync 	0;
	ld.volatile.shared.u32 	%r209, [_ZZN3cub18CUB_300001_SM_10006detail10merge_sort30DeviceMergeSortBlockSortKernelINS2_10policy_hubIN6thrust24THRUST_300001_SM_1000_NS10device_ptrI15DetectionResultEEE9Policy600ES9_PNS0_8NullTypeES9_SD_j22DetectionResultCompareS8_SC_EEvbT0_T1_T2_T3_T4_PT6_PT7_T5_NS1_7vsmem_tEE19static_temp_storage+16384];
	cvt.u64.u32 	%rd15, %r30;
	add.s64 	%rd16, %rd5, %rd15;
	cvt.u64.u32 	%rd17, %r29;
	add.s64 	%rd18, %rd16, %rd17;
	shl.b64 	%rd19, %rd18, 8;
	add.s64 	%rd7, %rd2, %rd19;
	setp.ge.s32 	%p18, %r31, %r209;
	@%p18 bra 	$L__BB3_29;
	st.global.f32 	[%rd7], %f768;
	st.global.f32 	[%rd7+4], %f769;
	st.global.f32 	[%rd7+8], %f770;
	st.global.f32 	[%rd7+12], %f771;
	st.global.f32 	[%rd7+16], %f772;
	st.global.u32 	[%rd7+20], %r55;
	st.global.f32 	[%rd7+24], %f773;
	st.global.f32 	[%rd7+28], %f774;
	st.global.f32 	[%rd7+32], %f775;
	st.global.f32 	[%rd7+36], %f776;
	st.global.f32 	[%rd7+40], %f777;
	st.global.f32 	[%rd7+44], %f778;
	st.global.f32 	[%rd7+48], %f779;
	st.global.f32 	[%rd7+52], %f780;
	st.global.f32 	[%rd7+56], %f781;
	st.global.f32 	[%rd7+60], %f782;
	st.global.f32 	[%rd7+64], %f783;
	st.global.f32 	[%rd7+68], %f784;
	st.global.f32 	[%rd7+72], %f785;
	st.global.f32 	[%rd7+76], %f786;
	st.global.f32 	[%rd7+80], %f787;
	st.global.f32 	[%rd7+84], %f788;
	st.global.f32 	[%rd7+88], %f789;
	st.global.f32 	[%rd7+92], %f790;
	st.global.f32 	[%rd7+96], %f791;
	st.global.f32 	[%rd7+100], %f792;
	st.global.f32 	[%rd7+104], %f793;
	st.global.f32 	[%rd7+108], %f794;
	st.global.f32 	[%rd7+112], %f795;
	st.global.f32 	[%rd7+116], %f796;
	st.global.f32 	[%rd7+120], %f797;
	st.global.f32 	[%rd7+124], %f798;
	st.global.f32 	[%rd7+128], %f799;
	st.global.f32 	[%rd7+132], %f800;
	st.global.f32 	[%rd7+136], %f801;
	st.global.f32 	[%rd7+140], %f802;
	st.global.f32 	[%rd7+144], %f803;
	st.global.f32 	[%rd7+148], %f804;
	st.global.f32 	[%rd7+152], %f805;
	st.global.f32 	[%rd7+156], %f806;
	st.global.f32 	[%rd7+160], %f807;
	st.global.f32 	[%rd7+164], %f808;
	st.global.f32 	[%rd7+168], %f809;
	st.global.f32 	[%rd7+172], %f810;
	st.global.f32 	[%rd7+176], %f811;
	st.global.f32 	[%rd7+180], %f812;
	st.global.f32 	[%rd7+184], %f813;
	st.global.f32 	[%rd7+188], %f814;
	st.global.f32 	[%rd7+192], %f815;
	st.global.f32 	[%rd7+196], %f816;
	st.global.f32 	[%rd7+200], %f817;
	st.global.f32 	[%rd7+204], %f818;
	st.global.f32 	[%rd7+208], %f819;
	st.global.f32 	[%rd7+212], %f820;
	st.global.f32 	[%rd7+216], %f821;
	st.global.f32 	[%rd7+220], %f822;
	st.global.f32 	[%rd7+224], %f823;
	st.global.f32 	[%rd7+228], %f824;
	st.global.f32 	[%rd7+232], %f825;
	st.global.f32 	[%rd7+236], %f826;
	st.global.u8 	[%rd7+240], %rs209;
	st.global.u8 	[%rd7+241], %rs210;
	st.global.u8 	[%rd7+242], %rs211;
	st.global.u8 	[%rd7+243], %rs212;
	st.global.u8 	[%rd7+244], %rs213;
	st.global.u8 	[%rd7+245], %rs214;
	st.global.u8 	[%rd7+246], %rs215;
	st.global.u8 	[%rd7+247], %rs216;
	st.global.u8 	[%rd7+248], %rs217;
	st.global.u8 	[%rd7+249], %rs218;
	st.global.u8 	[%rd7+250], %rs219;
	st.global.u8 	[%rd7+251], %rs220;
	st.global.u8 	[%rd7+252], %rs221;
	st.global.u8 	[%rd7+253], %rs222;
	st.global.u8 	[%rd7+254], %rs223;
	st.global.u8 	[%rd7+255], %rs224;
	bra.uni 	$L__BB3_29;
$L__BB3_25:
	st.shared.u8 	[%r34+243], %rs263;
	st.shared.u8 	[%r34+242], %rs262;
	st.shared.u8 	[%r34+241], %rs261;
	st.shared.u8 	[%r34+240], %rs260;
	st.shared.f32 	[%r34+236], %f1119;
	st.shared.f32 	[%r34+232], %f1118;
	st.shared.f32 	[%r34+228], %f1117;
	st.shared.f32 	[%r34+224], %f1116;
	st.shared.f32 	[%r34+220], %f1115;
	st.shared.f32 	[%r34+216], %f1114;
	st.shared.f32 	[%r34+212], %f1113;
	st.shared.f32 	[%r34+208], %f1112;
	st.shared.f32 	[%r34+204], %f1111;
	st.shared.f32 	[%r34+200], %f1110;
	st.shared.f32 	[%r34+196], %f1109;
	st.shared.f32 	[%r34+192], %f1108;
	st.shared.f32 	[%r34+188], %f1107;
	st.shared.f32 	[%r34+184], %f1106;
	st.shared.f32 	[%r34+180], %f1105;
	st.shared.f32 	[%r34+176], %f1104;
	st.shared.f32 	[%r34+172], %f1103;
	st.shared.f32 	[%r34+168], %f1102;
	st.shared.f32 	[%r34+164], %f1101;
	st.shared.f32 	[%r34+160], %f1100;
	st.shared.f32 	[%r34+156], %f1099;
	st.shared.f32 	[%r34+152], %f1098;
	st.shared.f32 	[%r34+148], %f1097;
	st.shared.f32 	[%r34+144], %f1096;
	st.shared.f32 	[%r34+140], %f1095;
	st.shared.f32 	[%r34+136], %f1094;
	st.shared.f32 	[%r34+132], %f1093;
	st.shared.f32 	[%r34+128], %f1092;
	st.shared.f32 	[%r34+124], %f1091;
	st.shared.f32 	[%r34+120], %f1090;
	st.shared.f32 	[%r34+116], %f1089;
	st.shared.f32 	[%r34+112], %f1088;
	st.shared.f32 	[%r34+108], %f1087;
	st.shared.f32 	[%r34+104], %f1086;
	st.shared.f32 	[%r34+100], %f1085;
	st.shared.f32 	[%r34+96], %f1084;
	st.shared.f32 	[%r34+92], %f1083;
	st.shared.f32 	[%r34+88], %f1082;
	st.shared.f32 	[%r34+84], %f1081;
	st.shared.f32 	[%r34+80], %f1080;
	st.shared.f32 	[%r34+76], %f1079;
	st.shared.f32 	[%r34+72], %f1078;
	st.shared.f32 	[%r34+68], %f1077;
	st.shared.f32 	[%r34+64], %f1076;
	st.shared.f32 	[%r34+60], %f1075;
	st.shared.f32 	[%r34+56], %f1074;
	st.shared.f32 	[%r34+52], %f1073;
	st.shared.f32 	[%r34+48], %f1072;
	st.shared.f32 	[%r34+44], %f1071;
	st.shared.f32 	[%r34+40], %f1070;
	st.shared.f32 	[%r34+36], %f1069;
	st.shared.f32 	[%r34+32], %f1068;
	st.shared.f32 	[%r34+28], %f1067;
	st.shared.f32 	[%r34+24], %f1066;
	st.shared.u32 	[%r34+20], %r502;
	st.shared.f32 	[%r34+16], %f1065;
	st.shared.f32 	[%r34+12], %f1064;
	st.shared.f32 	[%r34+8], %f1063;
	st.shared.f32 	[%r34+4], %f1062;
	st.shared.f32 	[%r34], %f1061;
	st.shared.u8 	[%r34+255], %rs275;
	st.shared.u8 	[%r34+254], %rs274;
	st.shared.u8 	[%r34+253], %rs273;
	st.shared.u8 	[%r34+252], %rs272;
	st.shared.u8 	[%r34+251], %rs271;
	st.shared.u8 	[%r34+250], %rs270;
	st.shared.u8 	[%r34+249], %rs269;
	st.shared.u8 	[%r34+248], %rs268;
	st.shared.u8 	[%r34+247], %rs267;
	st.shared.u8 	[%r34+246], %rs266;
	st.shared.u8 	[%r34+245], %rs265;
	st.shared.u8 	[%r34+244], %rs264;
	bar.warp.sync 	-1;
	ld.shared.v4.b32 	{%r56, %r57, %r58, %r59}, [%r34+240];
	ld.shared.v4.f32 	{%f827, %f828, %f829, %f830}, [%r34+224];
	ld.shared.v4.f32 	{%f831, %f832, %f833, %f834}, [%r34+208];
	ld.shared.v4.f32 	{%f835, %f836, %f837, %f838}, [%r34+192];
	ld.shared.v4.f32 	{%f839, %f840, %f841, %f842}, [%r34+176];
	ld.shared.v4.f32 	{%f843, %f844, %f845, %f846}, [%r34+160];
	ld.shared.v4.f32 	{%f847, %f848, %f849, %f850}, [%r34+144];
	ld.shared.v4.f32 	{%f851, %f852, %f853, %f854}, [%r34+128];
	ld.shared.v4.f32 	{%f855, %f856, %f857, %f858}, [%r34+112];
	ld.shared.v4.f32 	{%f859, %f860, %f861, %f862}, [%r34+96];
	ld.shared.v4.f32 	{%f863, %f864, %f865, %f866}, [%r34+80];
	ld.shared.v4.f32 	{%f867, %f868, %f869, %f870}, [%r34+64];
	ld.shared.v4.f32 	{%f871, %f872, %f873, %f874}, [%r34+48];
	ld.shared.v4.f32 	{%f875, %f876, %f877, %f878}, [%r34+32];
	ld.shared.v4.u32 	{%r63, %r62, %r61, %r60}, [%r34+16];
	ld.shared.v4.f32 	{%f879, %f880, %f881, %f882}, [%r34];
	setp.ne.s32 	%p19, %r28, 0;
	@%p19 bra 	$L__BB3_27;
	st.volatile.shared.u32 	[_ZZN3cub18CUB_300001_SM_10006detail10merge_sort30DeviceMergeSortBlockSortKernelINS2_10policy_hubIN6thrust24THRUST_300001_SM_1000_NS10device_ptrI15DetectionResultEEE9Policy600ES9_PNS0_8NullTypeES9_SD_j22DetectionResultCompareS8_SC_EEvbT0_T1_T2_T3_T4_PT6_PT7_T5_NS1_7vsmem_tEE19static_temp_storage+16384], %r26;
$L__BB3_27:
	ld.param.u64 	%rd36, [_ZN3cub18CUB_300001_SM_10006detail10merge_sort30DeviceMergeSortBlockSortKernelINS2_10policy_hubIN6thrust24THRUST_300001_SM_1000_NS10device_ptrI15DetectionResultEEE9Policy600ES9_PNS0_8NullTypeES9_SD_j22DetectionResultCompareS8_SC_EEvbT0_T1_T2_T3_T4_PT6_PT7_T5_NS1_7vsmem_tE_param_6];
	bar.sync 	0;
	ld.volatile.shared.u32 	%r210, [_ZZN3cub18CUB_300001_SM_10006detail10merge_sort30DeviceMergeSortBlockSortKernelINS2_10policy_hubIN6thrust24THRUST_300001_SM_1000_NS10device_ptrI15DetectionResultEEE9Policy600ES9_PNS0_8NullTypeES9_SD_j22DetectionResultCompareS8_SC_EEvbT0_T1_T2_T3_T4_PT6_PT7_T5_NS1_7vsmem_tEE19static_temp_storage+16384];
	cvt.u64.u32 	%rd20, %r31;
	add.s64 	%rd21, %rd20, %rd5;
	cvta.to.global.u64 	%rd22, %rd36;
	shl.b64 	%rd23, %rd21, 8;
	add.s64 	%rd8, %rd22, %rd23;
	setp.ge.s32 	%p20, %r31, %r210;
	@%p20 bra 	$L__BB3_29;
	mov.b32 	%r211, %f879;
	mov.b32 	%r212, %f880;
	mov.b32 	%r213, %f881;
	mov.b32 	%r214, %f882;
	st.global.v8.u32 	[%rd8], {%r211, %r212, %r213, %r214, %r63, %r62, %r61, %r60};
	st.global.v8.f32 	[%rd8+32], {%f875, %f876, %f877, %f878, %f871, %f872, %f873, %f874};
	st.global.v8.f32 	[%rd8+64], {%f867, %f868, %f869, %f870, %f863, %f864, %f865, %f866};
	st.global.v8.f32 	[%rd8+96], {%f859, %f860, %f861, %f862, %f855, %f856, %f857, %f858};
	st.global.v8.f32 	[%rd8+128], {%f851, %f852, %f853, %f854, %f847, %f848, %f849, %f850};
	st.global.v8.f32 	[%rd8+160], {%f843, %f844, %f845, %f846, %f839, %f840, %f841, %f842};
	st.global.v8.f32 	[%rd8+192], {%f835, %f836, %f837, %f838, %f831, %f832, %f833, %f834};
	st.global.v4.f32 	[%rd8+224], {%f827, %f828, %f829, %f830};
	st.global.v4.b32 	[%rd8+240], {%r56, %r57, %r58, %r59};
$L__BB3_29:
	ret;

}
	// .globl	_ZN3cub18CUB_300001_SM_10006detail10merge_sort30DeviceMergeSortPartitionKernelIN6thrust24THRUST_300001_SM_1000_NS10device_ptrI15DetectionResultEEj22DetectionResultCompareS7_EEvbT_PT2_T0_SD_PSD_T1_SD_i
.visible .entry _ZN3cub18CUB_300001_SM_10006detail10merge_sort30DeviceMergeSortPartitionKernelIN6thrust24THRUST_300001_SM_1000_NS10device_ptrI15DetectionResultEEj22DetectionResultCompareS7_EEvbT_PT2_T0_SD_PSD_T1_SD_i(
	.param .u8 _ZN3cub18CUB_300001_SM_10006detail10merge_sort30DeviceMergeSortPartitionKernelIN6thrust24THRUST_300001_SM_1000_NS10device_ptrI15DetectionResultEEj22DetectionResultCompareS7_EEvbT_PT2_T0_SD_PSD_T1_SD_i_param_0,
	.param .align 8 .b8 _ZN3cub18CUB_300001_SM_10006detail10merge_sort30DeviceMergeSortPartitionKernelIN6thrust24THRUST_300001_SM_1000_NS10device_ptrI15DetectionResultEEj22DetectionResultCompareS7_EEvbT_PT2_T0_SD_PSD_T1_SD_i_param_1[8],
	.param .u64 .ptr .align 1 _ZN3cub18CUB_300001_SM_10006detail10merge_sort30DeviceMergeSortPartitionKernelIN6thrust24THRUST_300001_SM_1000_NS10device_ptrI15DetectionResultEEj22DetectionResultCompareS7_EEvbT_PT2_T0_SD_PSD_T1_SD_i_param_2,
	.param .u32 _ZN3cub18CUB_300001_SM_10006detail10merge_sort30DeviceMergeSortPartitionKernelIN6thrust24THRUST_300001_SM_1000_NS10device_ptrI15DetectionResultEEj22DetectionResultCompareS7_EEvbT_PT2_T0_SD_PSD_T1_SD_i_param_3,
	.param .u32 _ZN3cub18CUB_300001_SM_10006detail10merge_sort30DeviceMergeSortPartitionKernelIN6thrust24THRUST_300001_SM_1000_NS10device_ptrI15DetectionResultEEj22DetectionResultCompareS7_EEvbT_PT2_T0_SD_PSD_T1_SD_i_param_4,
	.param .u64 .ptr .align 1 _ZN3cub18CUB_300001_SM_10006detail10merge_sort30DeviceMergeSortPartitionKernelIN6thrust24THRUST_300001_SM_1000_NS10device_ptrI15DetectionResultEEj22DetectionResultCompareS7_EEvbT_PT2_T0_SD_PSD_T1_SD_i_param_5,
	.param .align 1 .b8 _ZN3cub18CUB_300001_SM_10006detail10merge_sort30DeviceMergeSortPartitionKernelIN6thrust24THRUST_300001_SM_1000_NS10device_ptrI15DetectionResultEEj22DetectionResultCompareS7_EEvbT_PT2_T0_SD_PSD_T1_SD_i_param_6[1],
	.param .u32 _ZN3cub18CUB_300001_SM_10006detail10merge_sort30DeviceMergeSortPartitionKernelIN6thrust24THRUST_300001_SM_1000_NS10device_ptrI15DetectionResultEEj22DetectionResultCompareS7_EEvbT_PT2_T0_SD_PSD_T1_SD_i_param_7,
	.param .u32 _ZN3cub18CUB_300001_SM_10006detail10merge_sort30DeviceMergeSortPartitionKernelIN6thrust24THRUST_300001_SM_1000_NS10device_ptrI15DetectionResultEEj22DetectionResultCompareS7_EEvbT_PT2_T0_SD_PSD_T1_SD_i_param_8
)
{
	.reg .pred 	%p<10>;
	.reg .b16 	%rs<2>;
	.reg .b32 	%r<66>;
	.reg .b32 	%f<5>;
	.reg .b64 	%rd<32>;

	ld.param.u64 	%rd9, [_ZN3cub18CUB_300001_SM_10006detail10merge_sort30DeviceMergeSortPartitionKernelIN6thrust24THRUST_300001_SM_1000_NS10device_ptrI15DetectionResultEEj22DetectionResultCompareS7_EEvbT_PT2_T0_SD_PSD_T1_SD_i_param_1];
	ld.param.s8 	%rs1, [_ZN3cub18CUB_300001_SM_10006detail10merge_sort30DeviceMergeSortPartitionKernelIN6thrust24THRUST_300001_SM_1000_NS10device_ptrI15DetectionResultEEj22DetectionResultCompareS7_EEvbT_PT2_T0_SD_PSD_T1_SD_i_param_0];
	ld.param.u64 	%rd10, [_ZN3cub18CUB_300001_SM_10006detail10merge_sort30DeviceMergeSortPartitionKernelIN6thrust24THRUST_300001_SM_1000_NS10device_ptrI15DetectionResultEEj22DetectionResultCompareS7_EEvbT_PT2_T0_SD_PSD_T1_SD_i_param_2];
	ld.param.u32 	%r20, [_ZN3cub18CUB_300001_SM_10006detail10merge_sort30DeviceMergeSortPartitionKernelIN6thrust24THRUST_300001_SM_1000_NS10device_ptrI15DetectionResultEEj22DetectionResultCompareS7_EEvbT_PT2_T0_SD_PSD_T1_SD_i_param_3];
	ld.param.u32 	%r21, [_ZN3cub18CUB_300001_SM_10006detail10merge_sort30DeviceMergeSortPartitionKernelIN6thrust24THRUST_300001_SM_1000_NS10device_ptrI15DetectionResultEEj22DetectionResultCompareS7_EEvbT_PT2_T0_SD_PSD_T1_SD_i_param_4];
	ld.param.u64 	%rd11, [_ZN3cub18CUB_300001_SM_10006detail10merge_sort30DeviceMergeSortPartitionKernelIN6thrust24THRUST_300001_SM_1000_NS10device_ptrI15DetectionResultEEj22DetectionResultCompareS7_EEvbT_PT2_T0_SD_PSD_T1_SD_i_param_5];
	ld.param.u32 	%r22, [_ZN3cub18CUB_300001_SM_10006detail10merge_sort30DeviceMergeSortPartitionKernelIN6thrust24THRUST_300001_SM_1000_NS10device_ptrI15DetectionResultEEj22DetectionResultCompareS7_EEvbT_PT2_T0_SD_PSD_T1_SD_i_param_7];
	ld.param.u32 	%r23, [_ZN3cub18CUB_300001_SM_10006detail10merge_sort30DeviceMergeSortPartitionKernelIN6thrust24THRUST_300001_SM_1000_NS10device_ptrI15DetectionResultEEj22DetectionResultCompareS7_EEvbT_PT2_T0_SD_PSD_T1_SD_i_param_8];
	cvta.to.global.u64 	%rd1, %rd11;
	mov.u32 	%r24, %ntid.x;
	mov.u32 	%r25, %ctaid.x;
	mov.u32 	%r26, %tid.x;
	mad.lo.s32 	%r1, %r24, %r25, %r26;
	setp.ge.u32 	%p1, %r1, %r21;
	@%p1 bra 	$L__BB4_11;
	shr.u32 	%r27, %r22, 1;
	add.s32 	%r2, %r22, -1;
	neg.s32 	%r28, %r22;
	and.b32  	%r29, %r1, %r28;
	mul.lo.s32 	%r30, %r23, %r29;
	mul.lo.s32 	%r31, %r23, %r27;
	min.u32 	%r3, %r30, %r20;
	not.b32 	%r32, %r30;
	min.u32 	%r33, %r31, %r32;
	add.s32 	%r34, %r33, %r30;
	min.u32 	%r4, %r34, %r20;
	not.b32 	%r35, %r4;
	min.u32 	%r36, %r31, %r35;
	add.s32 	%r37, %r36, %r4;
	min.u32 	%r5, %r37, %r20;
	// begin inline asm
	griddepcontrol.wait;
	// end inline asm
	add.s32 	%r38, %r1, 1;
	setp.ne.s32 	%p2, %r38, %r21;
	@%p2 bra 	$L__BB4_3;
	mul.wide.u32 	%rd30, %r1, 4;
	add.s64 	%rd31, %rd1, %rd30;
	st.global.u32 	[%rd31], %r4;
	bra.uni 	$L__BB4_11;
$L__BB4_3:
	sub.s32 	%r39, %r5, %r3;
	and.b32  	%r40, %r2, %r1;
	mul.lo.s32 	%r41, %r40, %r23;
	min.u32 	%r6, %r41, %r39;
	setp.eq.s16 	%p3, %rs1, 0;
	@%p3 bra 	$L__BB4_7;
	sub.s32 	%r42, %r4, %r3;
	sub.s32 	%r43, %r5, %r4;
	max.u32 	%r44, %r6, %r43;
	sub.s32 	%r65, %r44, %r43;
	min.u32 	%r61, %r42, %r6;
	setp.ge.u32 	%p4, %r65, %r61;
	@%p4 bra 	$L__BB4_10;
	cvta.to.global.u64 	%rd3, %rd9;
	cvt.u64.u32 	%rd4, %r4;
	cvt.u64.u32 	%rd5, %r3;
$L__BB4_6:
	sub.s32 	%r45, %r61, %r65;
	shr.u32 	%r46, %r45, 1;
	add.s32 	%r47, %r46, %r65;
	cvt.u64.u32 	%rd12, %r47;
	add.s64 	%rd13, %rd12, %rd5;
	shl.b64 	%rd14, %rd13, 8;
	add.s64 	%rd15, %rd3, %rd14;
	ld.global.f32 	%f1, [%rd15+16];
	not.b32 	%r48, %r47;
	add.s32 	%r49, %r6, %r48;
	cvt.u64.u32 	%rd16, %r49;
	add.s64 	%rd17, %rd16, %rd4;
	shl.b64 	%rd18, %rd17, 8;
	add.s64 	%rd19, %rd3, %rd18;
	ld.global.f32 	%f2, [%rd19+16];
	setp.leu.f32 	%p5, %f2, %f1;
	add.s32 	%r50, %r47, 1;
	selp.b32 	%r65, %r50, %r65, %p5;
	selp.b32 	%r61, %r61, %r47, %p5;
	setp.lt.u32 	%p6, %r65, %r61;
	@%p6 bra 	$L__BB4_6;
	bra.uni 	$L__BB4_10;
$L__BB4_7:
	sub.s32 	%r51, %r4, %r3;
	sub.s32 	%r52, %r5, %r4;
	max.u32 	%r53, %r6, %r52;
	sub.s32 	%r65, %r53, %r52;
	min.u32 	%r63, %r51, %r6;
	setp.ge.u32 	%p7, %r65, %r63;
	@%p7 bra 	$L__BB4_10;
	cvta.to.global.u64 	%rd6, %rd10;
	cvt.u64.u32 	%rd7, %r4;
	cvt.u64.u32 	%rd8, %r3;
$L__BB4_9:
	sub.s32 	%r54, %r63, %r65;
	shr.u32 	%r55, %r54, 1;
	add.s32 	%r56, %r55, %r65;
	cvt.u64.u32 	%rd20, %r56;
	add.s64 	%rd21, %rd20, %rd8;
	shl.b64 	%rd22, %rd21, 8;
	add.s64 	%rd23, %rd6, %rd22;
	ld.global.f32 	%f3, [%rd23+16];
	not.b32 	%r57, %r56;
	add.s32 	%r58, %r6, %r57;
	cvt.u64.u32 	%rd24, %r58;
	add.s64 	%rd25, %rd24, %rd7;
	shl.b64 	%rd26, %rd25, 8;
	add.s64 	%rd27, %rd6, %rd26;
	ld.global.f32 	%f4, [%rd27+16];
	setp.leu.f32 	%p8, %f4, %f3;
	add.s32 	%r59, %r56, 1;
	selp.b32 	%r65, %r59, %r65, %p8;
	selp.b32 	%r63, %r63, %r56, %p8;
	setp.lt.u32 	%p9, %r65, %r63;
	@%p9 bra 	$L__BB4_9;
$L__BB4_10:
	add.s32 	%r60, %r65, %r3;
	mul.wide.u32 	%rd28, %r1, 4;
	add.s64 	%rd29, %rd1, %rd28;
	st.global.u32 	[%rd29], %r60;
$L__BB4_11:
	ret;

}
	// .globl	_ZN3cub18CUB_300001_SM_10006detail10merge_sort26DeviceMergeSortMergeKernelINS2_10policy_hubIN6thrust24THRUST_300001_SM_1000_NS10device_ptrI15DetectionResultEEE9Policy600ES9_PNS0_8NullTypeES9_SD_j22DetectionResultCompareS8_SC_EEvbT2_T3_T4_PT6_PT7_T5_PSH_SH_NS1_7vsmem_tE
.visible .entry _ZN3cub18CUB_300001_SM_10006detail10merge_sort26DeviceMergeSortMergeKernelINS2_10policy_hubIN6thrust24THRUST_300001_SM_1000_NS10device_ptrI15DetectionResultEEE9Policy600ES9_PNS0_8NullTypeES9_SD_j22DetectionResultCompareS8_SC_EEvbT2_T3_T4_PT6_PT7_T5_PSH_SH_NS1_7vsmem_tE(
	.param .u8 _ZN3cub18CUB_300001_SM_10006detail10merge_sort26DeviceMergeSortMergeKernelINS2_10policy_hubIN6thrust24THRUST_300001_SM_1000_NS10device_ptrI15DetectionResultEEE9Policy600ES9_PNS0_8NullTypeES9_SD_j22DetectionResultCompareS8_SC_EEvbT2_T3_T4_PT6_PT7_T5_PSH_SH_NS1_7vsmem_tE_param_0,
	.param .align 8 .b8 _ZN3cub18CUB_300001_SM_10006detail10merge_sort26DeviceMergeSortMergeKernelINS2_10policy_hubIN6thrust24THRUST_300001_SM_1000_NS10device_ptrI15DetectionResultEEE9Policy600ES9_PNS0_8NullTypeES9_SD_j22DetectionResultCompareS8_SC_EEvbT2_T3_T4_PT6_PT7_T5_PSH_SH_NS1_7vsmem_tE_param_1[8],
	.param .u64 .ptr .align 1 _ZN3cub18CUB_300001_SM_10006detail10merge_sort26DeviceMergeSortMergeKernelINS2_10policy_hubIN6thrust24THRUST_300001_SM_1000_NS10device_ptrI15DetectionResultEEE9Policy600ES9_PNS0_8NullTypeES9_SD_j22DetectionResultCompareS8_SC_EEvbT2_T3_T4_PT6_PT7_T5_PSH_SH_NS1_7vsmem_tE_param_2,
	.param .u32 _ZN3cub18CUB_300001_SM_10006detail10merge_sort26DeviceMergeSortMergeKernelINS2_10policy_hubIN6thrust24THRUST_300001_SM_1000_NS10device_ptrI15DetectionResultEEE9Policy600ES9_PNS0_8NullTypeES9_SD_j22DetectionResultCompareS8_SC_EEvbT2_T3_T4_PT6_PT7_T5_PSH_SH_NS1_7vsmem_tE_param_3,
	.param .u64 .ptr .align 1 _ZN3cub18CUB_300001_SM_10006detail10merge_sort26DeviceMergeSortMergeKernelINS2_10policy_hubIN6thrust24THRUST_300001_SM_1000_NS10device_ptrI15DetectionResultEEE9Policy600ES9_PNS0_8NullTypeES9_SD_j22DetectionResultCompareS8_SC_EEvbT2_T3_T4_PT6_PT7_T5_PSH_SH_NS1_7vsmem_tE_param_4,
	.param .u64 .ptr .align 1 _ZN3cub18CUB_300001_SM_10006detail10merge_sort26DeviceMergeSortMergeKernelINS2_10policy_hubIN6thrust24THRUST_300001_SM_1000_NS10device_ptrI15DetectionResultEEE9Policy600ES9_PNS0_8NullTypeES9_SD_j22DetectionResultCompareS8_SC_EEvbT2_T3_T4_PT6_PT7_T5_PSH_SH_NS1_7vsmem_tE_param_5,
	.param .align 1 .b8 _ZN3cub18CUB_300001_SM_10006detail10merge_sort26DeviceMergeSortMergeKernelINS2_10policy_hubIN6thrust24THRUST_300001_SM_1000_NS10device_ptrI15DetectionResultEEE9Policy600ES9_PNS0_8NullTypeES9_SD_j22DetectionResultCompareS8_SC_EEvbT2_T3_T4_PT6_PT7_T5_PSH_SH_NS1_7vsmem_tE_param_6[1],
	.param .u64 .ptr .align 1 _ZN3cub18CUB_300001_SM_10006detail10merge_sort26DeviceMergeSortMergeKernelINS2_10policy_hubIN6thrust24THRUST_300001_SM_1000_NS10device_ptrI15DetectionResultEEE9Policy600ES9_PNS0_8NullTypeES9_SD_j22DetectionResultCompareS8_SC_EEvbT2_T3_T4_PT6_PT7_T5_PSH_SH_NS1_7vsmem_tE_param_7,
	.param .u32 _ZN3cub18CUB_300001_SM_10006detail10merge_sort26DeviceMergeSortMergeKernelINS2_10policy_hubIN6thrust24THRUST_300001_SM_1000_NS10device_ptrI15DetectionResultEEE9Policy600ES9_PNS0_8NullTypeES9_SD_j22DetectionResultCompareS8_SC_EEvbT2_T3_T4_PT6_PT7_T5_PSH_SH_NS1_7vsmem_tE_param_8,
	.param .align 8 .b8 _ZN3cub18CUB_300001_SM_10006detail10merge_sort26DeviceMergeSortMergeKernelINS2_10policy_hubIN6thrust24THRUST_300001_SM_1000_NS10device_ptrI15DetectionResultEEE9Policy600ES9_PNS0_8NullTypeES9_SD_j22DetectionResultCompareS8_SC_EEvbT2_T3_T4_PT6_PT7_T5_PSH_SH_NS1_7vsmem_tE_param_9[8]
)
.maxntid 64
{
	.reg .pred 	%p<42>;
	.reg .b16 	%rs<344>;
	.reg .b32 	%r<470>;
	.reg .b32 	%f<1358>;
	.reg .b64 	%rd<97>;
	// demoted variable
	.shared .align 16 .b8 _ZZN3cub18CUB_300001_SM_10006detail10merge_sort26DeviceMergeSortMergeKernelINS2_10policy_hubIN6thrust24THRUST_300001_SM_1000_NS10device_ptrI15DetectionResultEEE9Policy600ES9_PNS0_8NullTypeES9_SD_j22DetectionResultCompareS8_SC_EEvbT2_T3_T4_PT6_PT7_T5_PSH_SH_NS1_7vsmem_tEE19static_temp_storage[16640];
	ld.param.u64 	%rd9, [_ZN3cub18CUB_300001_SM_10006detail10merge_sort26DeviceMergeSortMergeKernelINS2_10policy_hubIN6thrust24THRUST_300001_SM_1000_NS10device_ptrI15DetectionResultEEE9Policy600ES9_PNS0_8NullTypeES9_SD_j22DetectionResultCompareS8_SC_EEvbT2_T3_T4_PT6_PT7_T5_PSH_SH_NS1_7vsmem_tE_param_1];
	ld.param.u32 	%r66, [_ZN3cub18CUB_300001_SM_10006detail10merge_sort26DeviceMergeSortMergeKernelINS2_10policy_hubIN6thrust24THRUST_300001_SM_1000_NS10device_ptrI15DetectionResultEEE9Policy600ES9_PNS0_8NullTypeES9_SD_j22DetectionResultCompareS8_SC_EEvbT2_T3_T4_PT6_PT7_T5_PSH_SH_NS1_7vsmem_tE_param_3];
	ld.param.u64 	%rd8, [_ZN3cub18CUB_300001_SM_10006detail10merge_sort26DeviceMergeSortMergeKernelINS2_10policy_hubIN6thrust24THRUST_300001_SM_1000_NS10device_ptrI15DetectionResultEEE9Policy600ES9_PNS0_8NullTypeES9_SD_j22DetectionResultCompareS8_SC_EEvbT2_T3_T4_PT6_PT7_T5_PSH_SH_NS1_7vsmem_tE_param_4];
	ld.param.u64 	%rd10, [_ZN3cub18CUB_300001_SM_10006detail10merge_sort26DeviceMergeSortMergeKernelINS2_10policy_hubIN6thrust24THRUST_300001_SM_1000_NS10device_ptrI15DetectionResultEEE9Policy600ES9_PNS0_8NullTypeES9_SD_j22DetectionResultCompareS8_SC_EEvbT2_T3_T4_PT6_PT7_T5_PSH_SH_NS1_7vsmem_tE_param_7];
	ld.param.u32 	%r67, [_ZN3cub18CUB_300001_SM_10006detail10merge_sort26DeviceMergeSortMergeKernelINS2_10policy_hubIN6thrust24THRUST_300001_SM_1000_NS10device_ptrI15DetectionResultEEE9Policy600ES9_PNS0_8NullTypeES9_SD_j22DetectionResultCompareS8_SC_EEvbT2_T3_T4_PT6_PT7_T5_PSH_SH_NS1_7vsmem_tE_param_8];
	cvta.to.global.u64 	%rd1, %rd8;
	cvta.to.global.u64 	%rd2, %rd10;
	cvta.to.global.u64 	%rd3, %rd9;
	mov.u32 	%r1, %ctaid.x;
	mov.u32 	%r68, %nctaid.x;
	mov.u32 	%r2, %tid.x;
	add.s32 	%r69, %r68, -1;
	setp.ge.u32 	%p5, %r1, %r69;
	@%p5 bra 	$L__BB5_14;
	ld.param.s8 	%rs278, [_ZN3cub18CUB_300001_SM_10006detail10merge_sort26DeviceMergeSortMergeKernelINS2_10policy_hubIN6thrust24THRUST_300001_SM_1000_NS10device_ptrI15DetectionResultEEE9Policy600ES9_PNS0_8NullTypeES9_SD_j22DetectionResultCompareS8_SC_EEvbT2_T3_T4_PT6_PT7_T5_PSH_SH_NS1_7vsmem_tE_param_0];
	mul.wide.u32 	%rd52, %r1, 4;
	add.s64 	%rd53, %rd2, %rd52;
	ld.global.u32 	%r246, [%rd53];
	ld.global.u32 	%r247, [%rd53+4];
	neg.s32 	%r248, %r67;
	and.b32  	%r249, %r1, %r248;
	shl.b32 	%r3, %r249, 6;
	shl.b32 	%r250, %r67, 5;
	and.b32  	%r4, %r250, -64;
	sub.s32 	%r251, %r1, %r249;
	shl.b32 	%r252, %r251, 6;
	sub.s32 	%r5, %r246, %r3;
	sub.s32 	%r253, %r247, %r3;
	sub.s32 	%r254, %r66, %r3;
	max.u32 	%r255, %r254, %r4;
	sub.s32 	%r256, %r255, %r4;
	sub.s32 	%r257, %r252, %r5;
	min.u32 	%r6, %r257, %r256;
	setp.eq.s32 	%p26, %r252, -64;
	selp.b32 	%r258, 63, 64, %p26;
	add.s32 	%r259, %r258, %r252;
	sub.s32 	%r260, %r259, %r253;
	or.b32  	%r261, %r1, %r248;
	setp.eq.s32 	%p27, %r261, -1;
	min.u32 	%r262, %r4, %r254;
	selp.b32 	%r263, %r262, %r253, %p27;
	selp.b32 	%r264, %r4, %r260, %p27;
	min.u32 	%r7, %r264, %r256;
	sub.s32 	%r8, %r263, %r5;
	// begin inline asm
	griddepcontrol.wait;
	// end inline asm
	setp.eq.s16 	%p28, %rs278, 0;
	@%p28 bra 	$L__BB5_5;
	cvt.u64.u32 	%rd4, %r3;
	setp.ge.s32 	%p29, %r2, %r8;
	@%p29 bra 	$L__BB5_4;
	cvt.u64.u32 	%rd62, %r5;
	cvt.u64.u32 	%rd63, %r2;
	add.s64 	%rd64, %rd4, %rd63;
	add.s64 	%rd65, %rd64, %rd62;
	shl.b64 	%rd66, %rd65, 8;
	add.s64 	%rd67, %rd3, %rd66;
	ld.global.u8 	%rs315, [%rd67+243];
	ld.global.u8 	%rs314, [%rd67+242];
	ld.global.u8 	%rs313, [%rd67+241];
	ld.global.u8 	%rs312, [%rd67+240];
	ld.global.f32 	%f1298, [%rd67+236];
	ld.global.f32 	%f1297, [%rd67+232];
	ld.global.f32 	%f1296, [%rd67+228];
	ld.global.f32 	%f1295, [%rd67+224];
	ld.global.f32 	%f1294, [%rd67+220];
	ld.global.f32 	%f1293, [%rd67+216];
	ld.global.f32 	%f1292, [%rd67+212];
	ld.global.f32 	%f1291, [%rd67+208];
	ld.global.f32 	%f1290, [%rd67+204];
	ld.global.f32 	%f1289, [%rd67+200];
	ld.global.f32 	%f1288, [%rd67+196];
	ld.global.f32 	%f1287, [%rd67+192];
	ld.global.f32 	%f1286, [%rd67+188];
	ld.global.f32 	%f1285, [%rd67+184];
	ld.global.f32 	%f1284, [%rd67+180];
	ld.global.f32 	%f1283, [%rd67+176];
	ld.global.f32 	%f1282, [%rd67+172];
	ld.global.f32 	%f1281, [%rd67+168];
	ld.global.f32 	%f1280, [%rd67+164];
	ld.global.f32 	%f1279, [%rd67+160];
	ld.global.f32 	%f1278, [%rd67+156];
	ld.global.f32 	%f1277, [%rd67+152];
	ld.global.f32 	%f1276, [%rd67+148];
	ld.global.f32 	%f1275, [%rd67+144];
	ld.global.f32 	%f1274, [%rd67+140];
	ld.global.f32 	%f1273, [%rd67+136];
	ld.global.f32 	%f1272, [%rd67+132];
	ld.global.f32 	%f1271, [%rd67+128];
	ld.global.f32 	%f1270, [%rd67+124];
	ld.global.f32 	%f1269, [%rd67+120];
	ld.global.f32 	%f1268, [%rd67+116];
	ld.global.f32 	%f1267, [%rd67+112];
	ld.global.f32 	%f1266, [%rd67+108];
	ld.global.f32 	%f1265, [%rd67+104];
	ld.global.f32 	%f1264, [%rd67+100];
	ld.global.f32 	%f1263, [%rd67+96];
	ld.global.f32 	%f1262, [%rd67+92];
	ld.global.f32 	%f1261, [%rd67+88];
	ld.global.f32 	%f1260, [%rd67+84];
	ld.global.f32 	%f1259, [%rd67+80];
	ld.global.f32 	%f1258, [%rd67+76];
	ld.global.f32 	%f1257, [%rd67+72];
	ld.global.f32 	%f1256, [%rd67+68];
	ld.global.f32 	%f1255, [%rd67+64];
	ld.global.f32 	%f1254, [%rd67+60];
	ld.global.f32 	%f1253, [%rd67+56];
	ld.global.f32 	%f1252, [%rd67+52];
	ld.global.f32 	%f1251, [%rd67+48];
	ld.global.f32 	%f1250, [%rd67+44];
	ld.global.f32 	%f1249, [%rd67+40];
	ld.global.f32 	%f1248, [%rd67+36];
	ld.global.f32 	%f1247, [%rd67+32];
	ld.global.f32 	%f1246, [%rd67+28];
	ld.global.f32 	%f1245, [%rd67+24];
	ld.global.u32 	%r462, [%rd67+20];
	ld.global.f32 	%f1244, [%rd67+16];
	ld.global.f32 	%f1243, [%rd67+12];
	ld.global.f32 	%f1242, [%rd67+8];
	ld.global.f32 	%f1241, [%rd67+4];
	ld.global.f32 	%f1240, [%rd67];
	ld.global.u8 	%rs327, [%rd67+255];
	ld.global.u8 	%rs326, [%rd67+254];
	ld.global.u8 	%rs325, [%rd67+253];
	ld.global.u8 	%rs324, [%rd67+252];
	ld.global.u8 	%rs323, [%rd67+251];
	ld.global.u8 	%rs322, [%rd67+250];
	ld.global.u8 	%rs321, [%rd67+249];
	ld.global.u8 	%rs320, [%rd67+248];
	ld.global.u8 	%rs319, [%rd67+247];
	ld.global.u8 	%rs318, [%rd67+246];
	ld.global.u8 	%rs317, [%rd67+245];
	ld.global.u8 	%rs316, [%rd67+244];
	bra.uni 	$L__BB5_6;
$L__BB5_4:
	sub.s32 	%r265, %r2, %r8;
	cvt.s64.s32 	%rd54, %r265;
	cvt.u64.u32 	%rd55, %r6;
	cvt.u64.u32 	%rd56, %r4;
	add.s64 	%rd57, %rd4, %rd56;
	add.s64 	%rd58, %rd57, %rd55;
	add.s64 	%rd59, %rd58, %rd54;
	shl.b64 	%rd60, %rd59, 8;
	add.s64 	%rd61, %rd3, %rd60;
	ld.global.u8 	%rs315, [%rd61+243];
	ld.global.u8 	%rs314, [%rd61+242];
	ld.global.u8 	%rs313, [%rd61+241];
	ld.global.u8 	%rs312, [%rd61+240];
	ld.global.f32 	%f1298, [%rd61+236];
	ld.global.f32 	%f1297, [%rd61+232];
	ld.global.f32 	%f1296, [%rd61+228];
	ld.global.f32 	%f1295, [%rd61+224];
	ld.global.f32 	%f1294, [%rd61+220];
	ld.global.f32 	%f1293, [%rd61+216];
	ld.global.f32 	%f1292, [%rd61+212];
	ld.global.f32 	%f1291, [%rd61+208];
	ld.global.f32 	%f1290, [%rd61+204];
	ld.global.f32 	%f1289, [%rd61+200];
	ld.global.f32 	%f1288, [%rd61+196];
	ld.global.f32 	%f1287, [%rd61+192];
	ld.global.f32 	%f1286, [%rd61+188];
	ld.global.f32 	%f1285, [%rd61+184];
	ld.global.f32 	%f1284, [%rd61+180];
	ld.global.f32 	%f1283, [%rd61+176];
	ld.global.f32 	%f1282, [%rd61+172];
	ld.global.f32 	%f1281, [%rd61+168];
	ld.global.f32 	%f1280, [%rd61+164];
	ld.global.f32 	%f1279, [%rd61+160];
	ld.global.f32 	%f1278, [%rd61+156];
	ld.global.f32 	%f1277, [%rd61+152];
	ld.global.f32 	%f1276, [%rd61+148];
	ld.global.f32 	%f1275, [%rd61+144];
	ld.global.f32 	%f1274, [%rd61+140];
	ld.global.f32 	%f1273, [%rd61+136];
	ld.global.f32 	%f1272, [%rd61+132];
	ld.global.f32 	%f1271, [%rd61+128];
	ld.global.f32 	%f1270, [%rd61+124];
	ld.global.f32 	%f1269, [%rd61+120];
	ld.global.f32 	%f1268, [%rd61+116];
	ld.global.f32 	%f1267, [%rd61+112];
	ld.global.f32 	%f1266, [%rd61+108];
	ld.global.f32 	%f1265, [%rd61+104];
	ld.global.f32 	%f1264, [%rd61+100];
	ld.global.f32 	%f1263, [%rd61+96];
	ld.global.f32 	%f1262, [%rd61+92];
	ld.global.f32 	%f1261, [%rd61+88];
	ld.global.f32 	%f1260, [%rd61+84];
	ld.global.f32 	%f1259, [%rd61+80];
	ld.global.f32 	%f1258, [%rd61+76];
	ld.global.f32 	%f1257, [%rd61+72];
	ld.global.f32 	%f1256, [%rd61+68];
	ld.global.f32 	%f1255, [%rd61+64];
	ld.global.f32 	%f1254, [%rd61+60];
	ld.global.f32 	%f1253, [%rd61+56];
	ld.global.f32 	%f1252, [%rd61+52];
	ld.global.f32 	%f1251, [%rd61+48];
	ld.global.f32 	%f1250, [%rd61+44];
	ld.global.f32 	%f1249, [%rd61+40];
	ld.global.f32 	%f1248, [%rd61+36];
	ld.global.f32 	%f1247, [%rd61+32];
	ld.global.f32 	%f1246, [%rd61+28];
	ld.global.f32 	%f1245, [%rd61+24];
	ld.global.u32 	%r462, [%rd61+20];
	ld.global.f32 	%f1244, [%rd61+16];
	ld.global.f32 	%f1243, [%rd61+12];
	ld.global.f32 	%f1242, [%rd61+8];
	ld.global.f32 	%f1241, [%rd61+4];
	ld.global.f32 	%f1240, [%rd61];
	ld.global.u8 	%rs327, [%rd61+255];
	ld.global.u8 	%rs326, [%rd61+254];
	ld.global.u8 	%rs325, [%rd61+253];
	ld.global.u8 	%rs324, [%rd61+252];
	ld.global.u8 	%rs323, [%rd61+251];
	ld.global.u8 	%rs322, [%rd61+250];
	ld.global.u8 	%rs321, [%rd61+249];
	ld.global.u8 	%rs320, [%rd61+248];
	ld.global.u8 	%rs319, [%rd61+247];
	ld.global.u8 	%rs318, [%rd61+246];
	ld.global.u8 	%rs317, [%rd61+245];
	ld.global.u8 	%rs316, [%rd61+244];
	bra.uni 	$L__BB5_6;
$L__BB5_5:
	cvt.u64.u32 	%rd68, %r3;
	cvt.u64.u32 	%rd69, %r5;
	add.s64 	%rd70, %rd69, %rd68;
	cvt.u64.u32 	%rd71, %r4;
	add.s64 	%rd72, %rd68, %rd71;
	cvt.u64.u32 	%rd73, %r6;
	add.s64 	%rd74, %rd72, %rd73;
	setp.lt.s32 	%p30, %r2, %r8;
	sub.s32 	%r266, %r2, %r8;
	cvt.s64.s32 	%rd75, %r266;
	cvt.u64.u32 	%rd76, %r2;
	selp.b64 	%rd77, %rd70, %rd74, %p30;
	selp.b64 	%rd78, %rd76, %rd75, %p30;
	add.s64 	%rd79, %rd78, %rd77;
	shl.b64 	%rd80, %rd79, 8;
	add.s64 	%rd81, %rd1, %rd80;
	ld.global.u8 	%rs315, [%rd81+243];
	ld.global.u8 	%rs314, [%rd81+242];
	ld.global.u8 	%rs313, [%rd81+241];
	ld.global.u8 	%rs312, [%rd81+240];
	ld.global.f32 	%f1298, [%rd81+236];
	ld.global.f32 	%f1297, [%rd81+232];
	ld.global.f32 	%f1296, [%rd81+228];
	ld.global.f32 	%f1295, [%rd81+224];
	ld.global.f32 	%f1294, [%rd81+220];
	ld.global.f32 	%f1293, [%rd81+216];
	ld.global.f32 	%f1292, [%rd81+212];
	ld.global.f32 	%f1291, [%rd81+208];
	ld.global.f32 	%f1290, [%rd81+204];
	ld.global.f32 	%f1289, [%rd81+200];
	ld.global.f32 	%f1288, [%rd81+196];
	ld.global.f32 	%f1287, [%rd81+192];
	ld.global.f32 	%f1286, [%rd81+188];
	ld.global.f32 	%f1285, [%rd81+184];
	ld.global.f32 	%f1284, [%rd81+180];
	ld.global.f32 	%f1283, [%rd81+176];
	ld.global.f32 	%f1282, [%rd81+172];
	ld.global.f32 	%f1281, [%rd81+168];
	ld.global.f32 	%f1280, [%rd81+164];
	ld.global.f32 	%f1279, [%rd81+160];
	ld.global.f32 	%f1278, [%rd81+156];
	ld.global.f32 	%f1277, [%rd81+152];
	ld.global.f32 	%f1276, [%rd81+148];
	ld.global.f32 	%f1275, [%rd81+144];
	ld.global.f32 	%f1274, [%rd81+140];
	ld.global.f32 	%f1273, [%rd81+136];
	ld.global.f32 	%f1272, [%rd81+132];
	ld.global.f32 	%f1271, [%rd81+128];
	ld.global.f32 	%f1270, [%rd81+124];
	ld.global.f32 	%f1269, [%rd81+120];
	ld.global.f32 	%f1268, [%rd81+116];
	ld.global.f32 	%f1267, [%rd81+112];
	ld.global.f32 	%f1266, [%rd81+108];
	ld.global.f32 	%f1265, [%rd81+104];
	ld.global.f32 	%f1264, [%rd81+100];
	ld.global.f32 	%f1263, [%rd81+96];
	ld.global.f32 	%f1262, [%rd81+92];
	ld.global.f32 	%f1261, [%rd81+88];
	ld.global.f32 	%f1260, [%rd81+84];
	ld.global.f32 	%f1259, [%rd81+80];
	ld.global.f32 	%f1258, [%rd81+76];
	ld.global.f32 	%f1257, [%rd81+72];
	ld.global.f32 	%f1256, [%rd81+68];
	ld.global.f32 	%f1255, [%rd81+64];
	ld.global.f32 	%f1254, [%rd81+60];
	ld.global.f32 	%f1253, [%rd81+56];
	ld.global.f32 	%f1252, [%rd81+52];
	ld.global.f32 	%f1251, [%rd81+48];
	ld.global.f32 	%f1250, [%rd81+44];
	ld.global.f32 	%f1249, [%rd81+40];
	ld.global.f32 	%f1248, [%rd81+36];
	ld.global.f32 	%f1247, [%rd81+32];
	ld.global.f32 	%f1246, [%rd81+28];
	ld.global.f32 	%f1245, [%rd81+24];
	ld.global.u32 	%r462, [%rd81+20];
	ld.global.f32 	%f1244, [%rd81+16];
	ld.global.f32 	%f1243, [%rd81+12];
	ld.global.f32 	%f1242, [%rd81+8];
	ld.global.f32 	%f1241, [%rd81+4];
	ld.global.f32 	%f1240, [%rd81];
	ld.global.u8 	%rs327, [%rd81+255];
	ld.global.u8 	%rs326, [%rd81+254];
	ld.global.u8 	%rs325, [%rd81+253];
	ld.global.u8 	%rs324, [%rd81+252];
	ld.global.u8 	%rs323, [%rd81+251];
	ld.global.u8 	%rs322, [%rd81+250];
	ld.global.u8 	%rs321, [%rd81+249];
	ld.global.u8 	%rs320, [%rd81+248];
	ld.global.u8 	%rs319, [%rd81+247];
	ld.global.u8 	%rs318, [%rd81+246];
	ld.global.u8 	%rs317, [%rd81+245];
	ld.global.u8 	%rs316, [%rd81+244];
$L__BB5_6:
	sub.s32 	%r267, %r7, %r6;
	shl.b32 	%r269, %r2, 8;
	mov.u32 	%r270, _ZZN3cub18CUB_300001_SM_10006detail10merge_sort26DeviceMergeSortMergeKernelINS2_10policy_hubIN6thrust24THRUST_300001_SM_1000_NS10device_ptrI15DetectionResultEEE9Policy600ES9_PNS0_8NullTypeES9_SD_j22DetectionResultCompareS8_SC_EEvbT2_T3_T4_PT6_PT7_T5_PSH_SH_NS1_7vsmem_tEE19static_temp_storage;
	add.s32 	%r271, %r270, %r269;
	st.shared.v4.f32 	[%r271], {%f1240, %f1241, %f1242, %f1243};
	mov.b32 	%r272, %f1244;
	mov.b32 	%r273, %f1245;
	mov.b32 	%r274, %f1246;
	st.shared.v4.u32 	[%r271+16], {%r272, %r462, %r273, %r274};
	st.shared.v4.f32 	[%r271+32], {%f1247, %f1248, %f1249, %f1250};
	st.shared.v4.f32 	[%r271+48], {%f1251, %f1252, %f1253, %f1254};
	st.shared.v4.f32 	[%r271+64], {%f1255, %f1256, %f1257, %f1258};
	st.shared.v4.f32 	[%r271+80], {%f1259, %f1260, %f1261, %f1262};
	st.shared.v4.f32 	[%r271+96], {%f1263, %f1264, %f1265, %f1266};
	st.shared.v4.f32 	[%r271+112], {%f1267, %f1268, %f1269, %f1270};
	st.shared.v4.f32 	[%r271+128], {%f1271, %f1272, %f1273, %f1274};
	st.shared.v4.f32 	[%r271+144], {%f1275, %f1276, %f1277, %f1278};
	st.shared.v4.f32 	[%r271+160], {%f1279, %f1280, %f1281, %f1282};
	st.shared.v4.f32 	[%r271+176], {%f1283, %f1284, %f1285, %f1286};
	st.shared.v4.f32 	[%r271+192], {%f1287, %f1288, %f1289, %f1290};
	st.shared.v4.f32 	[%r271+208], {%f1291, %f1292, %f1293, %f1294};
	st.shared.v4.f32 	[%r271+224], {%f1295, %f1296, %f1297, %f1298};
	cvt.u32.u16 	%r275, %rs312;
	cvt.u32.u16 	%r276, %rs313;
	prmt.b32 	%r277, %r275, %r276, 0x3340U;
	cvt.u32.u16 	%r278, %rs314;
	cvt.u32.u16 	%r279, %rs315;
	prmt.b32 	%r280, %r278, %r279, 0x3340U;
	prmt.b32 	%r281, %r277, %r280, 0x5410U;
	cvt.u32.u16 	%r282, %rs316;
	cvt.u32.u16 	%r283, %rs317;
	prmt.b32 	%r284, %r282, %r283, 0x3340U;
	cvt.u32.u16 	%r285, %rs318;
	cvt.u32.u16 	%r286, %rs319;
	prmt.b32 	%r287, %r285, %r286, 0x3340U;
	prmt.b32 	%r288, %r284, %r287, 0x5410U;
	cvt.u32.u16 	%r289, %rs320;
	cvt.u32.u16 	%r290, %rs321;
	prmt.b32 	%r291, %r289, %r290, 0x3340U;
	cvt.u32.u16 	%r292, %rs322;
	cvt.u32.u16 	%r293, %rs323;
	prmt.b32 	%r294, %r292, %r293, 0x3340U;
	prmt.b32 	%r295, %r291, %r294, 0x5410U;
	cvt.u32.u16 	%r296, %rs324;
	cvt.u32.u16 	%r297, %rs325;
	prmt.b32 	%r298, %r296, %r297, 0x3340U;
	cvt.u32.u16 	%r299, %rs326;
	cvt.u32.u16 	%r300, %rs327;
	prmt.b32 	%r301, %r299, %r300, 0x3340U;
	prmt.b32 	%r302, %r298, %r301, 0x5410U;
	st.shared.v4.b32 	[%r271+240], {%r281, %r288, %r295, %r302};
	bar.sync 	0;
	// begin inline asm
	griddepcontrol.launch_dependents;
	// end inline asm
	add.s32 	%r13, %r267, %r8;
	min.s32 	%r14, %r2, %r13;
	setp.lt.s32 	%p31, %r14, %r267;
	sub.s32 	%r303, %r14, %r267;
	selp.b32 	%r465, 0, %r303, %p31;
	min.s32 	%r463, %r8, %r14;
	setp.ge.s32 	%p32, %r465, %r463;
	@%p32 bra 	$L__BB5_9;
	add.s32 	%r17, %r14, %r8;
$L__BB5_8:
	sub.s32 	%r304, %r463, %r465;
	shr.u32 	%r305, %r304, 31;
	add.s32 	%r306, %r304, %r305;
	shr.s32 	%r307, %r306, 1;
	add.s32 	%r308, %r307, %r465;
	shl.b32 	%r309, %r308, 8;
	add.s32 	%r311, %r270, %r309;
	ld.shared.f32 	%f1064, [%r311+16];
	not.b32 	%r312, %r308;
	add.s32 	%r313, %r17, %r312;
	shl.b32 	%r314, %r313, 8;
	add.s32 	%r315, %r270, %r314;
	ld.shared.f32 	%f1065, [%r315+16];
	setp.leu.f32 	%p33, %f1065, %f1064;
	add.s32 	%r316, %r308, 1;
	selp.b32 	%r465, %r316, %r465, %p33;
	selp.b32 	%r463, %r463, %r308, %p33;
	setp.lt.s32 	%p34, %r465, %r463;
	@%p34 bra 	$L__BB5_8;
$L__BB5_9:
	sub.s32 	%r317, %r14, %r465;
	add.s32 	%r318, %r317, %r8;
	shl.b32 	%r319, %r465, 8;
	mov.u32 	%r320, _ZZN3cub18CUB_300001_SM_10006detail10merge_sort26DeviceMergeSortMergeKernelINS2_10policy_hubIN6thrust24THRUST_300001_SM_1000_NS10device_ptrI15DetectionResultEEE9Policy600ES9_PNS0_8NullTypeES9_SD_j22DetectionResultCompareS8_SC_EEvbT2_T3_T4_PT6_PT7_T5_PSH_SH_NS1_7vsmem_tEE19static_temp_storage;
	add.s32 	%r321, %r320, %r319;
	ld.shared.v4.b32 	{%r322, %r323, %r324, %r325}, [%r321+240];
	bfe.u32 	%r326, %r325, 24, 8;
	cvt.u16.u32 	%rs65, %r326;
	bfe.u32 	%r327, %r325, 16, 8;
	cvt.u16.u32 	%rs66, %r327;
	bfe.u32 	%r328, %r325, 8, 8;
	cvt.u16.u32 	%rs67, %r328;
	bfe.u32 	%r329, %r325, 0, 8;
	cvt.u16.u32 	%rs68, %r329;
	bfe.u32 	%r330, %r324, 24, 8;
	cvt.u16.u32 	%rs69, %r330;
	bfe.u32 	%r331, %r324, 16, 8;
	cvt.u16.u32 	%rs70, %r331;
	bfe.u32 	%r332, %r324, 8, 8;
	cvt.u16.u32 	%rs71, %r332;
	bfe.u32 	%r333, %r324, 0, 8;
	cvt.u16.u32 	%rs72, %r333;
	bfe.u32 	%r334, %r323, 24, 8;
	cvt.u16.u32 	%rs73, %r334;
	bfe.u32 	%r335, %r323, 16, 8;
	cvt.u16.u32 	%rs74, %r335;
	bfe.u32 	%r336, %r323, 8, 8;
	cvt.u16.u32 	%rs75, %r336;
	bfe.u32 	%r337, %r323, 0, 8;
	cvt.u16.u32 	%rs76, %r337;
	bfe.u32 	%r338, %r322, 24, 8;
	cvt.u16.u32 	%rs77, %r338;
	bfe.u32 	%r339, %r322, 16, 8;
	cvt.u16.u32 	%rs78, %r339;
	bfe.u32 	%r340, %r322, 8, 8;
	cvt.u16.u32 	%rs79, %r340;
	bfe.u32 	%r341, %r322, 0, 8;
	cvt.u16.u32 	%rs80, %r341;
	ld.shared.v4.f32 	{%f240, %f239, %f238, %f237}, [%r321+224];
	ld.shared.v4.f32 	{%f244, %f243, %f242, %f241}, [%r321+208];
	ld.shared.v4.f32 	{%f248, %f247, %f246, %f245}, [%r321+192];
	ld.shared.v4.f32 	{%f252, %f251, %f250, %f249}, [%r321+176];
	ld.shared.v4.f32 	{%f256, %f255, %f254, %f253}, [%r321+160];
	ld.shared.v4.f32 	{%f260, %f259, %f258, %f257}, [%r321+144];
	ld.shared.v4.f32 	{%f264, %f263, %f262, %f261}, [%r321+128];
	ld.shared.v4.f32 	{%f268, %f267, %f266, %f265}, [%r321+112];
	ld.shared.v4.f32 	{%f272, %f271, %f270, %f269}, [%r321+96];
	ld.shared.v4.f32 	{%f276, %f275, %f274, %f273}, [%r321+80];
	ld.shared.v4.f32 	{%f280, %f279, %f278, %f277}, [%r321+64];
	ld.shared.v4.f32 	{%f284, %f283, %f282, %f281}, [%r321+48];
	ld.shared.v4.f32 	{%f288, %f287, %f286, %f285}, [%r321+32];
	ld.shared.v4.u32 	{%r342, %r23, %r343, %r344}, [%r321+16];
	mov.b32 	%f289, %r342;
	mov.b32 	%f290, %r343;
	mov.b32 	%f291, %r344;
	ld.shared.v4.f32 	{%f295, %f294, %f293, %f292}, [%r321];
	shl.b32 	%r345, %r318, 8;
	add.s32 	%r346, %r320, %r345;
	ld.shared.v4.b32 	{%r347, %r348, %r349, %r350}, [%r346+240];
	bfe.u32 	%r351, %r350, 24, 8;
	cvt.u16.u32 	%rs81, %r351;
	bfe.u32 	%r352, %r350, 16, 8;
	cvt.u16.u32 	%rs82, %r352;
	bfe.u32 	%r353, %r350, 8, 8;
	cvt.u16.u32 	%rs83, %r353;
	bfe.u32 	%r354, %r350, 0, 8;
	cvt.u16.u32 	%rs84, %r354;
	bfe.u32 	%r355, %r349, 24, 8;
	cvt.u16.u32 	%rs85, %r355;
	bfe.u32 	%r356, %r349, 16, 8;
	cvt.u16.u32 	%rs86, %r356;
	bfe.u32 	%r357, %r349, 8, 8;
	cvt.u16.u32 	%rs87, %r357;
	bfe.u32 	%r358, %r349, 0, 8;
	cvt.u16.u32 	%rs88, %r358;
	bfe.u32 	%r359, %r348, 24, 8;
	cvt.u16.u32 	%rs89, %r359;
	bfe.u32 	%r360, %r348, 16, 8;
	cvt.u16.u32 	%rs90, %r360;
	bfe.u32 	%r361, %r348, 8, 8;
	cvt.u16.u32 	%rs91, %r361;
	bfe.u32 	%r362, %r348, 0, 8;
	cvt.u16.u32 	%rs92, %r362;
	bfe.u32 	%r363, %r347, 24, 8;
	cvt.u16.u32 	%rs93, %r363;
	bfe.u32 	%r364, %r347, 16, 8;
	cvt.u16.u32 	%rs94, %r364;
	bfe.u32 	%r365, %r347, 8, 8;
	cvt.u16.u32 	%rs95, %r365;
	bfe.u32 	%r366, %r347, 0, 8;
	cvt.u16.u32 	%rs96, %r366;
	ld.shared.v4.f32 	{%f299, %f298, %f297, %f296}, [%r346+224];
	ld.shared.v4.f32 	{%f303, %f302, %f301, %f300}, [%r346+208];
	ld.shared.v4.f32 	{%f307, %f306, %f305, %f304}, [%r346+192];
	ld.shared.v4.f32 	{%f311, %f310, %f309, %f308}, [%r346+176];
	ld.shared.v4.f32 	{%f315, %f314, %f313, %f312}, [%r346+160];
	ld.shared.v4.f32 	{%f319, %f318, %f317, %f316}, [%r346+144];
	ld.shared.v4.f32 	{%f323, %f322, %f321, %f320}, [%r346+128];
	ld.shared.v4.f32 	{%f327, %f326, %f325, %f324}, [%r346+112];
	ld.shared.v4.f32 	{%f331, %f330, %f329, %f328}, [%r346+96];
	ld.shared.v4.f32 	{%f335, %f334, %f333, %f332}, [%r346+80];
	ld.shared.v4.f32 	{%f339, %f338, %f337, %f336}, [%r346+64];
	ld.shared.v4.f32 	{%f343, %f342, %f341, %f340}, [%r346+48];
	ld.shared.v4.f32 	{%f347, %f346, %f345, %f344}, [%r346+32];
	ld.shared.v4.u32 	{%r367, %r24, %r368, %r369}, [%r346+16];
	mov.b32 	%f348, %r367;
	mov.b32 	%f349, %r368;
	mov.b32 	%f350, %r369;
	ld.shared.v4.f32 	{%f354, %f353, %f352, %f351}, [%r346];
	setp.ge.s32 	%p36, %r318, %r13;
	mov.pred 	%p40, 0;
	@%p36 bra 	$L__BB5_11;
	setp.ge.s32 	%p37, %r465, %r8;
	setp.gt.f32 	%p38, %f348, %f289;
	or.pred  	%p40, %p37, %p38;
$L__BB5_11:
	ld.param.s8 	%rs279, [_ZN3cub18CUB_300001_SM_10006detail10merge_sort26DeviceMergeSortMergeKernelINS2_10policy_hubIN6thrust24THRUST_300001_SM_1000_NS10device_ptrI15DetectionResultEEE9Policy600ES9_PNS0_8NullTypeES9_SD_j22DetectionResultCompareS8_SC_EEvbT2_T3_T4_PT6_PT7_T5_PSH_SH_NS1_7vsmem_tE_param_0];
	mov.u32 	%r25, %tid.x;
	mov.u32 	%r370, %ctaid.x;
	shl.b32 	%r26, %r370, 6;
	setp.eq.s16 	%p39, %rs279, 0;
	selp.f32 	%f355, %f354, %f295, %p40;
	selp.f32 	%f356, %f353, %f294, %p40;
	selp.f32 	%f357, %f352, %f293, %p40;
	selp.f32 	%f358, %f351, %f292, %p40;
	selp.f32 	%f359, %f348, %f289, %p40;
	selp.b32 	%r27, %r24, %r23, %p40;
	selp.f32 	%f360, %f349, %f290, %p40;
	selp.f32 	%f361, %f350, %f291, %p40;
	selp.f32 	%f362, %f347, %f288, %p40;
	selp.f32 	%f363, %f346, %f287, %p40;
	selp.f32 	%f364, %f345, %f286, %p40;
	selp.f32 	%f365, %f344, %f285, %p40;
	selp.f32 	%f366, %f343, %f284, %p40;
	selp.f32 	%f367, %f342, %f283, %p40;
	selp.f32 	%f368, %f341, %f282, %p40;
	selp.f32 	%f369, %f340, %f281, %p40;
	selp.f32 	%f370, %f339, %f280, %p40;
	selp.f32 	%f371, %f338, %f279, %p40;
	selp.f32 	%f372, %f337, %f278, %p40;
	selp.f32 	%f373, %f336, %f277, %p40;
	selp.f32 	%f374, %f335, %f276, %p40;
	selp.f32 	%f375, %f334, %f275, %p40;
	selp.f32 	%f376, %f333, %f274, %p40;
	selp.f32 	%f377, %f332, %f273, %p40;
	selp.f32 	%f378, %f331, %f272, %p40;
	selp.f32 	%f379, %f330, %f271, %p40;
	selp.f32 	%f380, %f329, %f270, %p40;
	selp.f32 	%f381, %f328, %f269, %p40;
	selp.f32 	%f382, %f327, %f268, %p40;
	selp.f32 	%f383, %f326, %f267, %p40;
	selp.f32 	%f384, %f325, %f266, %p40;
	selp.f32 	%f385, %f324, %f265, %p40;
	selp.f32 	%f386, %f323, %f264, %p40;
	selp.f32 	%f387, %f322, %f263, %p40;
	selp.f32 	%f388, %f321, %f262, %p40;
	selp.f32 	%f389, %f320, %f261, %p40;
	selp.f32 	%f390, %f319, %f260, %p40;
	selp.f32 	%f391, %f318, %f259, %p40;
	selp.f32 	%f392, %f317, %f258, %p40;
	selp.f32 	%f393, %f316, %f257, %p40;
	selp.f32 	%f394, %f315, %f256, %p40;
	selp.f32 	%f395, %f314, %f255, %p40;
	selp.f32 	%f396, %f313, %f254, %p40;
	selp.f32 	%f397, %f312, %f253, %p40;
	selp.f32 	%f398, %f311, %f252, %p40;
	selp.f32 	%f399, %f310, %f251, %p40;
	selp.f32 	%f400, %f309, %f250, %p40;
	selp.f32 	%f401, %f308, %f249, %p40;
	selp.f32 	%f402, %f307, %f248, %p40;
	selp.f32 	%f403, %f306, %f247, %p40;
	selp.f32 	%f404, %f305, %f246, %p40;
	selp.f32 	%f405, %f304, %f245, %p40;
	selp.f32 	%f406, %f303, %f244, %p40;
	selp.f32 	%f407, %f302, %f243, %p40;
	selp.f32 	%f408, %f301, %f242, %p40;
	selp.f32 	%f409, %f300, %f241, %p40;
	selp.f32 	%f410, %f299, %f240, %p40;
	selp.f32 	%f411, %f298, %f239, %p40;
	selp.f32 	%f412, %f297, %f238, %p40;
	selp.f32 	%f413, %f296, %f237, %p40;
	selp.b16 	%rs97, %rs96, %rs80, %p40;
	selp.b16 	%rs98, %rs95, %rs79, %p40;
	selp.b16 	%rs99, %rs94, %rs78, %p40;
	selp.b16 	%rs100, %rs93, %rs77, %p40;
	selp.b16 	%rs101, %rs92, %rs76, %p40;
	selp.b16 	%rs102, %rs91, %rs75, %p40;
	selp.b16 	%rs103, %rs90, %rs74, %p40;
	selp.b16 	%rs104, %rs89, %rs73, %p40;
	selp.b16 	%rs105, %rs88, %rs72, %p40;
	selp.b16 	%rs106, %rs87, %rs71, %p40;
	selp.b16 	%rs107, %rs86, %rs70, %p40;
	selp.b16 	%rs108, %rs85, %rs69, %p40;
	selp.b16 	%rs109, %rs84, %rs68, %p40;
	selp.b16 	%rs110, %rs83, %rs67, %p40;
	selp.b16 	%rs111, %rs82, %rs66, %p40;
	selp.b16 	%rs112, %rs81, %rs65, %p40;
	bar.sync 	0;
	@%p39 bra 	$L__BB5_13;
	ld.param.u64 	%rd96, [_ZN3cub18CUB_300001_SM_10006detail10merge_sort26DeviceMergeSortMergeKernelINS2_10policy_hubIN6thrust24THRUST_300001_SM_1000_NS10device_ptrI15DetectionResultEEE9Policy600ES9_PNS0_8NullTypeES9_SD_j22DetectionResultCompareS8_SC_EEvbT2_T3_T4_PT6_PT7_T5_PSH_SH_NS1_7vsmem_tE_param_4];
	cvt.u64.u32 	%rd82, %r26;
	// begin inline asm
	mov.u32 %r371, %laneid;
	// end inline asm
	and.b32  	%r372, %r25, 992;
	add.s32 	%r373, %r371, %r372;
	shl.b32 	%r374, %r373, 8;
	mov.u32 	%r375, _ZZN3cub18CUB_300001_SM_10006detail10merge_sort26DeviceMergeSortMergeKernelINS2_10policy_hubIN6thrust24THRUST_300001_SM_1000_NS10device_ptrI15DetectionResultEEE9Policy600ES9_PNS0_8NullTypeES9_SD_j22DetectionResultCompareS8_SC_EEvbT2_T3_T4_PT6_PT7_T5_PSH_SH_NS1_7vsmem_tEE19static_temp_storage;
	add.s32 	%r376, %r375, %r374;
	st.shared.u8 	[%r376+243], %rs100;
	st.shared.u8 	[%r376+242], %rs99;
	st.shared.u8 	[%r376+241], %rs98;
	st.shared.u8 	[%r376+240], %rs97;
	st.shared.f32 	[%r376+236], %f413;
	st.shared.f32 	[%r376+232], %f412;
	st.shared.f32 	[%r376+228], %f411;
	st.shared.f32 	[%r376+224], %f410;
	st.shared.f32 	[%r376+220], %f409;
	st.shared.f32 	[%r376+216], %f408;
	st.shared.f32 	[%r376+212], %f407;
	st.shared.f32 	[%r376+208], %f406;
	st.shared.f32 	[%r376+204], %f405;
	st.shared.f32 	[%r376+200], %f404;
	st.shared.f32 	[%r376+196], %f403;
	st.shared.f32 	[%r376+192], %f402;
	st.shared.f32 	[%r376+188], %f401;
	st.shared.f32 	[%r376+184], %f400;
	st.shared.f32 	[%r376+180], %f399;
	st.shared.f32 	[%r376+176], %f398;
	st.shared.f32 	[%r376+172], %f397;
	st.shared.f32 	[%r376+168], %f396;
	st.shared.f32 	[%r376+164], %f395;
	st.shared.f32 	[%r376+160], %f394;
	st.shared.f32 	[%r376+156], %f393;
	st.shared.f32 	[%r376+152], %f392;
	st.shared.f32 	[%r376+148], %f391;
	st.shared.f32 	[%r376+144], %f390;
	st.shared.f32 	[%r376+140], %f389;
	st.shared.f32 	[%r376+136], %f388;
	st.shared.f32 	[%r376+132], %f387;
	st.shared.f32 	[%r376+128], %f386;
	st.shared.f32 	[%r376+124], %f385;
	st.shared.f32 	[%r376+120], %f384;
	st.shared.f32 	[%r376+116], %f383;
	st.shared.f32 	[%r376+112], %f382;
	st.shared.f32 	[%r376+108], %f381;
	st.shared.f32 	[%r376+104], %f380;
	st.shared.f32 	[%r376+100], %f379;
	st.shared.f32 	[%r376+96], %f378;
	st.shared.f32 	[%r376+92], %f377;
	st.shared.f32 	[%r376+88], %f376;
	st.shared.f32 	[%r376+84], %f375;
	st.shared.f32 	[%r376+80], %f374;
	st.shared.f32 	[%r376+76], %f373;
	st.shared.f32 	[%r376+72], %f372;
	st.shared.f32 	[%r376+68], %f371;
	st.shared.f32 	[%r376+64], %f370;
	st.shared.f32 	[%r376+60], %f369;
	st.shared.f32 	[%r376+56], %f368;
	st.shared.f32 	[%r376+52], %f367;
	st.shared.f32 	[%r376+48], %f366;
	st.shared.f32 	[%r376+44], %f365;
	st.shared.f32 	[%r376+40], %f364;
	st.shared.f32 	[%r376+36], %f363;
	st.shared.f32 	[%r376+32], %f362;
	st.shared.f32 	[%r376+28], %f361;
	st.shared.f32 	[%r376+24], %f360;
	st.shared.u32 	[%r376+20], %r27;
	st.shared.f32 	[%r376+16], %f359;
	st.shared.f32 	[%r376+12], %f358;
	st.shared.f32 	[%r376+8], %f357;
	st.shared.f32 	[%r376+4], %f356;
	st.shared.f32 	[%r376], %f355;
	st.shared.u8 	[%r376+255], %rs112;
	st.shared.u8 	[%r376+254], %rs111;
	st.shared.u8 	[%r376+253], %rs110;
	st.shared.u8 	[%r376+252], %rs109;
	st.shared.u8 	[%r376+251], %rs108;
	st.shared.u8 	[%r376+250], %rs107;
	st.shared.u8 	[%r376+249], %rs106;
	st.shared.u8 	[%r376+248], %rs105;
	st.shared.u8 	[%r376+247], %rs104;
	st.shared.u8 	[%r376+246], %rs103;
	st.shared.u8 	[%r376+245], %rs102;
	st.shared.u8 	[%r376+244], %rs101;
	bar.warp.sync 	-1;
	ld.shared.v4.b32 	{%r377, %r378, %r379, %r380}, [%r376+240];
	ld.shared.v4.f32 	{%f1066, %f1067, %f1068, %f1069}, [%r376+224];
	ld.shared.v4.f32 	{%f1070, %f1071, %f1072, %f1073}, [%r376+208];
	ld.shared.v4.f32 	{%f1074, %f1075, %f1076, %f1077}, [%r376+192];
	ld.shared.v4.f32 	{%f1078, %f1079, %f1080, %f1081}, [%r376+176];
	ld.shared.v4.f32 	{%f1082, %f1083, %f1084, %f1085}, [%r376+160];
	ld.shared.v4.f32 	{%f1086, %f1087, %f1088, %f1089}, [%r376+144];
	ld.shared.v4.f32 	{%f1090, %f1091, %f1092, %f1093}, [%r376+128];
	ld.shared.v4.f32 	{%f1094, %f1095, %f1096, %f1097}, [%r376+112];
	ld.shared.v4.f32 	{%f1098, %f1099, %f1100, %f1101}, [%r376+96];
	ld.shared.v4.f32 	{%f1102, %f1103, %f1104, %f1105}, [%r376+80];
	ld.shared.v4.f32 	{%f1106, %f1107, %f1108, %f1109}, [%r376+64];
	ld.shared.v4.f32 	{%f1110, %f1111, %f1112, %f1113}, [%r376+48];
	ld.shared.v4.f32 	{%f1114, %f1115, %f1116, %f1117}, [%r376+32];
	ld.shared.v4.u32 	{%r381, %r382, %r383, %r384}, [%r376+16];
	ld.shared.v4.f32 	{%f1118, %f1119, %f1120, %f1121}, [%r376];
	cvt.u64.u32 	%rd83, %r25;
	add.s64 	%rd84, %rd83, %rd82;
	cvta.to.global.u64 	%rd85, %rd96;
	shl.b64 	%rd86, %rd84, 8;
	add.s64 	%rd87, %rd85, %rd86;
	mov.b32 	%r385, %f1121;
	mov.b32 	%r386, %f1120;
	mov.b32 	%r387, %f1119;
	mov.b32 	%r388, %f1118;
	st.global.v8.u32 	[%rd87], {%r388, %r387, %r386, %r385, %r381, %r382, %r383, %r384};
	st.global.v8.f32 	[%rd87+32], {%f1114, %f1115, %f1116, %f1117, %f1110, %f1111, %f1112, %f1113};
	st.global.v8.f32 	[%rd87+64], {%f1106, %f1107, %f1108, %f1109, %f1102, %f1103, %f1104, %f1105};
	st.global.v8.f32 	[%rd87+96], {%f1098, %f1099, %f1100, %f1101, %f1094, %f1095, %f1096, %f1097};
	st.global.v8.f32 	[%rd87+128], {%f1090, %f1091, %f1092, %f1093, %f1086, %f1087, %f1088, %f1089};
	st.global.v8.f32 	[%rd87+160], {%f1082, %f1083, %f1084, %f1085, %f1078, %f1079, %f1080, %f1081};
	st.global.v8.f32 	[%rd87+192], {%f1074, %f1075, %f1076, %f1077, %f1070, %f1071, %f1072, %f1073};
	st.global.v4.f32 	[%rd87+224], {%f1066, %f1067, %f1068, %f1069};
	st.global.v4.b32 	[%rd87+240], {%r377, %r378, %r379, %r380};
	bra.uni 	$L__BB5_35;
$L__BB5_13:
	cvt.u64.u32 	%rd88, %r26;
	// begin inline asm
	mov.u32 %r389, %laneid;
	// end inline asm
	and.b32  	%r390, %r25, 992;
	add.s32 	%r391, %r389, %r390;
	shl.b32 	%r392, %r391, 8;
	mov.u32 	%r393, _ZZN3cub18CUB_300001_SM_10006detail10merge_sort26DeviceMergeSortMergeKernelINS2_10policy_hubIN6thrust24THRUST_300001_SM_1000_NS10device_ptrI15DetectionResultEEE9Policy600ES9_PNS0_8NullTypeES9_SD_j22DetectionResultCompareS8_SC_EEvbT2_T3_T4_PT6_PT7_T5_PSH_SH_NS1_7vsmem_tEE19static_temp_storage;
	add.s32 	%r394, %r393, %r392;
	st.shared.u8 	[%r394+243], %rs100;
	st.shared.u8 	[%r394+242], %rs99;
	st.shared.u8 	[%r394+241], %rs98;
	st.shared.u8 	[%r394+240], %rs97;
	st.shared.f32 	[%r394+236], %f413;
	st.shared.f32 	[%r394+232], %f412;
	st.shared.f32 	[%r394+228], %f411;
	st.shared.f32 	[%r394+224], %f410;
	st.shared.f32 	[%r394+220], %f409;
	st.shared.f32 	[%r394+216], %f408;
	st.shared.f32 	[%r394+212], %f407;
	st.shared.f32 	[%r394+208], %f406;
	st.shared.f32 	[%r394+204], %f405;
	st.shared.f32 	[%r394+200], %f404;
	st.shared.f32 	[%r394+196], %f403;
	st.shared.f32 	[%r394+192], %f402;
	st.shared.f32 	[%r394+188], %f401;
	st.shared.f32 	[%r394+184], %f400;
	st.shared.f32 	[%r394+180], %f399;
	st.shared.f32 	[%r394+176], %f398;
	st.shared.f32 	[%r394+172], %f397;
	st.shared.f32 	[%r394+168], %f396;
	st.shared.f32 	[%r394+164], %f395;
	st.shared.f32 	[%r394+160], %f394;
	st.shared.f32 	[%r394+156], %f393;
	st.shared.f32 	[%r394+152], %f392;
	st.shared.f32 	[%r394+148], %f391;
	st.shared.f32 	[%r394+144], %f390;
	st.shared.f32 	[%r394+140], %f389;
	st.shared.f32 	[%r394+136], %f388;
	st.shared.f32 	[%r394+132], %f387;
	st.shared.f32 	[%r394+128], %f386;
	st.shared.f32 	[%r394+124], %f385;
	st.shared.f32 	[%r394+120], %f384;
	st.shared.f32 	[%r394+116], %f383;
	st.shared.f32 	[%r394+112], %f382;
	st.shared.f32 	[%r394+108], %f381;
	st.shared.f32 	[%r394+104], %f380;
	st.shared.f32 	[%r394+100], %f379;
	st.shared.f32 	[%r394+96], %f378;
	st.shared.f32 	[%r394+92], %f377;
	st.shared.f32 	[%r394+88], %f376;
	st.shared.f32 	[%r394+84], %f375;
	st.shared.f32 	[%r394+80], %f374;
	st.shared.f32 	[%r394+76], %f373;
	st.shared.f32 	[%r394+72], %f372;
	st.shared.f32 	[%r394+68], %f371;
	st.shared.f32 	[%r394+64], %f370;
	st.shared.f32 	[%r394+60], %f369;
	st.shared.f32 	[%r394+56], %f368;
	st.shared.f32 	[%r394+52], %f367;
	st.shared.f32 	[%r394+48], %f366;
	st.shared.f32 	[%r394+44], %f365;
	st.shared.f32 	[%r394+40], %f364;
	st.shared.f32 	[%r394+36], %f363;
	st.shared.f32 	[%r394+32], %f362;
	st.shared.f32 	[%r394+28], %f361;
	st.shared.f32 	[%r394+24], %f360;
	st.shared.u32 	[%r394+20], %r27;
	st.shared.f32 	[%r394+16], %f359;
	st.shared.f32 	[%r394+12], %f358;
	st.shared.f32 	[%r394+8], %f357;
	st.shared.f32 	[%r394+4], %f356;
	st.shared.f32 	[%r394], %f355;
	st.shared.u8 	[%r394+255], %rs112;
	st.shared.u8 	[%r394+254], %rs111;
	st.shared.u8 	[%r394+253], %rs110;
	st.shared.u8 	[%r394+252], %rs109;
	st.shared.u8 	[%r394+251], %rs108;
	st.shared.u8 	[%r394+250], %rs107;
	st.shared.u8 	[%r394+249], %rs106;
	st.shared.u8 	[%r394+248], %rs105;
	st.shared.u8 	[%r394+247], %rs104;
	st.shared.u8 	[%r394+246], %rs103;
	st.shared.u8 	[%r394+245], %rs102;
	st.shared.u8 	[%r394+244], %rs101;
	bar.warp.sync 	-1;
	and.b32  	%r395, %r25, 31;
	cvt.u64.u32 	%rd89, %r390;
	add.s64 	%rd90, %rd88, %rd89;
	cvt.u64.u32 	%rd91, %r395;
	add.s64 	%rd92, %rd90, %rd91;
	shl.b64 	%rd93, %rd92, 8;
	add.s64 	%rd94, %rd3, %rd93;
	ld.shared.v4.u32 	{%r396, %r397, %r398, %r399}, [%r394+16];
	ld.shared.v4.u32 	{%r400, %r401, %r402, %r403}, [%r394];
	ld.shared.v4.u32 	{%r404, %r405, %r406, %r407}, [%r394+48];
	ld.shared.v4.u32 	{%r408, %r409, %r410, %r411}, [%r394+32];
	ld.shared.v4.u32 	{%r412, %r413, %r414, %r415}, [%r394+80];
	ld.shared.v4.u32 	{%r416, %r417, %r418, %r419}, [%r394+64];
	ld.shared.v4.u32 	{%r420, %r421, %r422, %r423}, [%r394+112];
	ld.shared.v4.u32 	{%r424, %r425, %r426, %r427}, [%r394+96];
	ld.shared.v4.u32 	{%r428, %r429, %r430, %r431}, [%r394+144];
	ld.shared.v4.u32 	{%r432, %r433, %r434, %r435}, [%r394+128];
	ld.shared.v4.u32 	{%r436, %r437, %r438, %r439}, [%r394+176];
	ld.shared.v4.u32 	{%r440, %r441, %r442, %r443}, [%r394+160];
	ld.shared.v4.u32 	{%r444, %r445, %r446, %r447}, [%r394+208];
	ld.shared.v4.u32 	{%r448, %r449, %r450, %r451}, [%r394+192];
	ld.shared.v4.u32 	{%r452, %r453, %r454, %r455}, [%r394+240];
	ld.shared.v4.u32 	{%r456, %r457, %r458, %r459}, [%r394+224];
	st.global.v8.u32 	[%rd94], {%r400, %r401, %r402, %r403, %r396, %r397, %r398, %r399};
	st.global.v8.u32 	[%rd94+32], {%r408, %r409, %r410, %r411, %r404, %r405, %r406, %r407};
	st.global.v8.u32 	[%rd94+64], {%r416, %r417, %r418, %r419, %r412, %r413, %r414, %r415};
	st.global.v8.u32 	[%rd94+96], {%r424, %r425, %r426, %r427, %r420, %r421, %r422, %r423};
	st.global.v8.u32 	[%rd94+128], {%r432, %r433, %r434, %r435, %r428, %r429, %r430, %r431};
	st.global.v8.u32 	[%rd94+160], {%r440, %r441, %r442, %r443, %r436, %r437, %r438, %r439};
	st.global.v8.u32 	[%rd94+192], {%r448, %r449, %r450, %r451, %r444, %r445, %r446, %r447};
	st.global.v8.u32 	[%rd94+224], {%r456, %r457, %r458, %r459, %r452, %r453, %r454, %r455};
	bra.uni 	$L__BB5_35;
$L__BB5_14:
	ld.param.s8 	%rs276, [_ZN3cub18CUB_300001_SM_10006detail10merge_sort26DeviceMergeSortMergeKernelINS2_10policy_hubIN6thrust24THRUST_300001_SM_1000_NS10device_ptrI15DetectionResultEEE9Policy600ES9_PNS0_8NullTypeES9_SD_j22DetectionResultCompareS8_SC_EEvbT2_T3_T4_PT6_PT7_T5_PSH_SH_NS1_7vsmem_tE_param_0];
	mul.wide.u32 	%rd11, %r1, 4;
	add.s64 	%rd12, %rd2, %rd11;
	ld.global.u32 	%r70, [%rd12];
	ld.global.u32 	%r71, [%rd12+4];
	neg.s32 	%r72, %r67;
	and.b32  	%r73, %r1, %r72;
	shl.b32 	%r28, %r73, 6;
	shl.b32 	%r74, %r67, 5;
	and.b32  	%r29, %r74, -64;
	sub.s32 	%r75, %r1, %r73;
	shl.b32 	%r76, %r75, 6;
	sub.s32 	%r30, %r70, %r28;
	sub.s32 	%r77, %r71, %r28;
	sub.s32 	%r78, %r66, %r28;
	max.u32 	%r79, %r78, %r29;
	sub.s32 	%r80, %r79, %r29;
	sub.s32 	%r81, %r76, %r30;
	min.u32 	%r31, %r81, %r80;
	setp.eq.s32 	%p6, %r76, -64;
	selp.b32 	%r82, 63, 64, %p6;
	add.s32 	%r83, %r82, %r76;
	sub.s32 	%r84, %r83, %r77;
	or.b32  	%r85, %r1, %r72;
	setp.eq.s32 	%p7, %r85, -1;
	min.u32 	%r86, %r29, %r78;
	selp.b32 	%r87, %r86, %r77, %p7;
	selp.b32 	%r88, %r29, %r84, %p7;
	min.u32 	%r89, %r88, %r80;
	sub.s32 	%r32, %r87, %r30;
	sub.s32 	%r33, %r89, %r31;
	// begin inline asm
	griddepcontrol.wait;
	// end inline asm
	setp.eq.s16 	%p8, %rs276, 0;
	@%p8 bra 	$L__BB5_19;
	cvt.u64.u32 	%rd5, %r28;
	add.s32 	%r91, %r33, %r32;
	setp.ge.s32 	%p9, %r2, %r91;
	@%p9 bra 	$L__BB5_21;
	setp.ge.s32 	%p10, %r2, %r32;
	@%p10 bra 	$L__BB5_18;
	cvt.u64.u32 	%rd21, %r2;
	add.s64 	%rd22, %rd5, %rd21;
	cvt.u64.u32 	%rd23, %r30;
	add.s64 	%rd24, %rd22, %rd23;
	shl.b64 	%rd25, %rd24, 8;
	add.s64 	%rd26, %rd3, %rd25;
	ld.global.u8 	%rs340, [%rd26+243];
	ld.global.u8 	%rs341, [%rd26+242];
	ld.global.u8 	%rs342, [%rd26+241];
	ld.global.u8 	%rs343, [%rd26+240];
	ld.global.f32 	%f1299, [%rd26+236];
	ld.global.f32 	%f1300, [%rd26+232];
	ld.global.f32 	%f1301, [%rd26+228];
	ld.global.f32 	%f1302, [%rd26+224];
	ld.global.f32 	%f1303, [%rd26+220];
	ld.global.f32 	%f1304, [%rd26+216];
	ld.global.f32 	%f1305, [%rd26+212];
	ld.global.f32 	%f1306, [%rd26+208];
	ld.global.f32 	%f1307, [%rd26+204];
	ld.global.f32 	%f1308, [%rd26+200];
	ld.global.f32 	%f1309, [%rd26+196];
	ld.global.f32 	%f1310, [%rd26+192];
	ld.global.f32 	%f1311, [%rd26+188];
	ld.global.f32 	%f1312, [%rd26+184];
	ld.global.f32 	%f1313, [%rd26+180];
	ld.global.f32 	%f1314, [%rd26+176];
	ld.global.f32 	%f1315, [%rd26+172];
	ld.global.f32 	%f1316, [%rd26+168];
	ld.global.f32 	%f1317, [%rd26+164];
	ld.global.f32 	%f1318, [%rd26+160];
	ld.global.f32 	%f1319, [%rd26+156];
	ld.global.f32 	%f1320, [%rd26+152];
	ld.global.f32 	%f1321, [%rd26+148];
	ld.global.f32 	%f1322, [%rd26+144];
	ld.global.f32 	%f1323, [%rd26+140];
	ld.global.f32 	%f1324, [%rd26+136];
	ld.global.f32 	%f1325, [%rd26+132];
	ld.global.f32 	%f1326, [%rd26+128];
	ld.global.f32 	%f1327, [%rd26+124];
	ld.global.f32 	%f1328, [%rd26+120];
	ld.global.f32 	%f1329, [%rd26+116];
	ld.global.f32 	%f1330, [%rd26+112];
	ld.global.f32 	%f1331, [%rd26+108];
	ld.global.f32 	%f1332, [%rd26+104];
	ld.global.f32 	%f1333, [%rd26+100];
	ld.global.f32 	%f1334, [%rd26+96];
	ld.global.f32 	%f1335, [%rd26+92];
	ld.global.f32 	%f1336, [%rd26+88];
	ld.global.f32 	%f1337, [%rd26+84];
	ld.global.f32 	%f1338, [%rd26+80];
	ld.global.f32 	%f1339, [%rd26+76];
	ld.global.f32 	%f1340, [%rd26+72];
	ld.global.f32 	%f1341, [%rd26+68];
	ld.global.f32 	%f1342, [%rd26+64];
	ld.global.f32 	%f1343, [%rd26+60];
	ld.global.f32 	%f1344, [%rd26+56];
	ld.global.f32 	%f1345, [%rd26+52];
	ld.global.f32 	%f1346, [%rd26+48];
	ld.global.f32 	%f1347, [%rd26+44];
	ld.global.f32 	%f1348, [%rd26+40];
	ld.global.f32 	%f1349, [%rd26+36];
	ld.global.f32 	%f1350, [%rd26+32];
	ld.global.f32 	%f1351, [%rd26+28];
	ld.global.f32 	%f1352, [%rd26+24];
	ld.global.u32 	%r466, [%rd26+20];
	ld.global.f32 	%f1353, [%rd26+16];
	ld.global.f32 	%f1354, [%rd26+12];
	ld.global.f32 	%f1355, [%rd26+8];
	ld.global.f32 	%f1356, [%rd26+4];
	ld.global.f32 	%f1357, [%rd26];
	ld.global.u8 	%rs328, [%rd26+255];
	ld.global.u8 	%rs329, [%rd26+254];
	ld.global.u8 	%rs330, [%rd26+253];
	ld.global.u8 	%rs331, [%rd26+252];
	ld.global.u8 	%rs332, [%rd26+251];
	ld.global.u8 	%rs333, [%rd26+250];
	ld.global.u8 	%rs334, [%rd26+249];
	ld.global.u8 	%rs335, [%rd26+248];
	ld.global.u8 	%rs336, [%rd26+247];
	ld.global.u8 	%rs337, [%rd26+246];
	ld.global.u8 	%rs338, [%rd26+245];
	ld.global.u8 	%rs339, [%rd26+244];
	bra.uni 	$L__BB5_21;
$L__BB5_18:
	sub.s32 	%r92, %r2, %r32;
	cvt.s64.s32 	%rd13, %r92;
	cvt.u64.u32 	%rd14, %r31;
	cvt.u64.u32 	%rd15, %r29;
	add.s64 	%rd16, %rd5, %rd15;
	add.s64 	%rd17, %rd16, %rd14;
	add.s64 	%rd18, %rd17, %rd13;
	shl.b64 	%rd19, %rd18, 8;
	add.s64 	%rd20, %rd3, %rd19;
	ld.global.u8 	%rs340, [%rd20+243];
	ld.global.u8 	%rs341, [%rd20+242];
	ld.global.u8 	%rs342, [%rd20+241];
	ld.global.u8 	%rs343, [%rd20+240];
	ld.global.f32 	%f1299, [%rd20+236];
	ld.global.f32 	%f1300, [%rd20+232];
	ld.global.f32 	%f1301, [%rd20+228];
	ld.global.f32 	%f1302, [%rd20+224];
	ld.global.f32 	%f1303, [%rd20+220];
	ld.global.f32 	%f1304, [%rd20+216];
	ld.global.f32 	%f1305, [%rd20+212];
	ld.global.f32 	%f1306, [%rd20+208];
	ld.global.f32 	%f1307, [%rd20+204];
	ld.global.f32 	%f1308, [%rd20+200];
	ld.global.f32 	%f1309, [%rd20+196];
	ld.global.f32 	%f1310, [%rd20+192];
	ld.global.f32 	%f1311, [%rd20+188];
	ld.global.f32 	%f1312, [%rd20+184];
	ld.global.f32 	%f1313, [%rd20+180];
	ld.global.f32 	%f1314, [%rd20+176];
	ld.global.f32 	%f1315, [%rd20+172];
	ld.global.f32 	%f1316, [%rd20+168];
	ld.global.f32 	%f1317, [%rd20+164];
	ld.global.f32 	%f1318, [%rd20+160];
	ld.global.f32 	%f1319, [%rd20+156];
	ld.global.f32 	%f1320, [%rd20+152];
	ld.global.f32 	%f1321, [%rd20+148];
	ld.global.f32 	%f1322, [%rd20+144];
	ld.global.f32 	%f1323, [%rd20+140];
	ld.global.f32 	%f1324, [%rd20+136];
	ld.global.f32 	%f1325, [%rd20+132];
	ld.global.f32 	%f1326, [%rd20+128];
	ld.global.f32 	%f1327, [%rd20+124];
	ld.global.f32 	%f1328, [%rd20+120];
	ld.global.f32 	%f1329, [%rd20+116];
	ld.global.f32 	%f1330, [%rd20+112];
	ld.global.f32 	%f1331, [%rd20+108];
	ld.global.f32 	%f1332, [%rd20+104];
	ld.global.f32 	%f1333, [%rd20+100];
	ld.global.f32 	%f1334, [%rd20+96];
	ld.global.f32 	%f1335, [%rd20+92];
	ld.global.f32 	%f1336, [%rd20+88];
	ld.global.f32 	%f1337, [%rd20+84];
	ld.global.f32 	%f1338, [%rd20+80];
	ld.global.f32 	%f1339, [%rd20+76];
	ld.global.f32 	%f1340, [%rd20+72];
	ld.global.f32 	%f1341, [%rd20+68];
	ld.global.f32 	%f1342, [%rd20+64];
	ld.global.f32 	%f1343, [%rd20+60];
	ld.global.f32 	%f1344, [%rd20+56];
	ld.global.f32 	%f1345, [%rd20+52];
	ld.global.f32 	%f1346, [%rd20+48];
	ld.global.f32 	%f1347, [%rd20+44];
	ld.global.f32 	%f1348, [%rd20+40];
	ld.global.f32 	%f1349, [%rd20+36];
	ld.global.f32 	%f1350, [%rd20+32];
	ld.global.f32 	%f1351, [%rd20+28];
	ld.global.f32 	%f1352, [%rd20+24];
	ld.global.u32 	%r466, [%rd20+20];
	ld.global.f32 	%f1353, [%rd20+16];
	ld.global.f32 	%f1354, [%rd20+12];
	ld.global.f32 	%f1355, [%rd20+8];
	ld.global.f32 	%f1356, [%rd20+4];
	ld.global.f32 	%f1357, [%rd20];
	ld.global.u8 	%rs328, [%rd20+255];
	ld.global.u8 	%rs329, [%rd20+254];
	ld.global.u8 	%rs330, [%rd20+253];
	ld.global.u8 	%rs331, [%rd20+252];
	ld.global.u8 	%rs332, [%rd20+251];
	ld.global.u8 	%rs333, [%rd20+250];
	ld.global.u8 	%rs334, [%rd20+249];
	ld.global.u8 	%rs335, [%rd20+248];
	ld.global.u8 	%rs336, [%rd20+247];
	ld.global.u8 	%rs337, [%rd20+246];
	ld.global.u8 	%rs338, [%rd20+245];
	ld.global.u8 	%rs339, [%rd20+244];
	bra.uni 	$L__BB5_21;
$L__BB5_19:
	add.s32 	%r94, %r33, %r32;
	setp.ge.s32 	%p11, %r2, %r94;
	@%p11 bra 	$L__BB5_21;
	cvt.u64.u32 	%rd27, %r28;
	setp.lt.s32 	%p12, %r2, %r32;
	sub.s32 	%r95, %r2, %r32;
	cvt.s64.s32 	%rd28, %r95;
	cvt.u64.u32 	%rd29, %r2;
	cvt.u64.u32 	%rd30, %r31;
	cvt.u64.u32 	%rd31, %r29;
	add.s64 	%rd32, %rd27, %rd31;
	add.s64 	%rd33, %rd32, %rd30;
	cvt.u64.u32 	%rd34, %r30;
	add.s64 	%rd35, %rd34, %rd27;
	selp.b64 	%rd36, %rd35, %rd33, %p12;
	selp.b64 	%rd37, %rd29, %rd28, %p12;
	add.s64 	%rd38, %rd37, %rd36;
	shl.b64 	%rd39, %rd38, 8;
	add.s64 	%rd40, %rd1, %rd39;
	ld.global.v8.u32 	{%r96, %r97, %r98, %r99, %r100, %r466, %r101, %r102}, [%rd40];
	mov.b32 	%f1357, %r96;
	mov.b32 	%f1356, %r97;
	mov.b32 	%f1355, %r98;
	mov.b32 	%f1354, %r99;
	mov.b32 	%f1353, %r100;
	mov.b32 	%f1352, %r101;
	mov.b32 	%f1351, %r102;
	ld.global.v8.f32 	{%f1350, %f1349, %f1348, %f1347, %f1346, %f1345, %f1344, %f1343}, [%rd40+32];
	ld.global.v8.f32 	{%f1342, %f1341, %f1340, %f1339, %f1338, %f1337, %f1336, %f1335}, [%rd40+64];
	ld.global.v8.f32 	{%f1334, %f1333, %f1332, %f1331, %f1330, %f1329, %f1328, %f1327}, [%rd40+96];
	ld.global.v8.f32 	{%f1326, %f1325, %f1324, %f1323, %f1322, %f1321, %f1320, %f1319}, [%rd40+128];
	ld.global.v8.f32 	{%f1318, %f1317, %f1316, %f1315, %f1314, %f1313, %f1312, %f1311}, [%rd40+160];
	ld.global.v8.f32 	{%f1310, %f1309, %f1308, %f1307, %f1306, %f1305, %f1304, %f1303}, [%rd40+192];
	ld.global.v4.f32 	{%f1302, %f1301, %f1300, %f1299}, [%rd40+224];
	ld.global.v4.b32 	{%r103, %r104, %r105, %r106}, [%rd40+240];
	bfe.u32 	%r107, %r103, 0, 8;
	cvt.u16.u32 	%rs343, %r107;
	bfe.u32 	%r108, %r103, 8, 8;
	cvt.u16.u32 	%rs342, %r108;
	bfe.u32 	%r109, %r103, 16, 8;
	cvt.u16.u32 	%rs341, %r109;
	bfe.u32 	%r110, %r103, 24, 8;
	cvt.u16.u32 	%rs340, %r110;
	bfe.u32 	%r111, %r104, 0, 8;
	cvt.u16.u32 	%rs339, %r111;
	bfe.u32 	%r112, %r104, 8, 8;
	cvt.u16.u32 	%rs338, %r112;
	bfe.u32 	%r113, %r104, 16, 8;
	cvt.u16.u32 	%rs337, %r113;
	bfe.u32 	%r114, %r104, 24, 8;
	cvt.u16.u32 	%rs336, %r114;
	bfe.u32 	%r115, %r105, 0, 8;
	cvt.u16.u32 	%rs335, %r115;
	bfe.u32 	%r116, %r105, 8, 8;
	cvt.u16.u32 	%rs334, %r116;
	bfe.u32 	%r117, %r105, 16, 8;
	cvt.u16.u32 	%rs333, %r117;
	bfe.u32 	%r118, %r105, 24, 8;
	cvt.u16.u32 	%rs332, %r118;
	bfe.u32 	%r119, %r106, 0, 8;
	cvt.u16.u32 	%rs331, %r119;
	bfe.u32 	%r120, %r106, 8, 8;
	cvt.u16.u32 	%rs330, %r120;
	bfe.u32 	%r121, %r106, 16, 8;
	cvt.u16.u32 	%rs329, %r121;
	bfe.u32 	%r122, %r106, 24, 8;
	cvt.u16.u32 	%rs328, %r122;
$L__BB5_21:
	shl.b32 	%r124, %r2, 8;
	mov.u32 	%r125, _ZZN3cub18CUB_300001_SM_10006detail10merge_sort26DeviceMergeSortMergeKernelINS2_10policy_hubIN6thrust24THRUST_300001_SM_1000_NS10device_ptrI15DetectionResultEEE9Policy600ES9_PNS0_8NullTypeES9_SD_j22DetectionResultCompareS8_SC_EEvbT2_T3_T4_PT6_PT7_T5_PSH_SH_NS1_7vsmem_tEE19static_temp_storage;
	add.s32 	%r126, %r125, %r124;
	st.shared.v4.f32 	[%r126], {%f1357, %f1356, %f1355, %f1354};
	mov.b32 	%r127, %f1353;
	mov.b32 	%r128, %f1352;
	mov.b32 	%r129, %f1351;
	st.shared.v4.u32 	[%r126+16], {%r127, %r466, %r128, %r129};
	st.shared.v4.f32 	[%r126+32], {%f1350, %f1349, %f1348, %f1347};
	st.shared.v4.f32 	[%r126+48], {%f1346, %f1345, %f1344, %f1343};
	st.shared.v4.f32 	[%r126+64], {%f1342, %f1341, %f1340, %f1339};
	st.shared.v4.f32 	[%r126+80], {%f1338, %f1337, %f1336, %f1335};
	st.shared.v4.f32 	[%r126+96], {%f1334, %f1333, %f1332, %f1331};
	st.shared.v4.f32 	[%r126+112], {%f1330, %f1329, %f1328, %f1327};
	st.shared.v4.f32 	[%r126+128], {%f1326, %f1325, %f1324, %f1323};
	st.shared.v4.f32 	[%r126+144], {%f1322, %f1321, %f1320, %f1319};
	st.shared.v4.f32 	[%r126+160], {%f1318, %f1317, %f1316, %f1315};
	st.shared.v4.f32 	[%r126+176], {%f1314, %f1313, %f1312, %f1311};
	st.shared.v4.f32 	[%r126+192], {%f1310, %f1309, %f1308, %f1307};
	st.shared.v4.f32 	[%r126+208], {%f1306, %f1305, %f1304, %f1303};
	st.shared.v4.f32 	[%r126+224], {%f1302, %f1301, %f1300, %f1299};
	cvt.u32.u16 	%r130, %rs328;
	cvt.u32.u16 	%r131, %rs329;
	prmt.b32 	%r132, %r131, %r130, 0x3340U;
	cvt.u32.u16 	%r133, %rs330;
	cvt.u32.u16 	%r134, %rs331;
	prmt.b32 	%r135, %r134, %r133, 0x3340U;
	prmt.b32 	%r136, %r135, %r132, 0x5410U;
	cvt.u32.u16 	%r137, %rs332;
	cvt.u32.u16 	%r138, %rs333;
	prmt.b32 	%r139, %r138, %r137, 0x3340U;
	cvt.u32.u16 	%r140, %rs334;
	cvt.u32.u16 	%r141, %rs335;
	prmt.b32 	%r142, %r141, %r140, 0x3340U;
	prmt.b32 	%r143, %r142, %r139, 0x5410U;
	cvt.u32.u16 	%r144, %rs336;
	cvt.u32.u16 	%r145, %rs337;
	prmt.b32 	%r146, %r145, %r144, 0x3340U;
	cvt.u32.u16 	%r147, %rs338;
	cvt.u32.u16 	%r148, %rs339;
	prmt.b32 	%r149, %r148, %r147, 0x3340U;
	prmt.b32 	%r150, %r149, %r146, 0x5410U;
	cvt.u32.u16 	%r151, %rs340;
	cvt.u32.u16 	%r152, %rs341;
	prmt.b32 	%r153, %r152, %r151, 0x3340U;
	cvt.u32.u16 	%r154, %rs342;
	cvt.u32.u16 	%r155, %rs343;
	prmt.b32 	%r156, %r155, %r154, 0x3340U;
	prmt.b32 	%r157, %r156, %r153, 0x5410U;
	st.shared.v4.b32 	[%r126+240], {%r157, %r150, %r143, %r136};
	bar.sync 	0;
	// begin inline asm
	griddepcontrol.launch_dependents;
	// end inline asm
	add.s32 	%r40, %r33, %r32;
	min.s32 	%r41, %r2, %r40;
	setp.lt.s32 	%p13, %r41, %r33;
	sub.s32 	%r158, %r41, %r33;
	selp.b32 	%r469, 0, %r158, %p13;
	min.s32 	%r467, %r32, %r41;
	setp.ge.s32 	%p14, %r469, %r467;
	@%p14 bra 	$L__BB5_24;
	add.s32 	%r44, %r41, %r32;
$L__BB5_23:
	sub.s32 	%r159, %r467, %r469;
	shr.u32 	%r160, %r159, 31;
	add.s32 	%r161, %r159, %r160;
	shr.s32 	%r162, %r161, 1;
	add.s32 	%r163, %r162, %r469;
	shl.b32 	%r164, %r163, 8;
	add.s32 	%r166, %r125, %r164;
	ld.shared.f32 	%f1062, [%r166+16];
	not.b32 	%r167, %r163;
	add.s32 	%r168, %r44, %r167;
	shl.b32 	%r169, %r168, 8;
	add.s32 	%r170, %r125, %r169;
	ld.shared.f32 	%f1063, [%r170+16];
	setp.leu.f32 	%p15, %f1063, %f1062;
	add.s32 	%r171, %r163, 1;
	selp.b32 	%r469, %r171, %r469, %p15;
	selp.b32 	%r467, %r467, %r163, %p15;
	setp.lt.s32 	%p16, %r469, %r467;
	@%p16 bra 	$L__BB5_23;
$L__BB5_24:
	sub.s32 	%r172, %r41, %r469;
	add.s32 	%r173, %r172, %r32;
	shl.b32 	%r174, %r469, 8;
	mov.u32 	%r175, _ZZN3cub18CUB_300001_SM_10006detail10merge_sort26DeviceMergeSortMergeKernelINS2_10policy_hubIN6thrust24THRUST_300001_SM_1000_NS10device_ptrI15DetectionResultEEE9Policy600ES9_PNS0_8NullTypeES9_SD_j22DetectionResultCompareS8_SC_EEvbT2_T3_T4_PT6_PT7_T5_PSH_SH_NS1_7vsmem_tEE19static_temp_storage;
	add.s32 	%r176, %r175, %r174;
	ld.shared.v4.b32 	{%r177, %r178, %r179, %r180}, [%r176+240];
	bfe.u32 	%r181, %r180, 24, 8;
	cvt.u16.u32 	%rs209, %r181;
	bfe.u32 	%r182, %r180, 16, 8;
	cvt.u16.u32 	%rs210, %r182;
	bfe.u32 	%r183, %r180, 8, 8;
	cvt.u16.u32 	%rs211, %r183;
	bfe.u32 	%r184, %r180, 0, 8;
	cvt.u16.u32 	%rs212, %r184;
	bfe.u32 	%r185, %r179, 24, 8;
	cvt.u16.u32 	%rs213, %r185;
	bfe.u32 	%r186, %r179, 16, 8;
	cvt.u16.u32 	%rs214, %r186;
	bfe.u32 	%r187, %r179, 8, 8;
	cvt.u16.u32 	%rs215, %r187;
	bfe.u32 	%r188, %r179, 0, 8;
	cvt.u16.u32 	%rs216, %r188;
	bfe.u32 	%r189, %r178, 24, 8;
	cvt.u16.u32 	%rs217, %r189;
	bfe.u32 	%r190, %r178, 16, 8;
	cvt.u16.u32 	%rs218, %r190;
	bfe.u32 	%r191, %r178, 8, 8;
	cvt.u16.u32 	%rs219, %r191;
	bfe.u32 	%r192, %r178, 0, 8;
	cvt.u16.u32 	%rs220, %r192;
	bfe.u32 	%r193, %r177, 24, 8;
	cvt.u16.u32 	%rs221, %r193;
	bfe.u32 	%r194, %r177, 16, 8;
	cvt.u16.u32 	%rs222, %r194;
	bfe.u32 	%r195, %r177, 8, 8;
	cvt.u16.u32 	%rs223, %r195;
	bfe.u32 	%r196, %r177, 0, 8;
	cvt.u16.u32 	%rs224, %r196;
	ld.shared.v4.f32 	{%f771, %f770, %f769, %f768}, [%r176+224];
	ld.shared.v4.f32 	{%f775, %f774, %f773, %f772}, [%r176+208];
	ld.shared.v4.f32 	{%f779, %f778, %f777, %f776}, [%r176+192];
	ld.shared.v4.f32 	{%f783, %f782, %f781, %f780}, [%r176+176];
	ld.shared.v4.f32 	{%f787, %f786, %f785, %f784}, [%r176+160];
	ld.shared.v4.f32 	{%f791, %f790, %f789, %f788}, [%r176+144];
	ld.shared.v4.f32 	{%f795, %f794, %f793, %f792}, [%r176+128];
	ld.shared.v4.f32 	{%f799, %f798, %f797, %f796}, [%r176+112];
	ld.shared.v4.f32 	{%f803, %f802, %f801, %f800}, [%r176+96];
	ld.shared.v4.f32 	{%f807, %f806, %f805, %f804}, [%r176+80];
	ld.shared.v4.f32 	{%f811, %f810, %f809, %f808}, [%r176+64];
	ld.shared.v4.f32 	{%f815, %f814, %f813, %f812}, [%r176+48];
	ld.shared.v4.f32 	{%f819, %f818, %f817, %f816}, [%r176+32];
	ld.shared.v4.u32 	{%r197, %r50, %r198, %r199}, [%r176+16];
	mov.b32 	%f820, %r197;
	mov.b32 	%f821, %r198;
	mov.b32 	%f822, %r199;
	ld.shared.v4.f32 	{%f826, %f825, %f824, %f823}, [%r176];
	shl.b32 	%r200, %r173, 8;
	add.s32 	%r201, %r175, %r200;
	ld.shared.v4.b32 	{%r202, %r203, %r204, %r205}, [%r201+240];
	bfe.u32 	%r206, %r205, 24, 8;
	cvt.u16.u32 	%rs225, %r206;
	bfe.u32 	%r207, %r205, 16, 8;
	cvt.u16.u32 	%rs226, %r207;
	bfe.u32 	%r208, %r205, 8, 8;
	cvt.u16.u32 	%rs227, %r208;
	bfe.u32 	%r209, %r205, 0, 8;
	cvt.u16.u32 	%rs228, %r209;
	bfe.u32 	%r210, %r204, 24, 8;
	cvt.u16.u32 	%rs229, %r210;
	bfe.u32 	%r211, %r204, 16, 8;
	cvt.u16.u32 	%rs230, %r211;
	bfe.u32 	%r212, %r204, 8, 8;
	cvt.u16.u32 	%rs231, %r212;
	bfe.u32 	%r213, %r204, 0, 8;
	cvt.u16.u32 	%rs232, %r213;
	bfe.u32 	%r214, %r203, 24, 8;
	cvt.u16.u32 	%rs233, %r214;
	bfe.u32 	%r215, %r203, 16, 8;
	cvt.u16.u32 	%rs234, %r215;
	bfe.u32 	%r216, %r203, 8, 8;
	cvt.u16.u32 	%rs235, %r216;
	bfe.u32 	%r217, %r203, 0, 8;
	cvt.u16.u32 	%rs236, %r217;
	bfe.u32 	%r218, %r202, 24, 8;
	cvt.u16.u32 	%rs237, %r218;
	bfe.u32 	%r219, %r202, 16, 8;
	cvt.u16.u32 	%rs238, %r219;
	bfe.u32 	%r220, %r202, 8, 8;
	cvt.u16.u32 	%rs239, %r220;
	bfe.u32 	%r221, %r202, 0, 8;
	cvt.u16.u32 	%rs240, %r221;
	ld.shared.v4.f32 	{%f830, %f829, %f828, %f827}, [%r201+224];
	ld.shared.v4.f32 	{%f834, %f833, %f832, %f831}, [%r201+208];
	ld.shared.v4.f32 	{%f838, %f837, %f836, %f835}, [%r201+192];
	ld.shared.v4.f32 	{%f842, %f841, %f840, %f839}, [%r201+176];
	ld.shared.v4.f32 	{%f846, %f845, %f844, %f843}, [%r201+160];
	ld.shared.v4.f32 	{%f850, %f849, %f848, %f847}, [%r201+144];
	ld.shared.v4.f32 	{%f854, %f853, %f852, %f851}, [%r201+128];
	ld.shared.v4.f32 	{%f858, %f857, %f856, %f855}, [%r201+112];
	ld.shared.v4.f32 	{%f862, %f861, %f860, %f859}, [%r201+96];
	ld.shared.v4.f32 	{%f866, %f865, %f864, %f863}, [%r201+80];
	ld.shared.v4.f32 	{%f870, %f869, %f868, %f867}, [%r201+64];
	ld.shared.v4.f32 	{%f874, %f873, %f872, %f871}, [%r201+48];
	ld.shared.v4.f32 	{%f878, %f877, %f876, %f875}, [%r201+32];
	ld.shared.v4.u32 	{%r222, %r51, %r223, %r224}, [%r201+16];
	mov.b32 	%f879, %r222;
	mov.b32 	%f880, %r223;
	mov.b32 	%f881, %r224;
	ld.shared.v4.f32 	{%f885, %f884, %f883, %f882}, [%r201];
	setp.ge.s32 	%p18, %r173, %r40;
	mov.pred 	%p41, 0;
	@%p18 bra 	$L__BB5_26;
	setp.ge.s32 	%p19, %r469, %r32;
	setp.gt.f32 	%p20, %f879, %f820;
	or.pred  	%p41, %p19, %p20;
$L__BB5_26:
	ld.param.s8 	%rs277, [_ZN3cub18CUB_300001_SM_10006detail10merge_sort26DeviceMergeSortMergeKernelINS2_10policy_hubIN6thrust24THRUST_300001_SM_1000_NS10device_ptrI15DetectionResultEEE9Policy600ES9_PNS0_8NullTypeES9_SD_j22DetectionResultCompareS8_SC_EEvbT2_T3_T4_PT6_PT7_T5_PSH_SH_NS1_7vsmem_tE_param_0];
	mov.u32 	%r52, %tid.x;
	mov.u32 	%r225, %ctaid.x;
	shl.b32 	%r53, %r225, 6;
	setp.eq.s16 	%p21, %rs277, 0;
	selp.f32 	%f886, %f885, %f826, %p41;
	selp.f32 	%f887, %f884, %f825, %p41;
	selp.f32 	%f888, %f883, %f824, %p41;
	selp.f32 	%f889, %f882, %f823, %p41;
	selp.f32 	%f890, %f879, %f820, %p41;
	selp.b32 	%r54, %r51, %r50, %p41;
	selp.f32 	%f891, %f880, %f821, %p41;
	selp.f32 	%f892, %f881, %f822, %p41;
	selp.f32 	%f893, %f878, %f819, %p41;
	selp.f32 	%f894, %f877, %f818, %p41;
	selp.f32 	%f895, %f876, %f817, %p41;
	selp.f32 	%f896, %f875, %f816, %p41;
	selp.f32 	%f897, %f874, %f815, %p41;
	selp.f32 	%f898, %f873, %f814, %p41;
	selp.f32 	%f899, %f872, %f813, %p41;
	selp.f32 	%f900, %f871, %f812, %p41;
	selp.f32 	%f901, %f870, %f811, %p41;
	selp.f32 	%f902, %f869, %f810, %p41;
	selp.f32 	%f903, %f868, %f809, %p41;
	selp.f32 	%f904, %f867, %f808, %p41;
	selp.f32 	%f905, %f866, %f807, %p41;
	selp.f32 	%f906, %f865, %f806, %p41;
	selp.f32 	%f907, %f864, %f805, %p41;
	selp.f32 	%f908, %f863, %f804, %p41;
	selp.f32 	%f909, %f862, %f803, %p41;
	selp.f32 	%f910, %f861, %f802, %p41;
	selp.f32 	%f911, %f860, %f801, %p41;
	selp.f32 	%f912, %f859, %f800, %p41;
	selp.f32 	%f913, %f858, %f799, %p41;
	selp.f32 	%f914, %f857, %f798, %p41;
	selp.f32 	%f915, %f856, %f797, %p41;
	selp.f32 	%f916, %f855, %f796, %p41;
	selp.f32 	%f917, %f854, %f795, %p41;
	selp.f32 	%f918, %f853, %f794, %p41;
	selp.f32 	%f919, %f852, %f793, %p41;
	selp.f32 	%f920, %f851, %f792, %p41;
	selp.f32 	%f921, %f850, %f791, %p41;
	selp.f32 	%f922, %f849, %f790, %p41;
	selp.f32 	%f923, %f848, %f789, %p41;
	selp.f32 	%f924, %f847, %f788, %p41;
	selp.f32 	%f925, %f846, %f787, %p41;
	selp.f32 	%f926, %f845, %f786, %p41;
	selp.f32 	%f927, %f844, %f785, %p41;
	selp.f32 	%f928, %f843, %f784, %p41;
	selp.f32 	%f929, %f842, %f783, %p41;
	selp.f32 	%f930, %f841, %f782, %p41;
	selp.f32 	%f931, %f840, %f781, %p41;
	selp.f32 	%f932, %f839, %f780, %p41;
	selp.f32 	%f933, %f838, %f779, %p41;
	selp.f32 	%f934, %f837, %f778, %p41;
	selp.f32 	%f935, %f836, %f777, %p41;
	selp.f32 	%f936, %f835, %f776, %p41;
	selp.f32 	%f937, %f834, %f775, %p41;
	selp.f32 	%f938, %f833, %f774, %p41;
	selp.f32 	%f939, %f832, %f773, %p41;
	selp.f32 	%f940, %f831, %f772, %p41;
	selp.f32 	%f941, %f830, %f771, %p41;
	selp.f32 	%f942, %f829, %f770, %p41;
	selp.f32 	%f943, %f828, %f769, %p41;
	selp.f32 	%f944, %f827, %f768, %p41;
	selp.b16 	%rs241, %rs240, %rs224, %p41;
	selp.b16 	%rs242, %rs239, %rs223, %p41;
	selp.b16 	%rs243, %rs238, %rs222, %p41;
	selp.b16 	%rs244, %rs237, %rs221, %p41;
	selp.b16 	%rs245, %rs236, %rs220, %p41;
	selp.b16 	%rs246, %rs235, %rs219, %p41;
	selp.b16 	%rs247, %rs234, %rs218, %p41;
	selp.b16 	%rs248, %rs233, %rs217, %p41;
	selp.b16 	%rs249, %rs232, %rs216, %p41;
	selp.b16 	%rs250, %rs231, %rs215, %p41;
	selp.b16 	%rs251, %rs230, %rs214, %p41;
	selp.b16 	%rs252, %rs229, %rs213, %p41;
	selp.b16 	%rs253, %rs228, %rs212, %p41;
	selp.b16 	%rs254, %rs227, %rs211, %p41;
	selp.b16 	%rs255, %rs226, %rs210, %p41;
	selp.b16 	%rs256, %rs225, %rs209, %p41;
	bar.sync 	0;
	@%p21 bra 	$L__BB5_31;
	// begin inline asm
	mov.u32 %r226, %laneid;
	// end inline asm
	and.b32  	%r55, %r52, 992;
	add.s32 	%r227, %r226, %r55;
	shl.b32 	%r228, %r227, 8;
	mov.u32 	%r229, _ZZN3cub18CUB_300001_SM_10006detail10merge_sort26DeviceMergeSortMergeKernelINS2_10policy_hubIN6thrust24THRUST_300001_SM_1000_NS10device_ptrI15DetectionResultEEE9Policy600ES9_PNS0_8NullTypeES9_SD_j22DetectionResultCompareS8_SC_EEvbT2_T3_T4_PT6_PT7_T5_PSH_SH_NS1_7vsmem_tEE19static_temp_storage;
	add.s32 	%r230, %r229, %r228;
	st.shared.u8 	[%r230+243], %rs244;
	st.shared.u8 	[%r230+242], %rs243;
	st.shared.u8 	[%r230+241], %rs242;
	st.shared.u8 	[%r230+240], %rs241;
	st.shared.f32 	[%r230+236], %f944;
	st.shared.f32 	[%r230+232], %f943;
	st.shared.f32 	[%r230+228], %f942;
	st.shared.f32 	[%r230+224], %f941;
	st.shared.f32 	[%r230+220], %f940;
	st.shared.f32 	[%r230+216], %f939;
	st.shared.f32 	[%r230+212], %f938;
	st.shared.f32 	[%r230+208], %f937;
	st.shared.f32 	[%r230+204], %f936;
	st.shared.f32 	[%r230+200], %f935;
	st.shared.f32 	[%r230+196], %f934;
	st.shared.f32 	[%r230+192], %f933;
	st.shared.f32 	[%r230+188], %f932;
	st.shared.f32 	[%r230+184], %f931;
	st.shared.f32 	[%r230+180], %f930;
	st.shared.f32 	[%r230+176], %f929;
	st.shared.f32 	[%r230+172], %f928;
	st.shared.f32 	[%r230+168], %f927;
	st.shared.f32 	[%r230+164], %f926;
	st.shared.f32 	[%r230+160], %f925;
	st.shared.f32 	[%r230+156], %f924;
	st.shared.f32 	[%r230+152], %f923;
	st.shared.f32 	[%r230+148], %f922;
	st.shared.f32 	[%r230+144], %f921;
	st.shared.f32 	[%r230+140], %f920;
	st.shared.f32 	[%r230+136], %f919;
	st.shared.f32 	[%r230+132], %f918;
	st.shared.f32 	[%r230+128], %f917;
	st.shared.f32 	[%r230+124], %f916;
	st.shared.f32 	[%r230+120], %f915;
	st.shared.f32 	[%r230+116], %f914;
	st.shared.f32 	[%r230+112], %f913;
	st.shared.f32 	[%r230+108], %f912;
	st.shared.f32 	[%r230+104], %f911;
	st.shared.f32 	[%r230+100], %f910;
	st.shared.f32 	[%r230+96], %f909;
	st.shared.f32 	[%r230+92], %f908;
	st.shared.f32 	[%r230+88], %f907;
	st.shared.f32 	[%r230+84], %f906;
	st.shared.f32 	[%r230+80], %f905;
	st.shared.f32 	[%r230+76], %f904;
	st.shared.f32 	[%r230+72], %f903;
	st.shared.f32 	[%r230+68], %f902;
	st.shared.f32 	[%r230+64], %f901;
	st.shared.f32 	[%r230+60], %f900;
	st.shared.f32 	[%r230+56], %f899;
	st.shared.f32 	[%r230+52], %f898;
	st.shared.f32 	[%r230+48], %f897;
	st.shared.f32 	[%r230+44], %f896;
	st.shared.f32 	[%r230+40], %f895;
	st.shared.f32 	[%r230+36], %f894;
	st.shared.f32 	[%r230+32], %f893;
	st.shared.f32 	[%r230+28], %f892;
	st.shared.f32 	[%r230+24], %f891;
	st.shared.u32 	[%r230+20], %r54;
	st.shared.f32 	[%r230+16], %f890;
	st.shared.f32 	[%r230+12], %f889;
	st.shared.f32 	[%r230+8], %f888;
	st.shared.f32 	[%r230+4], %f887;
	st.shared.f32 	[%r230], %f886;
	st.shared.u8 	[%r230+255], %rs256;
	st.shared.u8 	[%r230+254], %rs255;
	st.shared.u8 	[%r230+253], %rs254;
	st.shared.u8 	[%r230+252], %rs253;
	st.shared.u8 	[%r230+251], %rs252;
	st.shared.u8 	[%r230+250], %rs251;
	st.shared.u8 	[%r230+249], %rs250;
	st.shared.u8 	[%r230+248], %rs249;
	st.shared.u8 	[%r230+247], %rs248;
	st.shared.u8 	[%r230+246], %rs247;
	st.shared.u8 	[%r230+245], %rs246;
	st.shared.u8 	[%r230+244], %rs245;
	bar.warp.sync 	-1;
	ld.shared.v4.b32 	{%r56, %r57, %r58, %r59}, [%r230+240];
	ld.shared.v4.f32 	{%f945, %f946, %f947, %f948}, [%r230+224];
	ld.shared.v4.f32 	{%f949, %f950, %f951, %f952}, [%r230+208];
	ld.shared.v4.f32 	{%f953, %f954, %f955, %f956}, [%r230+192];
	ld.shared.v4.f32 	{%f957, %f958, %f959, %f960}, [%r230+176];
	ld.shared.v4.f32 	{%f961, %f962, %f963, %f964}, [%r230+160];
	ld.shared.v4.f32 	{%f965, %f966, %f967, %f968}, [%r230+144];
	ld.shared.v4.f32 	{%f969, %f970, %f971, %f972}, [%r230+128];
	ld.shared.v4.f32 	{%f973, %f974, %f975, %f976}, [%r230+112];
	ld.shared.v4.f32 	{%f977, %f978, %f979, %f980}, [%r230+96];
	ld.shared.v4.f32 	{%f981, %f982, %f983, %f984}, [%r230+80];
	ld.shared.v4.f32 	{%f985, %f986, %f987, %f988}, [%r230+64];
	ld.shared.v4.f32 	{%f989, %f990, %f991, %f992}, [%r230+48];
	ld.shared.v4.f32 	{%f993, %f994, %f995, %f996}, [%r230+32];
	ld.shared.v4.u32 	{%r63, %r62, %r61, %r60}, [%r230+16];
	ld.shared.v4.f32 	{%f997, %f998, %f999, %f1000}, [%r230];
	setp.ne.s32 	%p22, %r52, 0;
	@%p22 bra 	$L__BB5_29;
	st.volatile.shared.u32 	[_ZZN3cub18CUB_300001_SM_10006detail10merge_sort26DeviceMergeSortMergeKernelINS2_10policy_hubIN6thrust24THRUST_300001_SM_1000_NS10device_ptrI15DetectionResultEEE9Policy600ES9_PNS0_8NullTypeES9_SD_j22DetectionResultCompareS8_SC_EEvbT2_T3_T4_PT6_PT7_T5_PSH_SH_NS1_7vsmem_tEE19static_temp_storage+16384], %r40;
$L__BB5_29:
	ld.param.u64 	%rd95, [_ZN3cub18CUB_300001_SM_10006detail10merge_sort26DeviceMergeSortMergeKernelINS2_10policy_hubIN6thrust24THRUST_300001_SM_1000_NS10device_ptrI15DetectionResultEEE9Policy600ES9_PNS0_8NullTypeES9_SD_j22DetectionResultCompareS8_SC_EEvbT2_T3_T4_PT6_PT7_T5_PSH_SH_NS1_7vsmem_tE_param_4];
	bar.sync 	0;
	ld.volatile.shared.u32 	%r231, [_ZZN3cub18CUB_300001_SM_10006detail10merge_sort26DeviceMergeSortMergeKernelINS2_10policy_hubIN6thrust24THRUST_300001_SM_1000_NS10device_ptrI15DetectionResultEEE9Policy600ES9_PNS0_8NullTypeES9_SD_j22DetectionResultCompareS8_SC_EEvbT2_T3_T4_PT6_PT7_T5_PSH_SH_NS1_7vsmem_tEE19static_temp_storage+16384];
	and.b32  	%r232, %r52, 31;
	add.s32 	%r233, %r55, %r232;
	cvt.u64.u32 	%rd41, %r233;
	cvt.u64.u32 	%rd42, %r53;
	add.s64 	%rd43, %rd41, %rd42;
	cvta.to.global.u64 	%rd44, %rd95;
	shl.b64 	%rd45, %rd43, 8;
	add.s64 	%rd6, %rd44, %rd45;
	setp.ge.s32 	%p23, %r233, %r231;
	@%p23 bra 	$L__BB5_35;
	mov.b32 	%r234, %f997;
	mov.b32 	%r235, %f998;
	mov.b32 	%r236, %f999;
	mov.b32 	%r237, %f1000;
	st.global.v8.u32 	[%rd6], {%r234, %r235, %r236, %r237, %r63, %r62, %r61, %r60};
	st.global.v8.f32 	[%rd6+32], {%f993, %f994, %f995, %f996, %f989, %f990, %f991, %f992};
	st.global.v8.f32 	[%rd6+64], {%f985, %f986, %f987, %f988, %f981, %f982, %f983, %f984};
	st.global.v8.f32 	[%rd6+96], {%f977, %f978, %f979, %f980, %f973, %f974, %f975, %f976};
	st.global.v8.f32 	[%rd6+128], {%f969, %f970, %f971, %f972, %f965, %f966, %f967, %f968};
	st.global.v8.f32 	[%rd6+160], {%f961, %f962, %f963, %f964, %f957, %f958, %f959, %f960};
	st.global.v8.f32 	[%rd6+192], {%f953, %f954, %f955, %f956, %f949, %f950, %f951, %f952};
	st.global.v4.f32 	[%rd6+224], {%f945, %f946, %f947, %f948};
	st.global.v4.b32 	[%rd6+240], {%r56, %r57, %r58, %r59};
	bra.uni 	$L__BB5_35;
$L__BB5_31:
	// begin inline asm
	mov.u32 %r238, %laneid;
	// end inline asm
	and.b32  	%r64, %r52, 992;
	add.s32 	%r239, %r238, %r64;
	shl.b32 	%r240, %r239, 8;
	mov.u32 	%r241, _ZZN3cub18CUB_300001_SM_10006detail10merge_sort26DeviceMergeSortMergeKernelINS2_10policy_hubIN6thrust24THRUST_300001_SM_1000_NS10device_ptrI15DetectionResultEEE9Policy600ES9_PNS0_8NullTypeES9_SD_j22DetectionResultCompareS8_SC_EEvbT2_T3_T4_PT6_PT7_T5_PSH_SH_NS1_7vsmem_tEE19static_temp_storage;
	add.s32 	%r242, %r241, %r240;
	st.shared.u8 	[%r242+243], %rs244;
	st.shared.u8 	[%r242+242], %rs243;
	st.shared.u8 	[%r242+241], %rs242;
	st.shared.u8 	[%r242+240], %rs241;
	st.shared.f32 	[%r242+236], %f944;
	st.shared.f32 	[%r242+232], %f943;
	st.shared.f32 	[%r242+228], %f942;
	st.shared.f32 	[%r242+224], %f941;
	st.shared.f32 	[%r242+220], %f940;
	st.shared.f32 	[%r242+216], %f939;
	st.shared.f32 	[%r242+212], %f938;
	st.shared.f32 	[%r242+208], %f937;
	st.shared.f32 	[%r242+204], %f936;
	st.shared.f32 	[%r242+200], %f935;
	st.shared.f32 	[%r242+196], %f934;
	st.shared.f32 	[%r242+192], %f933;
	st.shared.f32 	[%r242+188], %f932;
	st.shared.f32 	[%r242+184], %f931;
	st.shared.f32 	[%r242+180], %f930;
	st.shared.f32 	[%r242+176], %f929;
	st.shared.f32 	[%r242+172], %f928;
	st.shared.f32 	[%r242+168], %f927;
	st.shared.f32 	[%r242+164], %f926;
	st.shared.f32 	[%r242+160], %f925;
	st.shared.f32 	[%r242+156], %f924;
	st.shared.f32 	[%r242+152], %f923;
	st.shared.f32 	[%r242+148], %f922;
	st.shared.f32 	[%r242+144], %f921;
	st.shared.f32 	[%r242+140], %f920;
	st.shared.f32 	[%r242+136], %f919;
	st.shared.f32 	[%r242+132], %f918;
	st.shared.f32 	[%r242+128], %f917;
	st.shared.f32 	[%r242+124], %f916;
	st.shared.f32 	[%r242+120], %f915;
	st.shared.f32 	[%r242+116], %f914;
	st.shared.f32 	[%r242+112], %f913;
	st.shared.f32 	[%r242+108], %f912;
	st.shared.f32 	[%r242+104], %f911;
	st.shared.f32 	[%r242+100], %f910;
	st.shared.f32 	[%r242+96], %f909;
	st.shared.f32 	[%r242+92], %f908;
	st.shared.f32 	[%r242+88], %f907;
	st.shared.f32 	[%r242+84], %f906;
	st.shared.f32 	[%r242+80], %f905;
	st.shared.f32 	[%r242+76], %f904;
	st.shared.f32 	[%r242+72], %f903;
	st.shared.f32 	[%r242+68], %f902;
	st.shared.f32 	[%r242+64], %f901;
	st.shared.f32 	[%r242+60], %f900;
	st.shared.f32 	[%r242+56], %f899;
	st.shared.f32 	[%r242+52], %f898;
	st.shared.f32 	[%r242+48], %f897;
	st.shared.f32 	[%r242+44], %f896;
	st.shared.f32 	[%r242+40], %f895;
	st.shared.f32 	[%r242+36], %f894;
	st.shared.f32 	[%r242+32], %f893;
	st.shared.f32 	[%r242+28], %f892;
	st.shared.f32 	[%r242+24], %f891;
	st.shared.u32 	[%r242+20], %r54;
	st.shared.f32 	[%r242+16], %f890;
	st.shared.f32 	[%r242+12], %f889;
	st.shared.f32 	[%r242+8], %f888;
	st.shared.f32 	[%r242+4], %f887;
	st.shared.f32 	[%r242], %f886;
	st.shared.u8 	[%r242+255], %rs256;
	st.shared.u8 	[%r242+254], %rs255;
	st.shared.u8 	[%r242+253], %rs254;
	st.shared.u8 	[%r242+252], %rs253;
	st.shared.u8 	[%r242+251], %rs252;
	st.shared.u8 	[%r242+250], %rs251;
	st.shared.u8 	[%r242+249], %rs250;
	st.shared.u8 	[%r242+248], %rs249;
	st.shared.u8 	[%r242+247], %rs248;
	st.shared.u8 	[%r242+246], %rs247;
	st.shared.u8 	[%r242+245], %rs246;
	st.shared.u8 	[%r242+244], %rs245;
	bar.warp.sync 	-1;
	ld.shared.u8 	%rs260, [%r242+243];
	ld.shared.u8 	%rs259, [%r242+242];
	ld.shared.u8 	%rs258, [%r242+241];
	ld.shared.u8 	%rs257, [%r242+240];
	ld.shared.f32 	%f1059, [%r242+236];
	ld.shared.f32 	%f1058, [%r242+232];
	ld.shared.f32 	%f1057, [%r242+228];
	ld.shared.f32 	%f1056, [%r242+224];
	ld.shared.f32 	%f1055, [%r242+220];
	ld.shared.f32 	%f1054, [%r242+216];
	ld.shared.f32 	%f1053, [%r242+212];
	ld.shared.f32 	%f1052, [%r242+208];
	ld.shared.f32 	%f1051, [%r242+204];
	ld.shared.f32 	%f1050, [%r242+200];
	ld.shared.f32 	%f1049, [%r242+196];
	ld.shared.f32 	%f1048, [%r242+192];
	ld.shared.f32 	%f1047, [%r242+188];
	ld.shared.f32 	%f1046, [%r242+184];
	ld.shared.f32 	%f1045, [%r242+180];
	ld.shared.f32 	%f1044, [%r242+176];
	ld.shared.f32 	%f1043, [%r242+172];
	ld.shared.f32 	%f1042, [%r242+168];
	ld.shared.f32 	%f1041, [%r242+164];
	ld.shared.f32 	%f1040, [%r242+160];
	ld.shared.f32 	%f1039, [%r242+156];
	ld.shared.f32 	%f1038, [%r242+152];
	ld.shared.f32 	%f1037, [%r242+148];
	ld.shared.f32 	%f1036, [%r242+144];
	ld.shared.f32 	%f1035, [%r242+140];
	ld.shared.f32 	%f1034, [%r242+136];
	ld.shared.f32 	%f1033, [%r242+132];
	ld.shared.f32 	%f1032, [%r242+128];
	ld.shared.f32 	%f1031, [%r242+124];
	ld.shared.f32 	%f1030, [%r242+120];
	ld.shared.f32 	%f1029, [%r242+116];
	ld.shared.f32 	%f1028, [%r242+112];
	ld.shared.f32 	%f1027, [%r242+108];
	ld.shared.f32 	%f1026, [%r242+104];
	ld.shared.f32 	%f1025, [%r242+100];
	ld.shared.f32 	%f1024, [%r242+96];
	ld.shared.f32 	%f1023, [%r242+92];
	ld.shared.f32 	%f1022, [%r242+88];
	ld.shared.f32 	%f1021, [%r242+84];
	ld.shared.f32 	%f1020, [%r242+80];
	ld.shared.f32 	%f1019, [%r242+76];
	ld.shared.f32 	%f1018, [%r242+72];
	ld.shared.f32 	%f1017, [%r242+68];
	ld.shared.f32 	%f1016, [%r242+64];
	ld.shared.f32 	%f1015, [%r242+60];
	ld.shared.f32 	%f1014, [%r242+56];
	ld.shared.f32 	%f1013, [%r242+52];
	ld.shared.f32 	%f1012, [%r242+48];
	ld.shared.f32 	%f1011, [%r242+44];
	ld.shared.f32 	%f1010, [%r242+40];
	ld.shared.f32 	%f1009, [%r242+36];
	ld.shared.f32 	%f1008, [%r242+32];
	ld.shared.f32 	%f1007, [%r242+28];
	ld.shared.f32 	%f1006, [%r242+24];
	ld.shared.u32 	%r65, [%r242+20];
	ld.shared.f32 	%f1005, [%r242+16];
	ld.shared.f32 	%f1004, [%r242+12];
	ld.shared.f32 	%f1003, [%r242+8];
	ld.shared.f32 	%f1002, [%r242+4];
	ld.shared.f32 	%f1001, [%r242];
	ld.shared.u8 	%rs272, [%r242+255];
	ld.shared.u8 	%rs271, [%r242+254];
	ld.shared.u8 	%rs270, [%r242+253];
	ld.shared.u8 	%rs269, [%r242+252];
	ld.shared.u8 	%rs268, [%r242+251];
	ld.shared.u8 	%rs267, [%r242+250];
	ld.shared.u8 	%rs266, [%r242+249];
	ld.shared.u8 	%rs265, [%r242+248];
	ld.shared.u8 	%rs264, [%r242+247];
	ld.shared.u8 	%rs263, [%r242+246];
	ld.shared.u8 	%rs262, [%r242+245];
	ld.shared.u8 	%rs261, [%r242+244];
	setp.ne.s32 	%p24, %r52, 0;
	@%p24 bra 	$L__BB5_33;
	st.volatile.shared.u32 	[_ZZN3cub18CUB_300001_SM_10006detail10merge_sort26DeviceMergeSortMergeKernelINS2_10policy_hubIN6thrust24THRUST_300001_SM_1000_NS10device_ptrI15DetectionResultEEE9Policy600ES9_PNS0_8NullTypeES9_SD_j22DetectionResultCompareS8_SC_EEvbT2_T3_T4_PT6_PT7_T5_PSH_SH_NS1_7vsmem_tEE19static_temp_storage+16384], %r40;
$L__BB5_33:
	bar.sync 	0;
	ld.volatile.shared.u32 	%r243, [_ZZN3cub18CUB_300001_SM_10006detail10merge_sort26DeviceMergeSortMergeKernelINS2_10policy_hubIN6thrust24THRUST_300001_SM_1000_NS10device_ptrI15DetectionResultEEE9Policy600ES9_PNS0_8NullTypeES9_SD_j22DetectionResultCompareS8_SC_EEvbT2_T3_T4_PT6_PT7_T5_PSH_SH_NS1_7vsmem_tEE19static_temp_storage+16384];
	and.b32  	%r244, %r52, 31;
	cvt.u64.u32 	%rd46, %r64;
	cvt.u64.u32 	%rd47, %r53;
	add.s64 	%rd48, %rd47, %rd46;
	cvt.u64.u32 	%rd49, %r244;
	add.s64 	%rd50, %rd48, %rd49;
	shl.b64 	%rd51, %rd50, 8;
	add.s64 	%rd7, %rd3, %rd51;
	add.s32 	%r245, %r64, %r244;
	setp.ge.s32 	%p25, %r245, %r243;
	@%p25 bra 	$L__BB5_35;
	st.global.f32 	[%rd7], %f1001;
	st.global.f32 	[%rd7+4], %f1002;
	st.global.f32 	[%rd7+8], %f1003;
	st.global.f32 	[%rd7+12], %f1004;
	st.global.f32 	[%rd7+16], %f1005;
	st.global.u32 	[%rd7+20], %r65;
	st.global.f32 	[%rd7+24], %f1006;
	st.global.f32 	[%rd7+28], %f1007;
	st.global.f32 	[%rd7+32], %f1008;
	st.global.f32 	[%rd7+36], %f1009;
	st.global.f32 	[%rd7+40], %f1010;
	st.global.f32 	[%rd7+44], %f1011;
	st.global.f32 	[%rd7+48], %f1012;
	st.global.f32 	[%rd7+52], %f1013;
	st.global.f32 	[%rd7+56], %f1014;
	st.global.f32 	[%rd7+60], %f1015;
	st.global.f32 	[%rd7+64], %f1016;
	st.global.f32 	[%rd7+68], %f1017;
	st.global.f32 	[%rd7+72], %f1018;
	st.global.f32 	[%rd7+76], %f1019;
	st.global.f32 	[%rd7+80], %f1020;
	st.global.f32 	[%rd7+84], %f1021;
	st.global.f32 	[%rd7+88], %f1022;
	st.global.f32 	[%rd7+92], %f1023;
	st.global.f32 	[%rd7+96], %f1024;
	st.global.f32 	[%rd7+100], %f1025;
	st.global.f32 	[%rd7+104], %f1026;
	st.global.f32 	[%rd7+108], %f1027;
	st.global.f32 	[%rd7+112], %f1028;
	st.global.f32 	[%rd7+116], %f1029;
	st.global.f32 	[%rd7+120], %f1030;
	st.global.f32 	[%rd7+124], %f1031;
	st.global.f32 	[%rd7+128], %f1032;
	st.global.f32 	[%rd7+132], %f1033;
	st.global.f32 	[%rd7+136], %f1034;
	st.global.f32 	[%rd7+140], %f1035;
	st.global.f32 	[%rd7+144], %f1036;
	st.global.f32 	[%rd7+148], %f1037;
	st.global.f32 	[%rd7+152], %f1038;
	st.global.f32 	[%rd7+156], %f1039;
	st.global.f32 	[%rd7+160], %f1040;
	st.global.f32 	[%rd7+164], %f1041;
	st.global.f32 	[%rd7+168], %f1042;
	st.global.f32 	[%rd7+172], %f1043;
	st.global.f32 	[%rd7+176], %f1044;
	st.global.f32 	[%rd7+180], %f1045;
	st.global.f32 	[%rd7+184], %f1046;
	st.global.f32 	[%rd7+188], %f1047;
	st.global.f32 	[%rd7+192], %f1048;
	st.global.f32 	[%rd7+196], %f1049;
	st.global.f32 	[%rd7+200], %f1050;
	st.global.f32 	[%rd7+204], %f1051;
	st.global.f32 	[%rd7+208], %f1052;
	st.global.f32 	[%rd7+212], %f1053;
	st.global.f32 	[%rd7+216], %f1054;
	st.global.f32 	[%rd7+220], %f1055;
	st.global.f32 	[%rd7+224], %f1056;
	st.global.f32 	[%rd7+228], %f1057;
	st.global.f32 	[%rd7+232], %f1058;
	st.global.f32 	[%rd7+236], %f1059;
	st.global.u8 	[%rd7+240], %rs257;
	st.global.u8 	[%rd7+241], %rs258;
	st.global.u8 	[%rd7+242], %rs259;
	st.global.u8 	[%rd7+243], %rs260;
	st.global.u8 	[%rd7+244], %rs261;
	st.global.u8 	[%rd7+245], %rs262;
	st.global.u8 	[%rd7+246], %rs263;
	st.global.u8 	[%rd7+247], %rs264;
	st.global.u8 	[%rd7+248], %rs265;
	st.global.u8 	[%rd7+249], %rs266;
	st.global.u8 	[%rd7+250], %rs267;
	st.global.u8 	[%rd7+251], %rs268;
	st.global.u8 	[%rd7+252], %rs269;
	st.global.u8 	[%rd7+253], %rs270;
	st.global.u8 	[%rd7+254], %rs271;
	st.global.u8 	[%rd7+255], %rs272;
$L__BB5_35:
	ret;

}
	// .globl	_ZN3cub18CUB_300001_SM_10006detail10merge_sort30DeviceMergeSortBlockSortKernelINS2_10policy_hubIN6thrust24THRUST_300001_SM_1000_NS10device_ptrI15DetectionResultEEE9Policy600ES9_PNS0_8NullTypeES9_SD_m22DetectionResultCompareS8_SC_EEvbT0_T1_T2_T3_T4_PT6_PT7_T5_NS1_7vsmem_tE
.visible .entry _ZN3cub18CUB_300001_SM_10006detail10merge_sort30DeviceMergeSortBlockSortKernelINS2_10policy_hubIN6thrust24THRUST_300001_SM_1000_NS10device_ptrI15DetectionResultEEE9Policy600ES9_PNS0_8NullTypeES9_SD_m22DetectionResultCompareS8_SC_EEvbT0_T1_T2_T3_T4_PT6_PT7_T5_NS1_7vsmem_tE(
	.param .u8 _ZN3cub18CUB_300001_SM_10006detail10merge_sort30DeviceMergeSortBlockSortKernelINS2_10policy_hubIN6thrust24THRUST_300001_SM_1000_NS10device_ptrI15DetectionResultEEE9Policy600ES9_PNS0_8NullTypeES9_SD_m22DetectionResultCompareS8_SC_EEvbT0_T1_T2_T3_T4_PT6_PT7_T5_NS1_7vsmem_tE_param_0,
	.param .align 8 .b8 _ZN3cub18CUB_300001_SM_10006detail10merge_sort30DeviceMergeSortBlockSortKernelINS2_10policy_hubIN6thrust24THRUST_300001_SM_1000_NS10device_ptrI15DetectionResultEEE9Policy600ES9_PNS0_8NullTypeES9_SD_m22DetectionResultCompareS8_SC_EEvbT0_T1_T2_T3_T4_PT6_PT7_T5_NS1_7vsmem_tE_param_1[8],
	.param .u64 .ptr .align 1 _ZN3cub18CUB_300001_SM_10006detail10merge_sort30DeviceMergeSortBlockSortKernelINS2_10policy_hubIN6thrust24THRUST_300001_SM_1000_NS10device_ptrI15DetectionResultEEE9Policy600ES9_PNS0_8NullTypeES9_SD_m22DetectionResultCompareS8_SC_EEvbT0_T1_T2_T3_T4_PT6_PT7_T5_NS1_7vsmem_tE_param_2,
	.param .align 8 .b8 _ZN3cub18CUB_300001_SM_10006detail10merge_sort30DeviceMergeSortBlockSortKernelINS2_10policy_hubIN6thrust24THRUST_300001_SM_1000_NS10device_ptrI15DetectionResultEEE9Policy600ES9_PNS0_8NullTypeES9_SD_m22DetectionResultCompareS8_SC_EEvbT0_T1_T2_T3_T4_PT6_PT7_T5_NS1_7vsmem_tE_param_3[8],
	.param .u64 .ptr .align 1 _ZN3cub18CUB_300001_SM_10006detail10merge_sort30DeviceMergeSortBlockSortKernelINS2_10policy_hubIN6thrust24THRUST_300001_SM_1000_NS10device_ptrI15DetectionResultEEE9Policy600ES9_PNS0_8NullTypeES9_SD_m22DetectionResultCompareS8_SC_EEvbT0_T1_T2_T3_T4_PT6_PT7_T5_NS1_7vsmem_tE_param_4,
	.param .u64 _ZN3cub18CUB_300001_SM_10006detail10merge_sort30DeviceMergeSortBlockSortKernelINS2_10policy_hubIN6thrust24THRUST_300001_SM_1000_NS10device_ptrI15DetectionResultEEE9Policy600ES9_PNS0_8NullTypeES9_SD_m22DetectionResultCompareS8_SC_EEvbT0_T1_T2_T3_T4_PT6_PT7_T5_NS1_7vsmem_tE_param_5,
	.param .u64 .ptr .align 1 _ZN3cub18CUB_300001_SM_10006detail10merge_sort30DeviceMergeSortBlockSortKernelINS2_10policy_hubIN6thrust24THRUST_300001_SM_1000_NS10device_ptrI15DetectionResultEEE9Policy600ES9_PNS0_8NullTypeES9_SD_m22DetectionResultCompareS8_SC_EEvbT0_T1_T2_T3_T4_PT6_PT7_T5_NS1_7vsmem_tE_param_6,
	.param .u64 .ptr .align 1 _ZN3cub18CUB_300001_SM_10006detail10merge_sort30DeviceMergeSortBlockSortKernelINS2_10policy_hubIN6thrust24THRUST_300001_SM_1000_NS10device_ptrI15DetectionResultEEE9Policy600ES9_PNS0_8NullTypeES9_SD_m22DetectionResultCompareS8_SC_EEvbT0_T1_T2_T3_T4_PT6_PT7_T5_NS1_7vsmem_tE_param_7,
	.param .align 1 .b8 _ZN3cub18CUB_300001_SM_10006detail10merge_sort30DeviceMergeSortBlockSortKernelINS2_10policy_hubIN6thrust24THRUST_300001_SM_1000_NS10device_ptrI15DetectionResultEEE9Policy600ES9_PNS0_8NullTypeES9_SD_m22DetectionResultCompareS8_SC_EEvbT0_T1_T2_T3_T4_PT6_PT7_T5_NS1_7vsmem_tE_param_8[1],
	.param .align 8 .b8 _ZN3cub18CUB_300001_SM_10006detail10merge_sort30DeviceMergeSortBlockSortKernelINS2_10policy_hubIN6thrust24THRUST_300001_SM_1000_NS10device_ptrI15DetectionResultEEE9Policy600ES9_PNS0_8NullTypeES9_SD_m22DetectionResultCompareS8_SC_EEvbT0_T1_T2_T3_T4_PT6_PT7_T5_NS1_7vsmem_tE_param_9[8]
)
.maxntid 64
{
	.reg .pred 	%p<33>;
	.reg .b16 	%rs<276>;
	.reg .b32 	%r<505>;
	.reg .b32 	%f<1120>;
	.reg .b64 	%rd<41>;
	// demoted variable
	.shared .align 16 .b8 _ZZN3cub18CUB_300001_SM_10006detail10merge_sort30DeviceMergeSortBlockSortKernelINS2_10policy_hubIN6thrust24THRUST_300001_SM_1000_NS10device_ptrI15DetectionResultEEE9Policy600ES9_PNS0_8NullTypeES9_SD_m22DetectionResultCompareS8_SC_EEvbT0_T1_T2_T3_T4_PT6_PT7_T5_NS1_7vsmem_tEE19static_temp_storage[16640];
	ld.param.u64 	%rd10, [_ZN3cub18CUB_300001_SM_10006detail10merge_sort30DeviceMergeSortBlockSortKernelINS2_10policy_hubIN6thrust24THRUST_300001_SM_1000_NS10device_ptrI15DetectionResultEEE9Policy600ES9_PNS0_8NullTypeES9_SD_m22DetectionResultCompareS8_SC_EEvbT0_T1_T2_T3_T4_PT6_PT7_T5_NS1_7vsmem_tE_param_3];
	ld.param.u64 	%rd11, [_ZN3cub18CUB_300001_SM_10006detail10merge_sort30DeviceMergeSortBlockSortKernelINS2_10policy_hubIN6thrust24THRUST_300001_SM_1000_NS10device_ptrI15DetectionResultEEE9Policy600ES9_PNS0_8NullTypeES9_SD_m22DetectionResultCompareS8_SC_EEvbT0_T1_T2_T3_T4_PT6_PT7_T5_NS1_7vsmem_tE_param_1];
	ld.param.u64 	%rd8, [_ZN3cub18CUB_300001_SM_10006detail10merge_sort30DeviceMergeSortBlockSortKernelINS2_10policy_hubIN6thrust24THRUST_300001_SM_1000_NS10device_ptrI15DetectionResultEEE9Policy600ES9_PNS0_8NullTypeES9_SD_m22DetectionResultCompareS8_SC_EEvbT0_T1_T2_T3_T4_PT6_PT7_T5_NS1_7vsmem_tE_param_5];
	cvta.to.global.u64 	%rd1, %rd11;
	cvta.to.global.u64 	%rd2, %rd10;
	mov.u32 	%r63, %ctaid.x;
	cvt.u64.u32 	%rd12, %r63;
	mov.u32 	%r64, %nctaid.x;
	cvt.u64.u32 	%rd13, %r64;
	mul.wide.u32 	%rd3, %r63, 64;
	add.s64 	%rd14, %rd13, -1;
	setp.le.u64 	%p5, %rd14, %rd12;
	@%p5 bra 	$L__BB6_11;
	// begin inline asm
	griddepcontrol.wait;
	// end inline asm
	mov.u32 	%r1, %tid.x;
	and.b32  	%r2, %r1, 31;
	and.b32  	%r3, %r1, 992;
	or.b32  	%r216, %r3, %r2;
	cvt.u64.u32 	%rd27, %r216;
	add.s64 	%rd4, %rd3, %rd27;
	shl.b64 	%rd28, %rd4, 8;
	add.s64 	%rd29, %rd1, %rd28;
	// begin inline asm
	mov.u32 %r214, %laneid;
	// end inline asm
	add.s32 	%r217, %r214, %r3;
	shl.b32 	%r218, %r217, 8;
	mov.u32 	%r219, _ZZN3cub18CUB_300001_SM_10006detail10merge_sort30DeviceMergeSortBlockSortKernelINS2_10policy_hubIN6thrust24THRUST_300001_SM_1000_NS10device_ptrI15DetectionResultEEE9Policy600ES9_PNS0_8NullTypeES9_SD_m22DetectionResultCompareS8_SC_EEvbT0_T1_T2_T3_T4_PT6_PT7_T5_NS1_7vsmem_tEE19static_temp_storage;
	add.s32 	%r4, %r219, %r218;
	ld.global.v8.u32 	{%r220, %r221, %r222, %r223, %r224, %r225, %r226, %r227}, [%rd29];
	ld.global.v8.u32 	{%r228, %r229, %r230, %r231, %r232, %r233, %r234, %r235}, [%rd29+32];
	ld.global.v8.u32 	{%r236, %r237, %r238, %r239, %r240, %r241, %r242, %r243}, [%rd29+64];
	ld.global.v8.u32 	{%r244, %r245, %r246, %r247, %r248, %r249, %r250, %r251}, [%rd29+96];
	ld.global.v8.u32 	{%r252, %r253, %r254, %r255, %r256, %r257, %r258, %r259}, [%rd29+128];
	ld.global.v8.u32 	{%r260, %r261, %r262, %r263, %r264, %r265, %r266, %r267}, [%rd29+160];
	ld.global.v8.u32 	{%r268, %r269, %r270, %r271, %r272, %r273, %r274, %r275}, [%rd29+192];
	ld.global.v8.u32 	{%r276, %r277, %r278, %r279, %r280, %r281, %r282, %r283}, [%rd29+224];
	st.shared.v4.u32 	[%r4+16], {%r224, %r225, %r226, %r227};
	st.shared.v4.u32 	[%r4], {%r220, %r221, %r222, %r223};
	st.shared.v4.u32 	[%r4+48], {%r232, %r233, %r234, %r235};
	st.shared.v4.u32 	[%r4+32], {%r228, %r229, %r230, %r231};
	st.shared.v4.u32 	[%r4+80], {%r240, %r241, %r242, %r243};
	st.shared.v4.u32 	[%r4+64], {%r236, %r237, %r238, %r239};
	st.shared.v4.u32 	[%r4+112], {%r248, %r249, %r250, %r251};
	st.shared.v4.u32 	[%r4+96], {%r244, %r245, %r246, %r247};
	st.shared.v4.u32 	[%r4+144], {%r256, %r257, %r258, %r259};
	st.shared.v4.u32 	[%r4+128], {%r252, %r253, %r254, %r255};
	st.shared.v4.u32 	[%r4+176], {%r264, %r265, %r266, %r267};
	st.shared.v4.u32 	[%r4+160], {%r260, %r261, %r262, %r263};
	st.shared.v4.u32 	[%r4+208], {%r272, %r273, %r274, %r275};
	st.shared.v4.u32 	[%r4+192], {%r268, %r269, %r270, %r271};
	st.shared.v4.u32 	[%r4+240], {%r280, %r281, %r282, %r283};
	st.shared.v4.u32 	[%r4+224], {%r276, %r277, %r278, %r279};
	bar.warp.sync 	-1;
	ld.shared.v4.b32 	{%r284, %r285, %r286, %r287}, [%r4+240];
	bfe.u32 	%r288, %r284, 0, 8;
	cvt.u16.u32 	%rs228, %r288;
	bfe.u32 	%r289, %r284, 8, 8;
	cvt.u16.u32 	%rs229, %r289;
	bfe.u32 	%r290, %r284, 16, 8;
	cvt.u16.u32 	%rs230, %r290;
	bfe.u32 	%r291, %r284, 24, 8;
	cvt.u16.u32 	%rs231, %r291;
	bfe.u32 	%r292, %r285, 0, 8;
	cvt.u16.u32 	%rs232, %r292;
	bfe.u32 	%r293, %r285, 8, 8;
	cvt.u16.u32 	%rs233, %r293;
	bfe.u32 	%r294, %r285, 16, 8;
	cvt.u16.u32 	%rs234, %r294;
	bfe.u32 	%r295, %r285, 24, 8;
	cvt.u16.u32 	%rs235, %r295;
	bfe.u32 	%r296, %r286, 0, 8;
	cvt.u16.u32 	%rs236, %r296;
	bfe.u32 	%r297, %r286, 8, 8;
	cvt.u16.u32 	%rs237, %r297;
	bfe.u32 	%r298, %r286, 16, 8;
	cvt.u16.u32 	%rs238, %r298;
	bfe.u32 	%r299, %r286, 24, 8;
	cvt.u16.u32 	%rs239, %r299;
	bfe.u32 	%r300, %r287, 0, 8;
	cvt.u16.u32 	%rs240, %r300;
	bfe.u32 	%r301, %r287, 8, 8;
	cvt.u16.u32 	%rs241, %r301;
	bfe.u32 	%r302, %r287, 16, 8;
	cvt.u16.u32 	%rs242, %r302;
	bfe.u32 	%r303, %r287, 24, 8;
	cvt.u16.u32 	%rs243, %r303;
	ld.shared.v4.f32 	{%f998, %f999, %f1000, %f1001}, [%r4+224];
	ld.shared.v4.f32 	{%f994, %f995, %f996, %f997}, [%r4+208];
	ld.shared.v4.f32 	{%f990, %f991, %f992, %f993}, [%r4+192];
	ld.shared.v4.f32 	{%f986, %f987, %f988, %f989}, [%r4+176];
	ld.shared.v4.f32 	{%f982, %f983, %f984, %f985}, [%r4+160];
	ld.shared.v4.f32 	{%f978, %f979, %f980, %f981}, [%r4+144];
	ld.shared.v4.f32 	{%f974, %f975, %f976, %f977}, [%r4+128];
	ld.shared.v4.f32 	{%f970, %f971, %f972, %f973}, [%r4+112];
	ld.shared.v4.f32 	{%f966, %f967, %f968, %f969}, [%r4+96];
	ld.shared.v4.f32 	{%f962, %f963, %f964, %f965}, [%r4+80];
	ld.shared.v4.f32 	{%f958, %f959, %f960, %f961}, [%r4+64];
	ld.shared.v4.f32 	{%f954, %f955, %f956, %f957}, [%r4+48];
	ld.shared.v4.f32 	{%f950, %f951, %f952, %f953}, [%r4+32];
	ld.shared.v4.u32 	{%r304, %r495, %r305, %r306}, [%r4+16];
	mov.b32 	%f947, %r304;
	mov.b32 	%f948, %r305;
	mov.b32 	%f949, %r306;
	ld.shared.v4.f32 	{%f943, %f944, %f945, %f946}, [%r4];
	bar.sync 	0;
	// begin inline asm
	griddepcontrol.launch_dependents;
	// end inline asm
	mov.b32 	%r494, 2;
$L__BB6_2:
	shr.u32 	%r307, %r494, 1;
	add.s32 	%r308, %r494, -1;
	bar.sync 	0;
	shl.b32 	%r309, %r1, 8;
	mov.u32 	%r310, _ZZN3cub18CUB_300001_SM_10006detail10merge_sort30DeviceMergeSortBlockSortKernelINS2_10policy_hubIN6thrust24THRUST_300001_SM_1000_NS10device_ptrI15DetectionResultEEE9Policy600ES9_PNS0_8NullTypeES9_SD_m22DetectionResultCompareS8_SC_EEvbT0_T1_T2_T3_T4_PT6_PT7_T5_NS1_7vsmem_tEE19static_temp_storage;
	add.s32 	%r311, %r310, %r309;
	st.shared.v4.f32 	[%r311], {%f943, %f944, %f945, %f946};
	mov.b32 	%r312, %f947;
	mov.b32 	%r313, %f948;
	mov.b32 	%r314, %f949;
	st.shared.v4.u32 	[%r311+16], {%r312, %r495, %r313, %r314};
	st.shared.v4.f32 	[%r311+32], {%f950, %f951, %f952, %f953};
	st.shared.v4.f32 	[%r311+48], {%f954, %f955, %f956, %f957};
	st.shared.v4.f32 	[%r311+64], {%f958, %f959, %f960, %f961};
	st.shared.v4.f32 	[%r311+80], {%f962, %f963, %f964, %f965};
	st.shared.v4.f32 	[%r311+96], {%f966, %f967, %f968, %f969};
	st.shared.v4.f32 	[%r311+112], {%f970, %f971, %f972, %f973};
	st.shared.v4.f32 	[%r311+128], {%f974, %f975, %f976, %f977};
	st.shared.v4.f32 	[%r311+144], {%f978, %f979, %f980, %f981};
	st.shared.v4.f32 	[%r311+160], {%f982, %f983, %f984, %f985};
	st.shared.v4.f32 	[%r311+176], {%f986, %f987, %f988, %f989};
	st.shared.v4.f32 	[%r311+192], {%f990, %f991, %f992, %f993};
	st.shared.v4.f32 	[%r311+208], {%f994, %f995, %f996, %f997};
	st.shared.v4.f32 	[%r311+224], {%f998, %f999, %f1000, %f1001};
	cvt.u32.u16 	%r315, %rs243;
	cvt.u32.u16 	%r316, %rs242;
	prmt.b32 	%r317, %r316, %r315, 0x3340U;
	cvt.u32.u16 	%r318, %rs241;
	cvt.u32.u16 	%r319, %rs240;
	prmt.b32 	%r320, %r319, %r318, 0x3340U;
	prmt.b32 	%r321, %r320, %r317, 0x5410U;
	cvt.u32.u16 	%r322, %rs239;
	cvt.u32.u16 	%r323, %rs238;
	prmt.b32 	%r324, %r323, %r322, 0x3340U;
	cvt.u32.u16 	%r325, %rs237;
	cvt.u32.u16 	%r326, %rs236;
	prmt.b32 	%r327, %r326, %r325, 0x3340U;
	prmt.b32 	%r328, %r327, %r324, 0x5410U;
	cvt.u32.u16 	%r329, %rs235;
	cvt.u32.u16 	%r330, %rs234;
	prmt.b32 	%r331, %r330, %r329, 0x3340U;
	cvt.u32.u16 	%r332, %rs233;
	cvt.u32.u16 	%r333, %rs232;
	prmt.b32 	%r334, %r333, %r332, 0x3340U;
	prmt.b32 	%r335, %r334, %r331, 0x5410U;
	cvt.u32.u16 	%r336, %rs231;
	cvt.u32.u16 	%r337, %rs230;
	prmt.b32 	%r338, %r337, %r336, 0x3340U;
	cvt.u32.u16 	%r339, %rs229;
	cvt.u32.u16 	%r340, %rs228;
	prmt.b32 	%r341, %r340, %r339, 0x3340U;
	prmt.b32 	%r342, %r341, %r338, 0x5410U;
	st.shared.v4.b32 	[%r311+240], {%r342, %r335, %r328, %r321};
	bar.sync 	0;
	neg.s32 	%r343, %r494;
	and.b32  	%r344, %r1, %r343;
	and.b32  	%r345, %r308, %r1;
	min.u32 	%r8, %r345, 64;
	min.u32 	%r9, %r344, 64;
	add.s32 	%r346, %r9, %r307;
	min.u32 	%r10, %r346, 64;
	add.s32 	%r347, %r10, %r307;
	min.u32 	%r11, %r347, 64;
	sub.s32 	%r348, %r10, %r9;
	sub.s32 	%r349, %r11, %r10;
	setp.lt.s32 	%p21, %r8, %r349;
	sub.s32 	%r350, %r8, %r349;
	selp.b32 	%r498, 0, %r350, %p21;
	min.s32 	%r496, %r348, %r8;
	setp.ge.s32 	%p22, %r498, %r496;
	@%p22 bra 	$L__BB6_5;
	add.s32 	%r14, %r10, %r8;
$L__BB6_4:
	sub.s32 	%r351, %r496, %r498;
	shr.u32 	%r352, %r351, 31;
	add.s32 	%r353, %r351, %r352;
	shr.s32 	%r354, %r353, 1;
	add.s32 	%r355, %r354, %r498;
	add.s32 	%r356, %r355, %r9;
	shl.b32 	%r357, %r356, 8;
	add.s32 	%r359, %r310, %r357;
	ld.shared.f32 	%f885, [%r359+16];
	not.b32 	%r360, %r355;
	add.s32 	%r361, %r14, %r360;
	shl.b32 	%r362, %r361, 8;
	add.s32 	%r363, %r310, %r362;
	ld.shared.f32 	%f886, [%r363+16];
	setp.leu.f32 	%p23, %f886, %f885;
	add.s32 	%r364, %r355, 1;
	selp.b32 	%r498, %r364, %r498, %p23;
	selp.b32 	%r496, %r496, %r355, %p23;
	setp.lt.s32 	%p24, %r498, %r496;
	@%p24 bra 	$L__BB6_4;
$L__BB6_5:
	add.s32 	%r20, %r498, %r9;
	add.s32 	%r365, %r10, %r8;
	sub.s32 	%r366, %r365, %r498;
	shl.b32 	%r367, %r20, 8;
	mov.u32 	%r368, _ZZN3cub18CUB_300001_SM_10006detail10merge_sort30DeviceMergeSortBlockSortKernelINS2_10policy_hubIN6thrust24THRUST_300001_SM_1000_NS10device_ptrI15DetectionResultEEE9Policy600ES9_PNS0_8NullTypeES9_SD_m22DetectionResultCompareS8_SC_EEvbT0_T1_T2_T3_T4_PT6_PT7_T5_NS1_7vsmem_tEE19static_temp_storage;
	add.s32 	%r369, %r368, %r367;
	ld.shared.v4.b32 	{%r370, %r371, %r372, %r373}, [%r369+240];
	bfe.u32 	%r374, %r373, 24, 8;
	cvt.u16.u32 	%rs33, %r374;
	bfe.u32 	%r375, %r373, 16, 8;
	cvt.u16.u32 	%rs34, %r375;
	bfe.u32 	%r376, %r373, 8, 8;
	cvt.u16.u32 	%rs35, %r376;
	bfe.u32 	%r377, %r373, 0, 8;
	cvt.u16.u32 	%rs36, %r377;
	bfe.u32 	%r378, %r372, 24, 8;
	cvt.u16.u32 	%rs37, %r378;
	bfe.u32 	%r379, %r372, 16, 8;
	cvt.u16.u32 	%rs38, %r379;
	bfe.u32 	%r380, %r372, 8, 8;
	cvt.u16.u32 	%rs39, %r380;
	bfe.u32 	%r381, %r372, 0, 8;
	cvt.u16.u32 	%rs40, %r381;
	bfe.u32 	%r382, %r371, 24, 8;
	cvt.u16.u32 	%rs41, %r382;
	bfe.u32 	%r383, %r371, 16, 8;
	cvt.u16.u32 	%rs42, %r383;
	bfe.u32 	%r384, %r371, 8, 8;
	cvt.u16.u32 	%rs43, %r384;
	bfe.u32 	%r385, %r371, 0, 8;
	cvt.u16.u32 	%rs44, %r385;
	bfe.u32 	%r386, %r370, 24, 8;
	cvt.u16.u32 	%rs45, %r386;
	bfe.u32 	%r387, %r370, 16, 8;
	cvt.u16.u32 	%rs46, %r387;
	bfe.u32 	%r388, %r370, 8, 8;
	cvt.u16.u32 	%rs47, %r388;
	bfe.u32 	%r389, %r370, 0, 8;
	cvt.u16.u32 	%rs48, %r389;
	ld.shared.v4.f32 	{%f122, %f121, %f120, %f119}, [%r369+224];
	ld.shared.v4.f32 	{%f126, %f125, %f124, %f123}, [%r369+208];
	ld.shared.v4.f32 	{%f130, %f129, %f128, %f127}, [%r369+192];
	ld.shared.v4.f32 	{%f134, %f133, %f132, %f131}, [%r369+176];
	ld.shared.v4.f32 	{%f138, %f137, %f136, %f135}, [%r369+160];
	ld.shared.v4.f32 	{%f142, %f141, %f140, %f139}, [%r369+144];
	ld.shared.v4.f32 	{%f146, %f145, %f144, %f143}, [%r369+128];
	ld.shared.v4.f32 	{%f150, %f149, %f148, %f147}, [%r369+112];
	ld.shared.v4.f32 	{%f154, %f153, %f152, %f151}, [%r369+96];
	ld.shared.v4.f32 	{%f158, %f157, %f156, %f155}, [%r369+80];
	ld.shared.v4.f32 	{%f162, %f161, %f160, %f159}, [%r369+64];
	ld.shared.v4.f32 	{%f166, %f165, %f164, %f163}, [%r369+48];
	ld.shared.v4.f32 	{%f170, %f169, %f168, %f167}, [%r369+32];
	ld.shared.v4.u32 	{%r390, %r21, %r391, %r392}, [%r369+16];
	mov.b32 	%f171, %r390;
	mov.b32 	%f172, %r391;
	mov.b32 	%f173, %r392;
	ld.shared.v4.f32 	{%f177, %f176, %f175, %f174}, [%r369];
	shl.b32 	%r393, %r366, 8;
	add.s32 	%r394, %r368, %r393;
	ld.shared.v4.b32 	{%r395, %r396, %r397, %r398}, [%r394+240];
	bfe.u32 	%r399, %r398, 24, 8;
	cvt.u16.u32 	%rs49, %r399;
	bfe.u32 	%r400, %r398, 16, 8;
	cvt.u16.u32 	%rs50, %r400;
	bfe.u32 	%r401, %r398, 8, 8;
	cvt.u16.u32 	%rs51, %r401;
	bfe.u32 	%r402, %r398, 0, 8;
	cvt.u16.u32 	%rs52, %r402;
	bfe.u32 	%r403, %r397, 24, 8;
	cvt.u16.u32 	%rs53, %r403;
	bfe.u32 	%r404, %r397, 16, 8;
	cvt.u16.u32 	%rs54, %r404;
	bfe.u32 	%r405, %r397, 8, 8;
	cvt.u16.u32 	%rs55, %r405;
	bfe.u32 	%r406, %r397, 0, 8;
	cvt.u16.u32 	%rs56, %r406;
	bfe.u32 	%r407, %r396, 24, 8;
	cvt.u16.u32 	%rs57, %r407;
	bfe.u32 	%r408, %r396, 16, 8;
	cvt.u16.u32 	%rs58, %r408;
	bfe.u32 	%r409, %r396, 8, 8;
	cvt.u16.u32 	%rs59, %r409;
	bfe.u32 	%r410, %r396, 0, 8;
	cvt.u16.u32 	%rs60, %r410;
	bfe.u32 	%r411, %r395, 24, 8;
	cvt.u16.u32 	%rs61, %r411;
	bfe.u32 	%r412, %r395, 16, 8;
	cvt.u16.u32 	%rs62, %r412;
	bfe.u32 	%r413, %r395, 8, 8;
	cvt.u16.u32 	%rs63, %r413;
	bfe.u32 	%r414, %r395, 0, 8;
	cvt.u16.u32 	%rs64, %r414;
	ld.shared.v4.f32 	{%f181, %f180, %f179, %f178}, [%r394+224];
	ld.shared.v4.f32 	{%f185, %f184, %f183, %f182}, [%r394+208];
	ld.shared.v4.f32 	{%f189, %f188, %f187, %f186}, [%r394+192];
	ld.shared.v4.f32 	{%f193, %f192, %f191, %f190}, [%r394+176];
	ld.shared.v4.f32 	{%f197, %f196, %f195, %f194}, [%r394+160];
	ld.shared.v4.f32 	{%f201, %f200, %f199, %f198}, [%r394+144];
	ld.shared.v4.f32 	{%f205, %f204, %f203, %f202}, [%r394+128];
	ld.shared.v4.f32 	{%f209, %f208, %f207, %f206}, [%r394+112];
	ld.shared.v4.f32 	{%f213, %f212, %f211, %f210}, [%r394+96];
	ld.shared.v4.f32 	{%f217, %f216, %f215, %f214}, [%r394+80];
	ld.shared.v4.f32 	{%f221, %f220, %f219, %f218}, [%r394+64];
	ld.shared.v4.f32 	{%f225, %f224, %f223, %f222}, [%r394+48];
	ld.shared.v4.f32 	{%f229, %f228, %f227, %f226}, [%r394+32];
	ld.shared.v4.u32 	{%r415, %r22, %r416, %r417}, [%r394+16];
	mov.b32 	%f230, %r415;
	mov.b32 	%f231, %r416;
	mov.b32 	%f232, %r417;
	ld.shared.v4.f32 	{%f236, %f235, %f234, %f233}, [%r394];
	setp.ge.s32 	%p26, %r366, %r11;
	mov.pred 	%p31, 0;
	@%p26 bra 	$L__BB6_7;
	setp.ge.s32 	%p27, %r20, %r10;
	setp.gt.f32 	%p28, %f230, %f171;
	or.pred  	%p31, %p27, %p28;
$L__BB6_7:
	selp.f32 	%f943, %f236, %f177, %p31;
	selp.f32 	%f944, %f235, %f176, %p31;
	selp.f32 	%f945, %f234, %f175, %p31;
	selp.f32 	%f946, %f233, %f174, %p31;
	selp.f32 	%f947, %f230, %f171, %p31;
	selp.b32 	%r495, %r22, %r21, %p31;
	selp.f32 	%f948, %f231, %f172, %p31;
	selp.f32 	%f949, %f232, %f173, %p31;
	selp.f32 	%f950, %f229, %f170, %p31;
	selp.f32 	%f951, %f228, %f169, %p31;
	selp.f32 	%f952, %f227, %f168, %p31;
	selp.f32 	%f953, %f226, %f167, %p31;
	selp.f32 	%f954, %f225, %f166, %p31;
	selp.f32 	%f955, %f224, %f165, %p31;
	selp.f32 	%f956, %f223, %f164, %p31;
	selp.f32 	%f957, %f222, %f163, %p31;
	selp.f32 	%f958, %f221, %f162, %p31;
	selp.f32 	%f959, %f220, %f161, %p31;
	selp.f32 	%f960, %f219, %f160, %p31;
	selp.f32 	%f961, %f218, %f159, %p31;
	selp.f32 	%f962, %f217, %f158, %p31;
	selp.f32 	%f963, %f216, %f157, %p31;
	selp.f32 	%f964, %f215, %f156, %p31;
	selp.f32 	%f965, %f214, %f155, %p31;
	selp.f32 	%f966, %f213, %f154, %p31;
	selp.f32 	%f967, %f212, %f153, %p31;
	selp.f32 	%f968, %f211, %f152, %p31;
	selp.f32 	%f969, %f210, %f151, %p31;
	selp.f32 	%f970, %f209, %f150, %p31;
	selp.f32 	%f971, %f208, %f149, %p31;
	selp.f32 	%f972, %f207, %f148, %p31;
	selp.f32 	%f973, %f206, %f147, %p31;
	selp.f32 	%f974, %f205, %f146, %p31;
	selp.f32 	%f975, %f204, %f145, %p31;
	selp.f32 	%f976, %f203, %f144, %p31;
	selp.f32 	%f977, %f202, %f143, %p31;
	selp.f32 	%f978, %f201, %f142, %p31;
	selp.f32 	%f979, %f200, %f141, %p31;
	selp.f32 	%f980, %f199, %f140, %p31;
	selp.f32 	%f981, %f198, %f139, %p31;
	selp.f32 	%f982, %f197, %f138, %p31;
	selp.f32 	%f983, %f196, %f137, %p31;
	selp.f32 	%f984, %f195, %f136, %p31;
	selp.f32 	%f985, %f194, %f135, %p31;
	selp.f32 	%f986, %f193, %f134, %p31;
	selp.f32 	%f987, %f192, %f133, %p31;
	selp.f32 	%f988, %f191, %f132, %p31;
	selp.f32 	%f989, %f190, %f131, %p31;
	selp.f32 	%f990, %f189, %f130, %p31;
	selp.f32 	%f991, %f188, %f129, %p31;
	selp.f32 	%f992, %f187, %f128, %p31;
	selp.f32 	%f993, %f186, %f127, %p31;
	selp.f32 	%f994, %f185, %f126, %p31;
	selp.f32 	%f995, %f184, %f125, %p31;
	selp.f32 	%f996, %f183, %f124, %p31;
	selp.f32 	%f997, %f182, %f123, %p31;
	selp.f32 	%f998, %f181, %f122, %p31;
	selp.f32 	%f999, %f180, %f121, %p31;
	selp.f32 	%f1000, %f179, %f120, %p31;
	selp.f32 	%f1001, %f178, %f119, %p31;
	selp.b16 	%rs228, %rs64, %rs48, %p31;
	selp.b16 	%rs229, %rs63, %rs47, %p31;
	selp.b16 	%rs230, %rs62, %rs46, %p31;
	selp.b16 	%rs231, %rs61, %rs45, %p31;
	selp.b16 	%rs232, %rs60, %rs44, %p31;
	selp.b16 	%rs233, %rs59, %rs43, %p31;
	selp.b16 	%rs234, %rs58, %rs42, %p31;
	selp.b16 	%rs235, %rs57, %rs41, %p31;
	selp.b16 	%rs236, %rs56, %rs40, %p31;
	selp.b16 	%rs237, %rs55, %rs39, %p31;
	selp.b16 	%rs238, %rs54, %rs38, %p31;
	selp.b16 	%rs239, %rs53, %rs37, %p31;
	selp.b16 	%rs240, %rs52, %rs36, %p31;
	selp.b16 	%rs241, %rs51, %rs35, %p31;
	selp.b16 	%rs242, %rs50, %rs34, %p31;
	selp.b16 	%rs243, %rs49, %rs33, %p31;
	shl.b32 	%r24, %r494, 1;
	setp.lt.u32 	%p29, %r494, 33;
	mov.u32 	%r494, %r24;
	@%p29 bra 	$L__BB6_2;
	ld.param.s8 	%rs227, [_ZN3cub18CUB_300001_SM_10006detail10merge_sort30DeviceMergeSortBlockSortKernelINS2_10policy_hubIN6thrust24THRUST_300001_SM_1000_NS10device_ptrI15DetectionResultEEE9Policy600ES9_PNS0_8NullTypeES9_SD_m22DetectionResultCompareS8_SC_EEvbT0_T1_T2_T3_T4_PT6_PT7_T5_NS1_7vsmem_tE_param_0];
	bar.sync 	0;
	setp.eq.s16 	%p30, %rs227, 0;
	@%p30 bra 	$L__BB6_10;
	st.shared.u8 	[%r4+243], %rs231;
	st.shared.u8 	[%r4+242], %rs230;
	st.shared.u8 	[%r4+241], %rs229;
	st.shared.u8 	[%r4+240], %rs228;
	st.shared.f32 	[%r4+236], %f1001;
	st.shared.f32 	[%r4+232], %f1000;
	st.shared.f32 	[%r4+228], %f999;
	st.shared.f32 	[%r4+224], %f998;
	st.shared.f32 	[%r4+220], %f997;
	st.shared.f32 	[%r4+216], %f996;
	st.shared.f32 	[%r4+212], %f995;
	st.shared.f32 	[%r4+208], %f994;
	st.shared.f32 	[%r4+204], %f993;
	st.shared.f32 	[%r4+200], %f992;
	st.shared.f32 	[%r4+196], %f991;
	st.shared.f32 	[%r4+192], %f990;
	st.shared.f32 	[%r4+188], %f989;
	st.shared.f32 	[%r4+184], %f988;
	st.shared.f32 	[%r4+180], %f987;
	st.shared.f32 	[%r4+176], %f986;
	st.shared.f32 	[%r4+172], %f985;
	st.shared.f32 	[%r4+168], %f984;
	st.shared.f32 	[%r4+164], %f983;
	st.shared.f32 	[%r4+160], %f982;
	st.shared.f32 	[%r4+156], %f981;
	st.shared.f32 	[%r4+152], %f980;
	st.shared.f32 	[%r4+148], %f979;
	st.shared.f32 	[%r4+144], %f978;
	st.shared.f32 	[%r4+140], %f977;
	st.shared.f32 	[%r4+136], %f976;
	st.shared.f32 	[%r4+132], %f975;
	st.shared.f32 	[%r4+128], %f974;
	st.shared.f32 	[%r4+124], %f973;
	st.shared.f32 	[%r4+120], %f972;
	st.shared.f32 	[%r4+116], %f971;
	st.shared.f32 	[%r4+112], %f970;
	st.shared.f32 	[%r4+108], %f969;
	st.shared.f32 	[%r4+104], %f968;
	st.shared.f32 	[%r4+100], %f967;
	st.shared.f32 	[%r4+96], %f966;
	st.shared.f32 	[%r4+92], %f965;
	st.shared.f32 	[%r4+88], %f964;
	st.shared.f32 	[%r4+84], %f963;
	st.shared.f32 	[%r4+80], %f962;
	st.shared.f32 	[%r4+76], %f961;
	st.shared.f32 	[%r4+72], %f960;
	st.shared.f32 	[%r4+68], %f959;
	st.shared.f32 	[%r4+64], %f958;
	st.shared.f32 	[%r4+60], %f957;
	st.shared.f32 	[%r4+56], %f956;
	st.shared.f32 	[%r4+52], %f955;
	st.shared.f32 	[%r4+48], %f954;
	st.shared.f32 	[%r4+44], %f953;
	st.shared.f32 	[%r4+40], %f952;
	st.shared.f32 	[%r4+36], %f951;
	st.shared.f32 	[%r4+32], %f950;
	st.shared.f32 	[%r4+28], %f949;
	st.shared.f32 	[%r4+24], %f948;
	st.shared.u32 	[%r4+20], %r495;
	st.shared.f32 	[%r4+16], %f947;
	st.shared.f32 	[%r4+12], %f946;
	st.shared.f32 	[%r4+8], %f945;
	st.shared.f32 	[%r4+4], %f944;
	st.shared.f32 	[%r4], %f943;
	st.shared.u8 	[%r4+255], %rs243;
	st.shared.u8 	[%r4+254], %rs242;
	st.shared.u8 	[%r4+253], %rs241;
	st.shared.u8 	[%r4+252], %rs240;
	st.shared.u8 	[%r4+251], %rs239;
	st.shared.u8 	[%r4+250], %rs238;
	st.shared.u8 	[%r4+249], %rs237;
	st.shared.u8 	[%r4+248], %rs236;
	st.shared.u8 	[%r4+247], %rs235;
	st.shared.u8 	[%r4+246], %rs234;
	st.shared.u8 	[%r4+245], %rs233;
	st.shared.u8 	[%r4+244], %rs232;
	bar.warp.sync 	-1;
	cvt.u64.u32 	%rd30, %r3;
	add.s64 	%rd31, %rd3, %rd30;
	cvt.u64.u32 	%rd32, %r2;
	add.s64 	%rd33, %rd31, %rd32;
	shl.b64 	%rd34, %rd33, 8;
	add.s64 	%rd35, %rd2, %rd34;
	ld.shared.v4.u32 	{%r418, %r419, %r420, %r421}, [%r4+16];
	ld.shared.v4.u32 	{%r422, %r423, %r424, %r425}, [%r4];
	ld.shared.v4.u32 	{%r426, %r427, %r428, %r429}, [%r4+48];
	ld.shared.v4.u32 	{%r430, %r431, %r432, %r433}, [%r4+32];
	ld.shared.v4.u32 	{%r434, %r435, %r436, %r437}, [%r4+80];
	ld.shared.v4.u32 	{%r438, %r439, %r440, %r441}, [%r4+64];
	ld.shared.v4.u32 	{%r442, %r443, %r444, %r445}, [%r4+112];
	ld.shared.v4.u32 	{%r446, %r447, %r448, %r449}, [%r4+96];
	ld.shared.v4.u32 	{%r450, %r451, %r452, %r453}, [%r4+144];
	ld.shared.v4.u32 	{%r454, %r455, %r456, %r457}, [%r4+128];
	ld.shared.v4.u32 	{%r458, %r459, %r460, %r461}, [%r4+176];
	ld.shared.v4.u32 	{%r462, %r463, %r464, %r465}, [%r4+160];
	ld.shared.v4.u32 	{%r466, %r467, %r468, %r469}, [%r4+208];
	ld.shared.v4.u32 	{%r470, %r471, %r472, %r473}, [%r4+192];
	ld.shared.v4.u32 	{%r474, %r475, %r476, %r477}, [%r4+240];
	ld.shared.v4.u32 	{%r478, %r479, %r480, %r481}, [%r4+224];
	st.global.v8.u32 	[%rd35], {%r422, %r423, %r424, %r425, %r418, %r419, %r420, %r421};
	st.global.v8.u32 	[%rd35+32], {%r430, %r431, %r432, %r433, %r426, %r427, %r428, %r429};
	st.global.v8.u32 	[%rd35+64], {%r438, %r439, %r440, %r441, %r434, %r435, %r436, %r437};
	st.global.v8.u32 	[%rd35+96], {%r446, %r447, %r448, %r449, %r442, %r443, %r444, %r445};
	st.global.v8.u32 	[%rd35+128], {%r454, %r455, %r456, %r457, %r450, %r451, %r452, %r453};
	st.global.v8.u32 	[%rd35+160], {%r462, %r463, %r464, %r465, %r458, %r459, %r460, %r461};
	st.global.v8.u32 	[%rd35+192], {%r470, %r471, %r472, %r473, %r466, %r467, %r468, %r469};
	st.global.v8.u32 	[%rd35+224], {%r478, %r479, %r480, %r481, %r474, %r475, %r476, %r477};
	bra.uni 	$L__BB6_29;
$L__BB6_10:
	ld.param.u64 	%rd40, [_ZN3cub18CUB_300001_SM_10006detail10merge_sort30DeviceMergeSortBlockSortKernelINS2_10policy_hubIN6thrust24THRUST_300001_SM_1000_NS10device_ptrI15DetectionResultEEE9Policy600ES9_PNS0_8NullTypeES9_SD_m22DetectionResultCompareS8_SC_EEvbT0_T1_T2_T3_T4_PT6_PT7_T5_NS1_7vsmem_tE_param_6];
	st.shared.u8 	[%r4+243], %rs231;
	st.shared.u8 	[%r4+242], %rs230;
	st.shared.u8 	[%r4+241], %rs229;
	st.shared.u8 	[%r4+240], %rs228;
	st.shared.f32 	[%r4+236], %f1001;
	st.shared.f32 	[%r4+232], %f1000;
	st.shared.f32 	[%r4+228], %f999;
	st.shared.f32 	[%r4+224], %f998;
	st.shared.f32 	[%r4+220], %f997;
	st.shared.f32 	[%r4+216], %f996;
	st.shared.f32 	[%r4+212], %f995;
	st.shared.f32 	[%r4+208], %f994;
	st.shared.f32 	[%r4+204], %f993;
	st.shared.f32 	[%r4+200], %f992;
	st.shared.f32 	[%r4+196], %f991;
	st.shared.f32 	[%r4+192], %f990;
	st.shared.f32 	[%r4+188], %f989;
	st.shared.f32 	[%r4+184], %f988;
	st.shared.f32 	[%r4+180], %f987;
	st.shared.f32 	[%r4+176], %f986;
	st.shared.f32 	[%r4+172], %f985;
	st.shared.f32 	[%r4+168], %f984;
	st.shared.f32 	[%r4+164], %f983;
	st.shared.f32 	[%r4+160], %f982;
	st.shared.f32 	[%r4+156], %f981;
	st.shared.f32 	[%r4+152], %f980;
	st.shared.f32 	[%r4+148], %f979;
	st.shared.f32 	[%r4+144], %f978;
	st.shared.f32 	[%r4+140], %f977;
	st.shared.f32 	[%r4+136], %f976;
	st.shared.f32 	[%r4+132], %f975;
	st.shared.f32 	[%r4+128], %f974;
	st.shared.f32 	[%r4+124], %f973;
	st.shared.f32 	[%r4+120], %f972;
	st.shared.f32 	[%r4+116], %f971;
	st.shared.f32 	[%r4+112], %f970;
	st.shared.f32 	[%r4+108], %f969;
	st.shared.f32 	[%r4+104], %f968;
	st.shared.f32 	[%r4+100], %f967;
	st.shared.f32 	[%r4+96], %f966;
	st.shared.f32 	[%r4+92], %f965;
	st.shared.f32 	[%r4+88], %f964;
	st.shared.f32 	[%r4+84], %f963;
	st.shared.f32 	[%r4+80], %f962;
	st.shared.f32 	[%r4+76], %f961;
	st.shared.f32 	[%r4+72], %f960;
	st.shared.f32 	[%r4+68], %f959;
	st.shared.f32 	[%r4+64], %f958;
	st.shared.f32 	[%r4+60], %f957;
	st.shared.f32 	[%r4+56], %f956;
	st.shared.f32 	[%r4+52], %f955;
	st.shared.f32 	[%r4+48], %f954;
	st.shared.f32 	[%r4+44], %f953;
	st.shared.f32 	[%r4+40], %f952;
	st.shared.f32 	[%r4+36], %f951;
	st.shared.f32 	[%r4+32], %f950;
	st.shared.f32 	[%r4+28], %f949;
	st.shared.f32 	[%r4+24], %f948;
	st.shared.u32 	[%r4+20], %r495;
	st.shared.f32 	[%r4+16], %f947;
	st.shared.f32 	[%r4+12], %f946;
	st.shared.f32 	[%r4+8], %f945;
	st.shared.f32 	[%r4+4], %f944;
	st.shared.f32 	[%r4], %f943;
	st.shared.u8 	[%r4+255], %rs243;
	st.shared.u8 	[%r4+254], %rs242;
	st.shared.u8 	[%r4+253], %rs241;
	st.shared.u8 	[%r4+252], %rs240;
	st.shared.u8 	[%r4+251], %rs239;
	st.shared.u8 	[%r4+250], %rs238;
	st.shared.u8 	[%r4+249], %rs237;
	st.shared.u8 	[%r4+248], %rs236;
	st.shared.u8 	[%r4+247], %rs235;
	st.shared.u8 	[%r4+246], %rs234;
	st.shared.u8 	[%r4+245], %rs233;
	st.shared.u8 	[%r4+244], %rs232;
	bar.warp.sync 	-1;
	ld.shared.v4.b32 	{%r482, %r483, %r484, %r485}, [%r4+240];
	ld.shared.v4.f32 	{%f887, %f888, %f889, %f890}, [%r4+224];
	ld.shared.v4.f32 	{%f891, %f892, %f893, %f894}, [%r4+208];
	ld.shared.v4.f32 	{%f895, %f896, %f897, %f898}, [%r4+192];
	ld.shared.v4.f32 	{%f899, %f900, %f901, %f902}, [%r4+176];
	ld.shared.v4.f32 	{%f903, %f904, %f905, %f906}, [%r4+160];
	ld.shared.v4.f32 	{%f907, %f908, %f909, %f910}, [%r4+144];
	ld.shared.v4.f32 	{%f911, %f912, %f913, %f914}, [%r4+128];
	ld.shared.v4.f32 	{%f915, %f916, %f917, %f918}, [%r4+112];
	ld.shared.v4.f32 	{%f919, %f920, %f921, %f922}, [%r4+96];
	ld.shared.v4.f32 	{%f923, %f924, %f925, %f926}, [%r4+80];
	ld.shared.v4.f32 	{%f927, %f928, %f929, %f930}, [%r4+64];
	ld.shared.v4.f32 	{%f931, %f932, %f933, %f934}, [%r4+48];
	ld.shared.v4.f32 	{%f935, %f936, %f937, %f938}, [%r4+32];
	ld.shared.v4.u32 	{%r486, %r487, %r488, %r489}, [%r4+16];
	ld.shared.v4.f32 	{%f939, %f940, %f941, %f942}, [%r4];
	cvta.to.global.u64 	%rd36, %rd40;
	add.s64 	%rd38, %rd36, %rd28;
	mov.b32 	%r490, %f942;
	mov.b32 	%r491, %f941;
	mov.b32 	%r492, %f940;
	mov.b32 	%r493, %f939;
	st.global.v8.u32 	[%rd38], {%r493, %r492, %r491, %r490, %r486, %r487, %r488, %r489};
	st.global.v8.f32 	[%rd38+32], {%f935, %f936, %f937, %f938, %f931, %f932, %f933, %f934};
	st.global.v8.f32 	[%rd38+64], {%f927, %f928, %f929, %f930, %f923, %f924, %f925, %f926};
	st.global.v8.f32 	[%rd38+96], {%f919, %f920, %f921, %f922, %f915, %f916, %f917, %f918};
	st.global.v8.f32 	[%rd38+128], {%f911, %f912, %f913, %f914, %f907, %f908, %f909, %f910};
	st.global.v8.f32 	[%rd38+160], {%f903, %f904, %f905, %f906, %f899, %f900, %f901, %f902};
	st.global.v8.f32 	[%rd38+192], {%f895, %f896, %f897, %f898, %f891, %f892, %f893, %f894};
	st.global.v4.f32 	[%rd38+224], {%f887, %f888, %f889, %f890};
	st.global.v4.b32 	[%rd38+240], {%r482, %r483, %r484, %r485};
	bra.uni 	$L__BB6_29;
$L__BB6_11:
	cvt.u32.u64 	%r65, %rd3;
	cvt.u32.u64 	%r66, %rd8;
	sub.s32 	%r67, %r66, %r65;
	min.s32 	%r25, %r67, 64;
	// begin inline asm
	griddepcontrol.wait;
	// end inline asm
	shl.b64 	%rd15, %rd3, 8;
	add.s64 	%rd5, %rd1, %rd15;
	ld.global.u8 	%rs247, [%rd5+243];
	ld.global.u8 	%rs246, [%rd5+242];
	ld.global.u8 	%rs245, [%rd5+241];
	ld.global.u8 	%rs244, [%rd5+240];
	ld.global.f32 	%f1060, [%rd5+236];
	ld.global.f32 	%f1059, [%rd5+232];
	ld.global.f32 	%f1058, [%rd5+228];
	ld.global.f32 	%f1057, [%rd5+224];
	ld.global.f32 	%f1056, [%rd5+220];
	ld.global.f32 	%f1055, [%rd5+216];
	ld.global.f32 	%f1054, [%rd5+212];
	ld.global.f32 	%f1053, [%rd5+208];
	ld.global.f32 	%f1052, [%rd5+204];
	ld.global.f32 	%f1051, [%rd5+200];
	ld.global.f32 	%f1050, [%rd5+196];
	ld.global.f32 	%f1049, [%rd5+192];
	ld.global.f32 	%f1048, [%rd5+188];
	ld.global.f32 	%f1047, [%rd5+184];
	ld.global.f32 	%f1046, [%rd5+180];
	ld.global.f32 	%f1045, [%rd5+176];
	ld.global.f32 	%f1044, [%rd5+172];
	ld.global.f32 	%f1043, [%rd5+168];
	ld.global.f32 	%f1042, [%rd5+164];
	ld.global.f32 	%f1041, [%rd5+160];
	ld.global.f32 	%f1040, [%rd5+156];
	ld.global.f32 	%f1039, [%rd5+152];
	ld.global.f32 	%f1038, [%rd5+148];
	ld.global.f32 	%f1037, [%rd5+144];
	ld.global.f32 	%f1036, [%rd5+140];
	ld.global.f32 	%f1035, [%rd5+136];
	ld.global.f32 	%f1034, [%rd5+132];
	ld.global.f32 	%f1033, [%rd5+128];
	ld.global.f32 	%f1032, [%rd5+124];
	ld.global.f32 	%f1031, [%rd5+120];
	ld.global.f32 	%f1030, [%rd5+116];
	ld.global.f32 	%f1029, [%rd5+112];
	ld.global.f32 	%f1028, [%rd5+108];
	ld.global.f32 	%f1027, [%rd5+104];
	ld.global.f32 	%f1026, [%rd5+100];
	ld.global.f32 	%f1025, [%rd5+96];
	ld.global.f32 	%f1024, [%rd5+92];
	ld.global.f32 	%f1023, [%rd5+88];
	ld.global.f32 	%f1022, [%rd5+84];
	ld.global.f32 	%f1021, [%rd5+80];
	ld.global.f32 	%f1020, [%rd5+76];
	ld.global.f32 	%f1019, [%rd5+72];
	ld.global.f32 	%f1018, [%rd5+68];
	ld.global.f32 	%f1017, [%rd5+64];
	ld.global.f32 	%f1016, [%rd5+60];
	ld.global.f32 	%f1015, [%rd5+56];
	ld.global.f32 	%f1014, [%rd5+52];
	ld.global.f32 	%f1013, [%rd5+48];
	ld.global.f32 	%f1012, [%rd5+44];
	ld.global.f32 	%f1011, [%rd5+40];
	ld.global.f32 	%f1010, [%rd5+36];
	ld.global.f32 	%f1009, [%rd5+32];
	ld.global.f32 	%f1008, [%rd5+28];
	ld.global.f32 	%f1007, [%rd5+24];
	ld.global.u32 	%r499, [%rd5+20];
	ld.global.f32 	%f1006, [%rd5+16];
	ld.global.f32 	%f1005, [%rd5+12];
	ld.global.f32 	%f1004, [%rd5+8];
	ld.global.f32 	%f1003, [%rd5+4];
	ld.global.f32 	%f1002, [%rd5];
	ld.global.u8 	%rs259, [%rd5+255];
	ld.global.u8 	%rs258, [%rd5+254];
	ld.global.u8 	%rs257, [%rd5+253];
	ld.global.u8 	%rs256, [%rd5+252];
	ld.global.u8 	%rs255, [%rd5+251];
	ld.global.u8 	%rs254, [%rd5+250];
	ld.global.u8 	%rs253, [%rd5+249];
	ld.global.u8 	%rs252, [%rd5+248];
	ld.global.u8 	%rs251, [%rd5+247];
	ld.global.u8 	%rs250, [%rd5+246];
	ld.global.u8 	%rs249, [%rd5+245];
	ld.global.u8 	%rs248, [%rd5+244];
	mov.u32 	%r27, %tid.x;
	and.b32  	%r28, %r27, 31;
	and.b32  	%r29, %r27, 992;
	or.b32  	%r30, %r29, %r28;
	setp.ge.s32 	%p6, %r30, %r25;
	@%p6 bra 	$L__BB6_13;
	shl.b32 	%r68, %r30, 8;
	cvt.u64.u32 	%rd16, %r68;
	add.s64 	%rd17, %rd5, %rd16;
	ld.global.u8 	%rs247, [%rd17+243];
	ld.global.u8 	%rs246, [%rd17+242];
	ld.global.u8 	%rs245, [%rd17+241];
	ld.global.u8 	%rs244, [%rd17+240];
	ld.global.f32 	%f1060, [%rd17+236];
	ld.global.f32 	%f1059, [%rd17+232];
	ld.global.f32 	%f1058, [%rd17+228];
	ld.global.f32 	%f1057, [%rd17+224];
	ld.global.f32 	%f1056, [%rd17+220];
	ld.global.f32 	%f1055, [%rd17+216];
	ld.global.f32 	%f1054, [%rd17+212];
	ld.global.f32 	%f1053, [%rd17+208];
	ld.global.f32 	%f1052, [%rd17+204];
	ld.global.f32 	%f1051, [%rd17+200];
	ld.global.f32 	%f1050, [%rd17+196];
	ld.global.f32 	%f1049, [%rd17+192];
	ld.global.f32 	%f1048, [%rd17+188];
	ld.global.f32 	%f1047, [%rd17+184];
	ld.global.f32 	%f1046, [%rd17+180];
	ld.global.f32 	%f1045, [%rd17+176];
	ld.global.f32 	%f1044, [%rd17+172];
	ld.global.f32 	%f1043, [%rd17+168];
	ld.global.f32 	%f1042, [%rd17+164];
	ld.global.f32 	%f1041, [%rd17+160];
	ld.global.f32 	%f1040, [%rd17+156];
	ld.global.f32 	%f1039, [%rd17+152];
	ld.global.f32 	%f1038, [%rd17+148];
	ld.global.f32 	%f1037, [%rd17+144];
	ld.global.f32 	%f1036, [%rd17+140];
	ld.global.f32 	%f1035, [%rd17+136];
	ld.global.f32 	%f1034, [%rd17+132];
	ld.global.f32 	%f1033, [%rd17+128];
	ld.global.f32 	%f1032, [%rd17+124];
	ld.global.f32 	%f1031, [%rd17+120];
	ld.global.f32 	%f1030, [%rd17+116];
	ld.global.f32 	%f1029, [%rd17+112];
	ld.global.f32 	%f1028, [%rd17+108];
	ld.global.f32 	%f1027, [%rd17+104];
	ld.global.f32 	%f1026, [%rd17+100];
	ld.global.f32 	%f1025, [%rd17+96];
	ld.global.f32 	%f1024, [%rd17+92];
	ld.global.f32 	%f1023, [%rd17+88];
	ld.global.f32 	%f1022, [%rd17+84];
	ld.global.f32 	%f1021, [%rd17+80];
	ld.global.f32 	%f1020, [%rd17+76];
	ld.global.f32 	%f1019, [%rd17+72];
	ld.global.f32 	%f1018, [%rd17+68];
	ld.global.f32 	%f1017, [%rd17+64];
	ld.global.f32 	%f1016, [%rd17+60];
	ld.global.f32 	%f1015, [%rd17+56];
	ld.global.f32 	%f1014, [%rd17+52];
	ld.global.f32 	%f1013, [%rd17+48];
	ld.global.f32 	%f1012, [%rd17+44];
	ld.global.f32 	%f1011, [%rd17+40];
	ld.global.f32 	%f1010, [%rd17+36];
	ld.global.f32 	%f1009, [%rd17+32];
	ld.global.f32 	%f1008, [%rd17+28];
	ld.global.f32 	%f1007, [%rd17+24];
	ld.global.u32 	%r499, [%rd17+20];
	ld.global.f32 	%f1006, [%rd17+16];
	ld.global.f32 	%f1005, [%rd17+12];
	ld.global.f32 	%f1004, [%rd17+8];
	ld.global.f32 	%f1003, [%rd17+4];
	ld.global.f32 	%f1002, [%rd17];
	ld.global.u8 	%rs259, [%rd17+255];
	ld.global.u8 	%rs258, [%rd17+254];
	ld.global.u8 	%rs257, [%rd17+253];
	ld.global.u8 	%rs256, [%rd17+252];
	ld.global.u8 	%rs255, [%rd17+251];
	ld.global.u8 	%rs254, [%rd17+250];
	ld.global.u8 	%rs253, [%rd17+249];
	ld.global.u8 	%rs252, [%rd17+248];
	ld.global.u8 	%rs251, [%rd17+247];
	ld.global.u8 	%rs250, [%rd17+246];
	ld.global.u8 	%rs249, [%rd17+245];
	ld.global.u8 	%rs248, [%rd17+244];
$L__BB6_13:
	// begin inline asm
	mov.u32 %r69, %laneid;
	// end inline asm
	add.s32 	%r71, %r69, %r29;
	shl.b32 	%r72, %r71, 8;
	mov.u32 	%r73, _ZZN3cub18CUB_300001_SM_10006detail10merge_sort30DeviceMergeSortBlockSortKernelINS2_10policy_hubIN6thrust24THRUST_300001_SM_1000_NS10device_ptrI15DetectionResultEEE9Policy600ES9_PNS0_8NullTypeES9_SD_m22DetectionResultCompareS8_SC_EEvbT0_T1_T2_T3_T4_PT6_PT7_T5_NS1_7vsmem_tEE19static_temp_storage;
	add.s32 	%r33, %r73, %r72;
	st.shared.f32 	[%r33+12], %f1005;
	st.shared.f32 	[%r33+8], %f1004;
	st.shared.f32 	[%r33+4], %f1003;
	st.shared.f32 	[%r33], %f1002;
	st.shared.f32 	[%r33+16], %f1006;
	st.shared.u32 	[%r33+20], %r499;
	st.shared.f32 	[%r33+24], %f1007;
	st.shared.f32 	[%r33+28], %f1008;
	st.shared.f32 	[%r33+32], %f1009;
	st.shared.f32 	[%r33+36], %f1010;
	st.shared.f32 	[%r33+40], %f1011;
	st.shared.f32 	[%r33+44], %f1012;
	st.shared.f32 	[%r33+48], %f1013;
	st.shared.f32 	[%r33+52], %f1014;
	st.shared.f32 	[%r33+56], %f1015;
	st.shared.f32 	[%r33+60], %f1016;
	st.shared.f32 	[%r33+64], %f1017;
	st.shared.f32 	[%r33+68], %f1018;
	st.shared.f32 	[%r33+72], %f1019;
	st.shared.f32 	[%r33+76], %f1020;
	st.shared.f32 	[%r33+80], %f1021;
	st.shared.f32 	[%r33+84], %f1022;
	st.shared.f32 	[%r33+88], %f1023;
	st.shared.f32 	[%r33+92], %f1024;
	st.shared.f32 	[%r33+96], %f1025;
	st.shared.f32 	[%r33+100], %f1026;
	st.shared.f32 	[%r33+104], %f1027;
	st.shared.f32 	[%r33+108], %f1028;
	st.shared.f32 	[%r33+112], %f1029;
	st.shared.f32 	[%r33+116], %f1030;
	st.shared.f32 	[%r33+120], %f1031;
	st.shared.f32 	[%r33+124], %f1032;
	st.shared.f32 	[%r33+128], %f1033;
	st.shared.f32 	[%r33+132], %f1034;
	st.shared.f32 	[%r33+136], %f1035;
	st.shared.f32 	[%r33+140], %f1036;
	st.shared.f32 	[%r33+144], %f1037;
	st.shared.f32 	[%r33+148], %f1038;
	st.shared.f32 	[%r33+152], %f1039;
	st.shared.f32 	[%r33+156], %f1040;
	st.shared.f32 	[%r33+160], %f1041;
	st.shared.f32 	[%r33+164], %f1042;
	st.shared.f32 	[%r33+168], %f1043;
	st.shared.f32 	[%r33+172], %f1044;
	st.shared.f32 	[%r33+176], %f1045;
	st.shared.f32 	[%r33+180], %f1046;
	st.shared.f32 	[%r33+184], %f1047;
	st.shared.f32 	[%r33+188], %f1048;
	st.shared.f32 	[%r33+192], %f1049;
	st.shared.f32 	[%r33+196], %f1050;
	st.shared.f32 	[%r33+200], %f1051;
	st.shared.f32 	[%r33+204], %f1052;
	st.shared.f32 	[%r33+208], %f1053;
	st.shared.f32 	[%r33+212], %f1054;
	st.shared.f32 	[%r33+216], %f1055;
	st.shared.f32 	[%r33+220], %f1056;
	st.shared.f32 	[%r33+224], %f1057;
	st.shared.f32 	[%r33+228], %f1058;
	st.shared.f32 	[%r33+232], %f1059;
	st.shared.f32 	[%r33+236], %f1060;
	st.shared.u8 	[%r33+240], %rs244;
	st.shared.u8 	[%r33+241], %rs245;
	st.shared.u8 	[%r33+242], %rs246;
	st.shared.u8 	[%r33+243], %rs247;
	st.shared.u8 	[%r33+244], %rs248;
	st.shared.u8 	[%r33+245], %rs249;
	st.shared.u8 	[%r33+246], %rs250;
	st.shared.u8 	[%r33+247], %rs251;
	st.shared.u8 	[%r33+248], %rs252;
	st.shared.u8 	[%r33+249], %rs253;
	st.shared.u8 	[%r33+250], %rs254;
	st.shared.u8 	[%r33+251], %rs255;
	st.shared.u8 	[%r33+252], %rs256;
	st.shared.u8 	[%r33+253], %rs257;
	st.shared.u8 	[%r33+254], %rs258;
	st.shared.u8 	[%r33+255], %rs259;
	bar.warp.sync 	-1;
	ld.shared.v4.b32 	{%r74, %r75, %r76, %r77}, [%r33+240];
	bfe.u32 	%r78, %r74, 0, 8;
	cvt.u16.u32 	%rs260, %r78;
	bfe.u32 	%r79, %r74, 8, 8;
	cvt.u16.u32 	%rs261, %r79;
	bfe.u32 	%r80, %r74, 16, 8;
	cvt.u16.u32 	%rs262, %r80;
	bfe.u32 	%r81, %r74, 24, 8;
	cvt.u16.u32 	%rs263, %r81;
	bfe.u32 	%r82, %r75, 0, 8;
	cvt.u16.u32 	%rs264, %r82;
	bfe.u32 	%r83, %r75, 8, 8;
	cvt.u16.u32 	%rs265, %r83;
	bfe.u32 	%r84, %r75, 16, 8;
	cvt.u16.u32 	%rs266, %r84;
	bfe.u32 	%r85, %r75, 24, 8;
	cvt.u16.u32 	%rs267, %r85;
	bfe.u32 	%r86, %r76, 0, 8;
	cvt.u16.u32 	%rs268, %r86;
	bfe.u32 	%r87, %r76, 8, 8;
	cvt.u16.u32 	%rs269, %r87;
	bfe.u32 	%r88, %r76, 16, 8;
	cvt.u16.u32 	%rs270, %r88;
	bfe.u32 	%r89, %r76, 24, 8;
	cvt.u16.u32 	%rs271, %r89;
	bfe.u32 	%r90, %r77, 0, 8;
	cvt.u16.u32 	%rs272, %r90;
	bfe.u32 	%r91, %r77, 8, 8;
	cvt.u16.u32 	%rs273, %r91;
	bfe.u32 	%r92, %r77, 16, 8;
	cvt.u16.u32 	%rs274, %r92;
	bfe.u32 	%r93, %r77, 24, 8;
	cvt.u16.u32 	%rs275, %r93;
	ld.shared.v4.f32 	{%f1116, %f1117, %f1118, %f1119}, [%r33+224];
	ld.shared.v4.f32 	{%f1112, %f1113, %f1114, %f1115}, [%r33+208];
	ld.shared.v4.f32 	{%f1108, %f1109, %f1110, %f1111}, [%r33+192];
	ld.shared.v4.f32 	{%f1104, %f1105, %f1106, %f1107}, [%r33+176];
	ld.shared.v4.f32 	{%f1100, %f1101, %f1102, %f1103}, [%r33+160];
	ld.shared.v4.f32 	{%f1096, %f1097, %f1098, %f1099}, [%r33+144];
	ld.shared.v4.f32 	{%f1092, %f1093, %f1094, %f1095}, [%r33+128];
	ld.shared.v4.f32 	{%f1088, %f1089, %f1090, %f1091}, [%r33+112];
	ld.shared.v4.f32 	{%f1084, %f1085, %f1086, %f1087}, [%r33+96];
	ld.shared.v4.f32 	{%f1080, %f1081, %f1082, %f1083}, [%r33+80];
	ld.shared.v4.f32 	{%f1076, %f1077, %f1078, %f1079}, [%r33+64];
	ld.shared.v4.f32 	{%f1072, %f1073, %f1074, %f1075}, [%r33+48];
	ld.shared.v4.f32 	{%f1068, %f1069, %f1070, %f1071}, [%r33+32];
	ld.shared.v4.u32 	{%r94, %r501, %r95, %r96}, [%r33+16];
	mov.b32 	%f1065, %r94;
	mov.b32 	%f1066, %r95;
	mov.b32 	%f1067, %r96;
	ld.shared.v4.f32 	{%f1061, %f1062, %f1063, %f1064}, [%r33];
	bar.sync 	0;
	// begin inline asm
	griddepcontrol.launch_dependents;
	// end inline asm
	mov.b32 	%r500, 2;
$L__BB6_14:
	shr.u32 	%r97, %r500, 1;
	add.s32 	%r98, %r500, -1;
	bar.sync 	0;
	shl.b32 	%r99, %r27, 8;
	mov.u32 	%r100, _ZZN3cub18CUB_300001_SM_10006detail10merge_sort30DeviceMergeSortBlockSortKernelINS2_10policy_hubIN6thrust24THRUST_300001_SM_1000_NS10device_ptrI15DetectionResultEEE9Policy600ES9_PNS0_8NullTypeES9_SD_m22DetectionResultCompareS8_SC_EEvbT0_T1_T2_T3_T4_PT6_PT7_T5_NS1_7vsmem_tEE19static_temp_storage;
	add.s32 	%r101, %r100, %r99;
	st.shared.v4.f32 	[%r101], {%f1061, %f1062, %f1063, %f1064};
	mov.b32 	%r102, %f1065;
	mov.b32 	%r103, %f1066;
	mov.b32 	%r104, %f1067;
	st.shared.v4.u32 	[%r101+16], {%r102, %r501, %r103, %r104};
	st.shared.v4.f32 	[%r101+32], {%f1068, %f1069, %f1070, %f1071};
	st.shared.v4.f32 	[%r101+48], {%f1072, %f1073, %f1074, %f1075};
	st.shared.v4.f32 	[%r101+64], {%f1076, %f1077, %f1078, %f1079};
	st.shared.v4.f32 	[%r101+80], {%f1080, %f1081, %f1082, %f1083};
	st.shared.v4.f32 	[%r101+96], {%f1084, %f1085, %f1086, %f1087};
	st.shared.v4.f32 	[%r101+112], {%f1088, %f1089, %f1090, %f1091};
	st.shared.v4.f32 	[%r101+128], {%f1092, %f1093, %f1094, %f1095};
	st.shared.v4.f32 	[%r101+144], {%f1096, %f1097, %f1098, %f1099};
	st.shared.v4.f32 	[%r101+160], {%f1100, %f1101, %f1102, %f1103};
	st.shared.v4.f32 	[%r101+176], {%f1104, %f1105, %f1106, %f1107};
	st.shared.v4.f32 	[%r101+192], {%f1108, %f1109, %f1110, %f1111};
	st.shared.v4.f32 	[%r101+208], {%f1112, %f1113, %f1114, %f1115};
	st.shared.v4.f32 	[%r101+224], {%f1116, %f1117, %f1118, %f1119};
	cvt.u32.u16 	%r105, %rs275;
	cvt.u32.u16 	%r106, %rs274;
	prmt.b32 	%r107, %r106, %r105, 0x3340U;
	cvt.u32.u16 	%r108, %rs273;
	cvt.u32.u16 	%r109, %rs272;
	prmt.b32 	%r110, %r109, %r108, 0x3340U;
	prmt.b32 	%r111, %r110, %r107, 0x5410U;
	cvt.u32.u16 	%r112, %rs271;
	cvt.u32.u16 	%r113, %rs270;
	prmt.b32 	%r114, %r113, %r112, 0x3340U;
	cvt.u32.u16 	%r115, %rs269;
	cvt.u32.u16 	%r116, %rs268;
	prmt.b32 	%r117, %r116, %r115, 0x3340U;
	prmt.b32 	%r118, %r117, %r114, 0x5410U;
	cvt.u32.u16 	%r119, %rs267;
	cvt.u32.u16 	%r120, %rs266;
	prmt.b32 	%r121, %r120, %r119, 0x3340U;
	cvt.u32.u16 	%r122, %rs265;
	cvt.u32.u16 	%r123, %rs264;
	prmt.b32 	%r124, %r123, %r122, 0x3340U;
	prmt.b32 	%r125, %r124, %r121, 0x5410U;
	cvt.u32.u16 	%r126, %rs263;
	cvt.u32.u16 	%r127, %rs262;
	prmt.b32 	%r128, %r127, %r126, 0x3340U;
	cvt.u32.u16 	%r129, %rs261;
	cvt.u32.u16 	%r130, %rs260;
	prmt.b32 	%r131, %r130, %r129, 0x3340U;
	prmt.b32 	%r132, %r131, %r128, 0x5410U;
	st.shared.v4.b32 	[%r101+240], {%r132, %r125, %r118, %r111};
	bar.sync 	0;
	neg.s32 	%r133, %r500;
	and.b32  	%r134, %r27, %r133;
	and.b32  	%r135, %r98, %r27;
	min.s32 	%r37, %r135, %r25;
	min.s32 	%r38, %r134, %r25;
	add.s32 	%r136, %r38, %r97;
	min.s32 	%r39, %r136, %r25;
	add.s32 	%r137, %r39, %r97;
	min.s32 	%r40, %r137, %r25;
	sub.s32 	%r138, %r39, %r38;
	sub.s32 	%r139, %r40, %r39;
	setp.lt.s32 	%p7, %r37, %r139;
	sub.s32 	%r140, %r37, %r139;
	selp.b32 	%r504, 0, %r140, %p7;
	min.s32 	%r502, %r138, %r37;
	setp.ge.s32 	%p8, %r504, %r502;
	@%p8 bra 	$L__BB6_17;
	add.s32 	%r43, %r39, %r37;
$L__BB6_16:
	sub.s32 	%r141, %r502, %r504;
	shr.u32 	%r142, %r141, 31;
	add.s32 	%r143, %r141, %r142;
	shr.s32 	%r144, %r143, 1;
	add.s32 	%r145, %r144, %r504;
	add.s32 	%r146, %r145, %r38;
	shl.b32 	%r147, %r146, 8;
	add.s32 	%r149, %r100, %r147;
	ld.shared.f32 	%f883, [%r149+16];
	not.b32 	%r150, %r145;
	add.s32 	%r151, %r43, %r150;
	shl.b32 	%r152, %r151, 8;
	add.s32 	%r153, %r100, %r152;
	ld.shared.f32 	%f884, [%r153+16];
	setp.leu.f32 	%p9, %f884, %f883;
	add.s32 	%r154, %r145, 1;
	selp.b32 	%r504, %r154, %r504, %p9;
	selp.b32 	%r502, %r502, %r145, %p9;
	setp.lt.s32 	%p10, %r504, %r502;
	@%p10 bra 	$L__BB6_16;
$L__BB6_17:
	add.s32 	%r49, %r504, %r38;
	add.s32 	%r155, %r39, %r37;
	sub.s32 	%r156, %r155, %r504;
	shl.b32 	%r157, %r49, 8;
	mov.u32 	%r158, _ZZN3cub18CUB_300001_SM_10006detail10merge_sort30DeviceMergeSortBlockSortKernelINS2_10policy_hubIN6thrust24THRUST_300001_SM_1000_NS10device_ptrI15DetectionResultEEE9Policy600ES9_PNS0_8NullTypeES9_SD_m22DetectionResultCompareS8_SC_EEvbT0_T1_T2_T3_T4_PT6_PT7_T5_NS1_7vsmem_tEE19static_temp_storage;
	add.s32 	%r159, %r158, %r157;
	ld.shared.v4.b32 	{%r160, %r161, %r162, %r163}, [%r159+240];
	bfe.u32 	%r164, %r163, 24, 8;
	cvt.u16.u32 	%rs161, %r164;
	bfe.u32 	%r165, %r163, 16, 8;
	cvt.u16.u32 	%rs162, %r165;
	bfe.u32 	%r166, %r163, 8, 8;
	cvt.u16.u32 	%rs163, %r166;
	bfe.u32 	%r167, %r163, 0, 8;
	cvt.u16.u32 	%rs164, %r167;
	bfe.u32 	%r168, %r162, 24, 8;
	cvt.u16.u32 	%rs165, %r168;
	bfe.u32 	%r169, %r162, 16, 8;
	cvt.u16.u32 	%rs166, %r169;
	bfe.u32 	%r170, %r162, 8, 8;
	cvt.u16.u32 	%rs167, %r170;
	bfe.u32 	%r171, %r162, 0, 8;
	cvt.u16.u32 	%rs168, %r171;
	bfe.u32 	%r172, %r161, 24, 8;
	cvt.u16.u32 	%rs169, %r172;
	bfe.u32 	%r173, %r161, 16, 8;
	cvt.u16.u32 	%rs170, %r173;
	bfe.u32 	%r174, %r161, 8, 8;
	cvt.u16.u32 	%rs171, %r174;
	bfe.u32 	%r175, %r161, 0, 8;
	cvt.u16.u32 	%rs172, %r175;
	bfe.u32 	%r176, %r160, 24, 8;
	cvt.u16.u32 	%rs173, %r176;
	bfe.u32 	%r177, %r160, 16, 8;
	cvt.u16.u32 	%rs174, %r177;
	bfe.u32 	%r178, %r160, 8, 8;
	cvt.u16.u32 	%rs175, %r178;
	bfe.u32 	%r179, %r160, 0, 8;
	cvt.u16.u32 	%rs176, %r179;
	ld.shared.v4.f32 	{%f594, %f593, %f592, %f591}, [%r159+224];
	ld.shared.v4.f32 	{%f598, %f597, %f596, %f595}, [%r159+208];
	ld.shared.v4.f32 	{%f602, %f601, %f600, %f599}, [%r159+192];
	ld.shared.v4.f32 	{%f606, %f605, %f604, %f603}, [%r159+176];
	ld.shared.v4.f32 	{%f610, %f609, %f608, %f607}, [%r159+160];
	ld.shared.v4.f32 	{%f614, %f613, %f612, %f611}, [%r159+144];
	ld.shared.v4.f32 	{%f618, %f617, %f616, %f615}, [%r159+128];
	ld.shared.v4.f32 	{%f622, %f621, %f620, %f619}, [%r159+112];
	ld.shared.v4.f32 	{%f626, %f625, %f624, %f623}, [%r159+96];
	ld.shared.v4.f32 	{%f630, %f629, %f628, %f627}, [%r159+80];
	ld.shared.v4.f32 	{%f634, %f633, %f632, %f631}, [%r159+64];
	ld.shared.v4.f32 	{%f638, %f637, %f636, %f635}, [%r159+48];
	ld.shared.v4.f32 	{%f642, %f641, %f640, %f639}, [%r159+32];
	ld.shared.v4.u32 	{%r180, %r50, %r181, %r182}, [%r159+16];
	mov.b32 	%f643, %r180;
	mov.b32 	%f644, %r181;
	mov.b32 	%f645, %r182;
	ld.shared.v4.f32 	{%f649, %f648, %f647, %f646}, [%r159];
	shl.b32 	%r183, %r156, 8;
	add.s32 	%r184, %r158, %r183;
	ld.shared.v4.b32 	{%r185, %r186, %r187, %r188}, [%r184+240];
	bfe.u32 	%r189, %r188, 24, 8;
	cvt.u16.u32 	%rs177, %r189;
	bfe.u32 	%r190, %r188, 16, 8;
	cvt.u16.u32 	%rs178, %r190;
	bfe.u32 	%r191, %r188, 8, 8;
	cvt.u16.u32 	%rs179, %r191;
	bfe.u32 	%r192, %r188, 0, 8;
	cvt.u16.u32 	%rs180, %r192;
	bfe.u32 	%r193, %r187, 24, 8;
	cvt.u16.u32 	%rs181, %r193;
	bfe.u32 	%r194, %r187, 16, 8;
	cvt.u16.u32 	%rs182, %r194;
	bfe.u32 	%r195, %r187, 8, 8;
	cvt.u16.u32 	%rs183, %r195;
	bfe.u32 	%r196, %r187, 0, 8;
	cvt.u16.u32 	%rs184, %r196;
	bfe.u32 	%r197, %r186, 24, 8;
	cvt.u16.u32 	%rs185, %r197;
	bfe.u32 	%r198, %r186, 16, 8;
	cvt.u16.u32 	%rs186, %r198;
	bfe.u32 	%r199, %r186, 8, 8;
	cvt.u16.u32 	%rs187, %r199;
	bfe.u32 	%r200, %r186, 0, 8;
	cvt.u16.u32 	%rs188, %r200;
	bfe.u32 	%r201, %r185, 24, 8;
	cvt.u16.u32 	%rs189, %r201;
	bfe.u32 	%r202, %r185, 16, 8;
	cvt.u16.u32 	%rs190, %r202;
	bfe.u32 	%r203, %r185, 8, 8;
	cvt.u16.u32 	%rs191, %r203;
	bfe.u32 	%r204, %r185, 0, 8;
	cvt.u16.u32 	%rs192, %r204;
	ld.shared.v4.f32 	{%f653, %f652, %f651, %f650}, [%r184+224];
	ld.shared.v4.f32 	{%f657, %f656, %f655, %f654}, [%r184+208];
	ld.shared.v4.f32 	{%f661, %f660, %f659, %f658}, [%r184+192];
	ld.shared.v4.f32 	{%f665, %f664, %f663, %f662}, [%r184+176];
	ld.shared.v4.f32 	{%f669, %f668, %f667, %f666}, [%r184+160];
	ld.shared.v4.f32 	{%f673, %f672, %f671, %f670}, [%r184+144];
	ld.shared.v4.f32 	{%f677, %f676, %f675, %f674}, [%r184+128];
	ld.shared.v4.f32 	{%f681, %f680, %f679, %f678}, [%r184+112];
	ld.shared.v4.f32 	{%f685, %f684, %f683, %f682}, [%r184+96];
	ld.shared.v4.f32 	{%f689, %f688, %f687, %f686}, [%r184+80];
	ld.shared.v4.f32 	{%f693, %f692, %f691, %f690}, [%r184+64];
	ld.shared.v4.f32 	{%f697, %f696, %f695, %f694}, [%r184+48];
	ld.shared.v4.f32 	{%f701, %f700, %f699, %f698}, [%r184+32];
	ld.shared.v4.u32 	{%r205, %r51, %r206, %r207}, [%r184+16];
	mov.b32 	%f702, %r205;
	mov.b32 	%f703, %r206;
	mov.b32 	%f704, %r207;
	ld.shared.v4.f32 	{%f708, %f707, %f706, %f705}, [%r184];
	setp.ge.s32 	%p12, %r156, %r40;
	mov.pred 	%p32, 0;
	@%p12 bra 	$L__BB6_19;
	setp.ge.s32 	%p13, %r49, %r39;
	setp.gt.f32 	%p14, %f702, %f643;
	or.pred  	%p32, %p13, %p14;
$L__BB6_19:
	selp.f32 	%f1061, %f708, %f649, %p32;
	selp.f32 	%f1062, %f707, %f648, %p32;
	selp.f32 	%f1063, %f706, %f647, %p32;
	selp.f32 	%f1064, %f705, %f646, %p32;
	selp.f32 	%f1065, %f702, %f643, %p32;
	selp.b32 	%r501, %r51, %r50, %p32;
	selp.f32 	%f1066, %f703, %f644, %p32;
	selp.f32 	%f1067, %f704, %f645, %p32;
	selp.f32 	%f1068, %f701, %f642, %p32;
	selp.f32 	%f1069, %f700, %f641, %p32;
	selp.f32 	%f1070, %f699, %f640, %p32;
	selp.f32 	%f1071, %f698, %f639, %p32;
	selp.f32 	%f1072, %f697, %f638, %p32;
	selp.f32 	%f1073, %f696, %f637, %p32;
	selp.f32 	%f1074, %f695, %f636, %p32;
	selp.f32 	%f1075, %f694, %f635, %p32;
	selp.f32 	%f1076, %f693, %f634, %p32;
	selp.f32 	%f1077, %f692, %f633, %p32;
	selp.f32 	%f1078, %f691, %f632, %p32;
	selp.f32 	%f1079, %f690, %f631, %p32;
	selp.f32 	%f1080, %f689, %f630, %p32;
	selp.f32 	%f1081, %f688, %f629, %p32;
	selp.f32 	%f1082, %f687, %f628, %p32;
	selp.f32 	%f1083, %f686, %f627, %p32;
	selp.f32 	%f1084, %f685, %f626, %p32;
	selp.f32 	%f1085, %f684, %f625, %p32;
	selp.f32 	%f1086, %f683, %f624, %p32;
	selp.f32 	%f1087, %f682, %f623, %p32;
	selp.f32 	%f1088, %f681, %f622, %p32;
	selp.f32 	%f1089, %f680, %f621, %p32;
	selp.f32 	%f1090, %f679, %f620, %p32;
	selp.f32 	%f1091, %f678, %f619, %p32;
	selp.f32 	%f1092, %f677, %f618, %p32;
	selp.f32 	%f1093, %f676, %f617, %p32;
	selp.f32 	%f1094, %f675, %f616, %p32;
	selp.f32 	%f1095, %f674, %f615, %p32;
	selp.f32 	%f1096, %f673, %f614, %p32;
	selp.f32 	%f1097, %f672, %f613, %p32;
	selp.f32 	%f1098, %f671, %f612, %p32;
	selp.f32 	%f1099, %f670, %f611, %p32;
	selp.f32 	%f1100, %f669, %f610, %p32;
	selp.f32 	%f1101, %f668, %f609, %p32;
	selp.f32 	%f1102, %f667, %f608, %p32;
	selp.f32 	%f1103, %f666, %f607, %p32;
	selp.f32 	%f1104, %f665, %f606, %p32;
	selp.f32 	%f1105, %f664, %f605, %p32;
	selp.f32 	%f1106, %f663, %f604, %p32;
	selp.f32 	%f1107, %f662, %f603, %p32;
	selp.f32 	%f1108, %f661, %f602, %p32;
	selp.f32 	%f1109, %f660, %f601, %p32;
	selp.f32 	%f1110, %f659, %f600, %p32;
	selp.f32 	%f1111, %f658, %f599, %p32;
	selp.f32 	%f1112, %f657, %f598, %p32;
	selp.f32 	%f1113, %f656, %f597, %p32;
	selp.f32 	%f1114, %f655, %f596, %p32;
	selp.f32 	%f1115, %f654, %f595, %p32;
	selp.f32 	%f1116, %f653, %f594, %p32;
	selp.f32 	%f1117, %f652, %f593, %p32;
	selp.f32 	%f1118, %f651, %f592, %p32;
	selp.f32 	%f1119, %f650, %f591, %p32;
	selp.b16 	%rs260, %rs192, %rs176, %p32;
	selp.b16 	%rs261, %rs191, %rs175, %p32;
	selp.b16 	%rs262, %rs190, %rs174, %p32;
	selp.b16 	%rs263, %rs189, %rs173, %p32;
	selp.b16 	%rs264, %rs188, %rs172, %p32;
	selp.b16 	%rs265, %rs187, %rs171, %p32;
	selp.b16 	%rs266, %rs186, %rs170, %p32;
	selp.b16 	%rs267, %rs185, %rs169, %p32;
	selp.b16 	%rs268, %rs184, %rs168, %p32;
	selp.b16 	%rs269, %rs183, %rs167, %p32;
	selp.b16 	%rs270, %rs182, %rs166, %p32;
	selp.b16 	%rs271, %rs181, %rs165, %p32;
	selp.b16 	%rs272, %rs180, %rs164, %p32;
	selp.b16 	%rs273, %rs179, %rs163, %p32;
	selp.b16 	%rs274, %rs178, %rs162, %p32;
	selp.b16 	%rs275, %rs177, %rs161, %p32;
	shl.b32 	%r53, %r500, 1;
	setp.lt.u32 	%p15, %r500, 33;
	mov.u32 	%r500, %r53;
	@%p15 bra 	$L__BB6_14;
	ld.param.s8 	%rs226, [_ZN3cub18CUB_300001_SM_10006detail10merge_sort30DeviceMergeSortBlockSortKernelINS2_10policy_hubIN6thrust24THRUST_300001_SM_1000_NS10device_ptrI15DetectionResultEEE9Policy600ES9_PNS0_8NullTypeES9_SD_m22DetectionResultCompareS8_SC_EEvbT0_T1_T2_T3_T4_PT6_PT7_T5_NS1_7vsmem_tE_param_0];
	bar.sync 	0;
	setp.eq.s16 	%p16, %rs226, 0;
	@%p16 bra 	$L__BB6_25;
	st.shared.u8 	[%r33+243], %rs263;
	st.shared.u8 	[%r33+242], %rs262;
	st.shared.u8 	[%r33+241], %rs261;
	st.shared.u8 	[%r33+240], %rs260;
	st.shared.f32 	[%r33+236], %f1119;
	st.shared.f32 	[%r33+232], %f1118;
	st.shared.f32 	[%r33+228], %f1117;
	st.shared.f32 	[%r33+224], %f1116;
	st.shared.f32 	[%r33+220], %f1115;
	st.shared.f32 	[%r33+216], %f1114;
	st.shared.f32 	[%r33+212], %f1113;
	st.shared.f32 	[%r33+208], %f1112;
	st.shared.f32 	[%r33+204], %f1111;
	st.shared.f32 	[%r33+200], %f1110;
	st.shared.f32 	[%r33+196], %f1109;
	st.shared.f32 	[%r33+192], %f1108;
	st.shared.f32 	[%r33+188], %f1107;
	st.shared.f32 	[%r33+184], %f1106;
	st.shared.f32 	[%r33+180], %f1105;
	st.shared.f32 	[%r33+176], %f1104;
	st.shared.f32 	[%r33+172], %f1103;
	st.shared.f32 	[%r33+168], %f1102;
	st.shared.f32 	[%r33+164], %f1101;
	st.shared.f32 	[%r33+160], %f1100;
	st.shared.f32 	[%r33+156], %f1099;
	st.shared.f32 	[%r33+152], %f1098;
	st.shared.f32 	[%r33+148], %f1097;
	st.shared.f32 	[%r33+144], %f1096;
	st.shared.f32 	[%r33+140], %f1095;
	st.shared.f32 	[%r33+136], %f1094;
	st.shared.f32 	[%r33+132], %f1093;
	st.shared.f32 	[%r33+128], %f1092;
	st.shared.f32 	[%r33+124], %f1091;
	st.shared.f32 	[%r33+120], %f1090;
	st.shared.f32 	[%r33+116], %f1089;
	st.shared.f32 	[%r33+112], %f1088;
	st.shared.f32 	[%r33+108], %f1087;
	st.shared.f32 	[%r33+104], %f1086;
	st.shared.f32 	[%r33+100], %f1085;
	st.shared.f32 	[%r33+96], %f1084;
	st.shared.f32 	[%r33+92], %f1083;
	st.shared.f32 	[%r33+88], %f1082;
	st.shared.f32 	[%r33+84], %f1081;
	st.shared.f32 	[%r33+80], %f1080;
	st.shared.f32 	[%r33+76], %f1079;
	st.shared.f32 	[%r33+72], %f1078;
	st.shared.f32 	[%r33+68], %f1077;
	st.shared.f32 	[%r33+64], %f1076;
	st.shared.f32 	[%r33+60], %f1075;
	st.shared.f32 	[%r33+56], %f1074;
	st.shared.f32 	[%r33+52], %f1073;
	st.shared.f32 	[%r33+48], %f1072;
	st.shared.f32 	[%r33+44], %f1071;
	st.shared.f32 	[%r33+40], %f1070;
	st.shared.f32 	[%r33+36], %f1069;
	st.shared.f32 	[%r33+32], %f1068;
	st.shared.f32 	[%r33+28], %f1067;
	st.shared.f32 	[%r33+24], %f1066;
	st.shared.u32 	[%r33+20], %r501;
	st.shared.f32 	[%r33+16], %f1065;
	st.shared.f32 	[%r33+12], %f1064;
	st.shared.f32 	[%r33+8], %f1063;
	st.shared.f32 	[%r33+4], %f1062;
	st.shared.f32 	[%r33], %f1061;
	st.shared.u8 	[%r33+255], %rs275;
	st.shared.u8 	[%r33+254], %rs274;
	st.shared.u8 	[%r33+253], %rs273;
	st.shared.u8 	[%r33+252], %rs272;
	st.shared.u8 	[%r33+251], %rs271;
	st.shared.u8 	[%r33+250], %rs270;
	st.shared.u8 	[%r33+249], %rs269;
	st.shared.u8 	[%r33+248], %rs268;
	st.shared.u8 	[%r33+247], %rs267;
	st.shared.u8 	[%r33+246], %rs266;
	st.shared.u8 	[%r33+245], %rs265;
	st.shared.u8 	[%r33+244], %rs264;
	bar.warp.sync 	-1;
	ld.shared.u8 	%rs212, [%r33+243];
	ld.shared.u8 	%rs211, [%r33+242];
	ld.shared.u8 	%rs210, [%r33+241];
	ld.shared.u8 	%rs209, [%r33+240];
	ld.shared.f32 	%f826, [%r33+236];
	ld.shared.f32 	%f825, [%r33+232];
	ld.shared.f32 	%f824, [%r33+228];
	ld.shared.f32 	%f823, [%r33+224];
	ld.shared.f32 	%f822, [%r33+220];
	ld.shared.f32 	%f821, [%r33+216];
	ld.shared.f32 	%f820, [%r33+212];
	ld.shared.f32 	%f819, [%r33+208];
	ld.shared.f32 	%f818, [%r33+204];
	ld.shared.f32 	%f817, [%r33+200];
	ld.shared.f32 	%f816, [%r33+196];
	ld.shared.f32 	%f815, [%r33+192];
	ld.shared.f32 	%f814, [%r33+188];
	ld.shared.f32 	%f813, [%r33+184];
	ld.shared.f32 	%f812, [%r33+180];
	ld.shared.f32 	%f811, [%r33+176];
	ld.shared.f32 	%f810, [%r33+172];
	ld.shared.f32 	%f809, [%r33+168];
	ld.shared.f32 	%f808, [%r33+164];
	ld.shared.f32 	%f807, [%r33+160];
	ld.shared.f32 	%f806, [%r33+156];
	ld.shared.f32 	%f805, [%r33+152];
	ld.shared.f32 	%f804, [%r33+148];
	ld.shared.f32 	%f803, [%r33+144];
	ld.shared.f32 	%f802, [%r33+140];
	ld.shared.f32 	%f801, [%r33+136];
	ld.shared.f32 	%f800, [%r33+132];
	ld.shared.f32 	%f799, [%r33+128];
	ld.shared.f32 	%f798, [%r33+124];
	ld.shared.f32 	%f797, [%r33+120];
	ld.shared.f32 	%f796, [%r33+116];
	ld.shared.f32 	%f795, [%r33+112];
	ld.shared.f32 	%f794, [%r33+108];
	ld.shared.f32 	%f793, [%r33+104];
	ld.shared.f32 	%f792, [%r33+100];
	ld.shared.f32 	%f791, [%r33+96];
	ld.shared.f32 	%f790, [%r33+92];
	ld.shared.f32 	%f789, [%r33+88];
	ld.shared.f32 	%f788, [%r33+84];
	ld.shared.f32 	%f787, [%r33+80];
	ld.shared.f32 	%f786, [%r33+76];
	ld.shared.f32 	%f785, [%r33+72];
	ld.shared.f32 	%f784, [%r33+68];
	ld.shared.f32 	%f783, [%r33+64];
	ld.shared.f32 	%f782, [%r33+60];
	ld.shared.f32 	%f781, [%r33+56];
	ld.shared.f32 	%f780, [%r33+52];
	ld.shared.f32 	%f779, [%r33+48];
	ld.shared.f32 	%f778, [%r33+44];
	ld.shared.f32 	%f777, [%r33+40];
	ld.shared.f32 	%f776, [%r33+36];
	ld.shared.f32 	%f775, [%r33+32];
	ld.shared.f32 	%f774, [%r33+28];
	ld.shared.f32 	%f773, [%r33+24];
	ld.shared.u32 	%r54, [%r33+20];
	ld.shared.f32 	%f772, [%r33+16];
	ld.shared.f32 	%f771, [%r33+12];
	ld.shared.f32 	%f770, [%r33+8];
	ld.shared.f32 	%f769, [%r33+4];
	ld.shared.f32 	%f768, [%r33];
	ld.shared.u8 	%rs224, [%r33+255];
	ld.shared.u8 	%rs223, [%r33+254];
	ld.shared.u8 	%rs222, [%r33+253];
	ld.shared.u8 	%rs221, [%r33+252];
	ld.shared.u8 	%rs220, [%r33+251];
	ld.shared.u8 	%rs219, [%r33+250];
	ld.shared.u8 	%rs218, [%r33+249];
	ld.shared.u8 	%rs217, [%r33+248];
	ld.shared.u8 	%rs216, [%r33+247];
	ld.shared.u8 	%rs215, [%r33+246];
	ld.shared.u8 	%rs214, [%r33+245];
	ld.shared.u8 	%rs213, [%r33+244];
	setp.ne.s32 	%p17, %r27, 0;
	@%p17 bra 	$L__BB6_23;
	st.volatile.shared.u32 	[_ZZN3cub18CUB_300001_SM_10006detail10merge_sort30DeviceMergeSortBlockSortKernelINS2_10policy_hubIN6thrust24THRUST_300001_SM_1000_NS10device_ptrI15DetectionResultEEE9Policy600ES9_PNS0_8NullTypeES9_SD_m22DetectionResultCompareS8_SC_EEvbT0_T1_T2_T3_T4_PT6_PT7_T5_NS1_7vsmem_tEE19static_temp_storage+16384], %r25;
$L__BB6_23:
	bar.sync 	0;
	ld.volatile.shared.u32 	%r208, [_ZZN3cub18CUB_300001_SM_10006detail10merge_sort30DeviceMergeSortBlockSortKernelINS2_10policy_hubIN6thrust24THRUST_300001_SM_1000_NS10device_ptrI15DetectionResultEEE9Policy600ES9_PNS0_8NullTypeES9_SD_m22DetectionResultCompareS8_SC_EEvbT0_T1_T2_T3_T4_PT6_PT7_T5_NS1_7vsmem_tEE19static_temp_storage+16384];
	cvt.u64.u32 	%rd18, %r29;
	add.s64 	%rd19, %rd3, %rd18;
	cvt.u64.u32 	%rd20, %r28;
	add.s64 	%rd21, %rd19, %rd20;
	shl.b64 	%rd22, %rd21, 8;
	add.s64 	%rd6, %rd2, %rd22;
	setp.ge.s32 	%p18, %r30, %r208;
	@%p18 bra 	$L__BB6_29;
	st.global.f32 	[%rd6], %f768;
	st.global.f32 	[%rd6+4], %f769;
	st.global.f32 	[%rd6+8], %f770;
	st.global.f32 	[%rd6+12], %f771;
	st.global.f32 	[%rd6+16], %f772;
	st.global.u32 	[%rd6+20], %r54;
	st.global.f32 	[%rd6+24], %f773;
	st.global.f32 	[%rd6+28], %f774;
	st.global.f32 	[%rd6+32], %f775;
	st.global.f32 	[%rd6+36], %f776;
	st.global.f32 	[%rd6+40], %f777;
	st.global.f32 	[%rd6+44], %f778;
	st.global.f32 	[%rd6+48], %f779;
	st.global.f32 	[%rd6+52], %f780;
	st.global.f32 	[%rd6+56], %f781;
	st.global.f32 	[%rd6+60], %f782;
	st.global.f32 	[%rd6+64], %f783;
	st.global.f32 	[%rd6+68], %f784;
	st.global.f32 	[%rd6+72], %f785;
	st.global.f32 	[%rd6+76], %f786;
	st.global.f32 	[%rd6+80], %f787;
	st.global.f32 	[%rd6+84], %f788;
	st.global.f32 	[%rd6+88], %f789;
	st.global.f32 	[%rd6+92], %f790;
	st.global.f32 	[%rd6+96], %f791;
	st.global.f32 	[%rd6+100], %f792;
	st.global.f32 	[%rd6+104], %f793;
	st.global.f32 	[%rd6+108], %f794;
	st.global.f32 	[%rd6+112], %f795;
	st.global.f32 	[%rd6+116], %f796;
	st.global.f32 	[%rd6+120], %f797;
	st.global.f32 	[%rd6+124], %f798;
	st.global.f32 	[%rd6+128], %f799;
	st.global.f32 	[%rd6+132], %f800;
	st.global.f32 	[%rd6+136], %f801;
	st.global.f32 	[%rd6+140], %f802;
	st.global.f32 	[%rd6+144], %f803;
	st.global.f32 	[%rd6+148], %f804;
	st.global.f32 	[%rd6+152], %f805;
	st.global.f32 	[%rd6+156], %f806;
	st.global.f32 	[%rd6+160], %f807;
	st.global.f32 	[%rd6+164], %f808;
	st.global.f32 	[%rd6+168], %f809;
	st.global.f32 	[%rd6+172], %f810;
	st.global.f32 	[%rd6+176], %f811;
	st.global.f32 	[%rd6+180], %f812;
	st.global.f32 	[%rd6+184], %f813;
	st.global.f32 	[%rd6+188], %f814;
	st.global.f32 	[%rd6+192], %f815;
	st.global.f32 	[%rd6+196], %f816;
	st.global.f32 	[%rd6+200], %f817;
	st.global.f32 	[%rd6+204], %f818;
	st.global.f32 	[%rd6+208], %f819;
	st.global.f32 	[%rd6+212], %f820;
	st.global.f32 	[%rd6+216], %f821;
	st.global.f32 	[%rd6+220], %f822;
	st.global.f32 	[%rd6+224], %f823;
	st.global.f32 	[%rd6+228], %f824;
	st.global.f32 	[%rd6+232], %f825;
	st.global.f32 	[%rd6+236], %f826;
	st.global.u8 	[%rd6+240], %rs209;
	st.global.u8 	[%rd6+241], %rs210;
	st.global.u8 	[%rd6+242], %rs211;
	st.global.u8 	[%rd6+243], %rs212;
	st.global.u8 	[%rd6+244], %rs213;
	st.global.u8 	[%rd6+245], %rs214;
	st.global.u8 	[%rd6+246], %rs215;
	st.global.u8 	[%rd6+247], %rs216;
	st.global.u8 	[%rd6+248], %rs217;
	st.global.u8 	[%rd6+249], %rs218;
	st.global.u8 	[%rd6+250], %rs219;
	st.global.u8 	[%rd6+251], %rs220;
	st.global.u8 	[%rd6+252], %rs221;
	st.global.u8 	[%rd6+253], %rs222;
	st.global.u8 	[%rd6+254], %rs223;
	st.global.u8 	[%rd6+255], %rs224;
	bra.uni 	$L__BB6_29;
$L__BB6_25:
	st.shared.u8 	[%r33+243], %rs263;
	st.shared.u8 	[%r33+242], %rs262;
	st.shared.u8 	[%r33+241], %rs261;
	st.shared.u8 	[%r33+240], %rs260;
	st.shared.f32 	[%r33+236], %f1119;
	st.shared.f32 	[%r33+232], %f1118;
	st.shared.f32 	[%r33+228], %f1117;
	st.shared.f32 	[%r33+224], %f1116;
	st.shared.f32 	[%r33+220], %f1115;
	st.shared.f32 	[%r33+216], %f1114;
	st.shared.f32 	[%r33+212], %f1113;
	st.shared.f32 	[%r33+208], %f1112;
	st.shared.f32 	[%r33+204], %f1111;
	st.shared.f32 	[%r33+200], %f1110;
	st.shared.f32 	[%r33+196], %f1109;
	st.shared.f32 	[%r33+192], %f1108;
	st.shared.f32 	[%r33+188], %f1107;
	st.shared.f32 	[%r33+184], %f1106;
	st.shared.f32 	[%r33+180], %f1105;
	st.shared.f32 	[%r33+176], %f1104;
	st.shared.f32 	[%r33+172], %f1103;
	st.shared.f32 	[%r33+168], %f1102;
	st.shared.f32 	[%r33+164], %f1101;
	st.shared.f32 	[%r33+160], %f1100;
	st.shared.f32 	[%r33+156], %f1099;
	st.shared.f32 	[%r33+152], %f1098;
	st.shared.f32 	[%r33+148], %f1097;
	st.shared.f32 	[%r33+144], %f1096;
	st.shared.f32 	[%r33+140], %f1095;
	st.shared.f32 	[%r33+136], %f1094;
	st.shared.f32 	[%r33+132], %f1093;
	st.shared.f32 	[%r33+128], %f1092;
	st.shared.f32 	[%r33+124], %f1091;
	st.shared.f32 	[%r33+120], %f1090;
	st.shared.f32 	[%r33+116], %f1089;
	st.shared.f32 	[%r33+112], %f1088;
	st.shared.f32 	[%r33+108], %f1087;
	st.shared.f32 	[%r33+104], %f1086;
	st.shared.f32 	[%r33+100], %f1085;
	st.shared.f32 	[%r33+96], %f1084;
	st.shared.f32 	[%r33+92], %f1083;
	st.shared.f32 	[%r33+88], %f1082;
	st.shared.f32 	[%r33+84], %f1081;
	st.shared.f32 	[%r33+80], %f1080;
	st.shared.f32 	[%r33+76], %f1079;
	st.shared.f32 	[%r33+72], %f1078;
	st.shared.f32 	[%r33+68], %f1077;
	st.shared.f32 	[%r33+64], %f1076;
	st.shared.f32 	[%r33+60], %f1075;
	st.shared.f32 	[%r33+56], %f1074;
	st.shared.f32 	[%r33+52], %f1073;
	st.shared.f32 	[%r33+48], %f1072;
	st.shared.f32 	[%r33+44], %f1071;
	st.shared.f32 	[%r33+40], %f1070;
	st.shared.f32 	[%r33+36], %f1069;
	st.shared.f32 	[%r33+32], %f1068;
	st.shared.f32 	[%r33+28], %f1067;
	st.shared.f32 	[%r33+24], %f1066;
	st.shared.u32 	[%r33+20], %r501;
	st.shared.f32 	[%r33+16], %f1065;
	st.shared.f32 	[%r33+12], %f1064;
	st.shared.f32 	[%r33+8], %f1063;
	st.shared.f32 	[%r33+4], %f1062;
	st.shared.f32 	[%r33], %f1061;
	st.shared.u8 	[%r33+255], %rs275;
	st.shared.u8 	[%r33+254], %rs274;
	st.shared.u8 	[%r33+253], %rs273;
	st.shared.u8 	[%r33+252], %rs272;
	st.shared.u8 	[%r33+251], %rs271;
	st.shared.u8 	[%r33+250], %rs270;
	st.shared.u8 	[%r33+249], %rs269;
	st.shared.u8 	[%r33+248], %rs268;
	st.shared.u8 	[%r33+247], %rs267;
	st.shared.u8 	[%r33+246], %rs266;
	st.shared.u8 	[%r33+245], %rs265;
	st.shared.u8 	[%r33+244], %rs264;
	bar.warp.sync 	-1;
	ld.shared.v4.b32 	{%r55, %r56, %r57, %r58}, [%r33+240];
	ld.shared.v4.f32 	{%f827, %f828, %f829, %f830}, [%r33+224];
	ld.shared.v4.f32 	{%f831, %f832, %f833, %f834}, [%r33+208];
	ld.shared.v4.f32 	{%f835, %f836, %f837, %f838}, [%r33+192];
	ld.shared.v4.f32 	{%f839, %f840, %f841, %f842}, [%r33+176];
	ld.shared.v4.f32 	{%f843, %f844, %f845, %f846}, [%r33+160];
	ld.shared.v4.f32 	{%f847, %f848, %f849, %f850}, [%r33+144];
	ld.shared.v4.f32 	{%f851, %f852, %f853, %f854}, [%r33+128];
	ld.shared.v4.f32 	{%f855, %f856, %f857, %f858}, [%r33+112];
	ld.shared.v4.f32 	{%f859, %f860, %f861, %f862}, [%r33+96];
	ld.shared.v4.f32 	{%f863, %f864, %f865, %f866}, [%r33+80];
	ld.shared.v4.f32 	{%f867, %f868, %f869, %f870}, [%r33+64];
	ld.shared.v4.f32 	{%f871, %f872, %f873, %f874}, [%r33+48];
	ld.shared.v4.f32 	{%f875, %f876, %f877, %f878}, [%r33+32];
	ld.shared.v4.u32 	{%r62, %r61, %r60, %r59}, [%r33+16];
	ld.shared.v4.f32 	{%f879, %f880, %f881, %f882}, [%r33];
	setp.ne.s32 	%p19, %r27, 0;
	@%p19 bra 	$L__BB6_27;
	st.volatile.shared.u32 	[_ZZN3cub18CUB_300001_SM_10006detail10merge_sort30DeviceMergeSortBlockSortKernelINS2_10policy_hubIN6thrust24THRUST_300001_SM_1000_NS10device_ptrI15DetectionResultEEE9Policy600ES9_PNS0_8NullTypeES9_SD_m22DetectionResultCompareS8_SC_EEvbT0_T1_T2_T3_T4_PT6_PT7_T5_NS1_7vsmem_tEE19static_temp_storage+16384], %r25;
$L__BB6_27:
	ld.param.u64 	%rd39, [_ZN3cub18CUB_300001_SM_10006detail10merge_sort30DeviceMergeSortBlockSortKernelINS2_10policy_hubIN6thrust24THRUST_300001_SM_1000_NS10device_ptrI15DetectionResultEEE9Policy600ES9_PNS0_8NullTypeES9_SD_m22DetectionResultCompareS8_SC_EEvbT0_T1_T2_T3_T4_PT6_PT7_T5_NS1_7vsmem_tE_param_6];
	bar.sync 	0;
	ld.volatile.shared.u32 	%r209, [_ZZN3cub18CUB_300001_SM_10006detail10merge_sort30DeviceMergeSortBlockSortKernelINS2_10policy_hubIN6thrust24THRUST_300001_SM_1000_NS10device_ptrI15DetectionResultEEE9Policy600ES9_PNS0_8NullTypeES9_SD_m22DetectionResultCompareS8_SC_EEvbT0_T1_T2_T3_T4_PT6_PT7_T5_NS1_7vsmem_tEE19static_temp_storage+16384];
	cvt.u64.u32 	%rd23, %r30;
	add.s64 	%rd24, %rd3, %rd23;
	cvta.to.global.u64 	%rd25, %rd39;
	shl.b64 	%rd26, %rd24, 8;
	add.s64 	%rd7, %rd25, %rd26;
	setp.ge.s32 	%p20, %r30, %r209;
	@%p20 bra 	$L__BB6_29;
	mov.b32 	%r210, %f879;
	mov.b32 	%r211, %f880;
	mov.b32 	%r212, %f881;
	mov.b32 	%r213, %f882;
	st.global.v8.u32 	[%rd7], {%r210, %r211, %r212, %r213, %r62, %r61, %r60, %r59};
	st.global.v8.f32 	[%rd7+32], {%f875, %f876, %f877, %f878, %f871, %f872, %f873, %f874};
	st.global.v8.f32 	[%rd7+64], {%f867, %f868, %f869, %f870, %f863, %f864, %f865, %f866};
	st.global.v8.f32 	[%rd7+96], {%f859, %f860, %f861, %f862, %f855, %f856, %f857, %f858};
	st.global.v8.f32 	[%rd7+128], {%f851, %f852, %f853, %f854, %f847, %f848, %f849, %f850};
	st.global.v8.f32 	[%rd7+160], {%f843, %f844, %f845, %f846, %f839, %f840, %f841, %f842};
	st.global.v8.f32 	[%rd7+192], {%f835, %f836, %f837, %f838, %f831, %f832, %f833, %f834};
	st.global.v4.f32 	[%rd7+224], {%f827, %f828, %f829, %f830};
	st.global.v4.b32 	[%rd7+240], {%r55, %r56, %r57, %r58};
$L__BB6_29:
	ret;

}
	// .globl	_ZN3cub18CUB_300001_SM_10006detail10merge_sort30DeviceMergeSortPartitionKernelIN6thrust24THRUST_300001_SM_1000_NS10device_ptrI15DetectionResultEEm22DetectionResultCompareS7_EEvbT_PT2_T0_SD_PSD_T1_SD_i
.visible .entry _ZN3cub18CUB_300001_SM_10006detail10merge_sort30DeviceMergeSortPartitionKernelIN6thrust24THRUST_300001_SM_1000_NS10device_ptrI15DetectionResultEEm22DetectionResultCompareS7_EEvbT_PT2_T0_SD_PSD_T1_SD_i(
	.param .u8 _ZN3cub18CUB_300001_SM_10006detail10merge_sort30DeviceMergeSortPartitionKernelIN6thrust24THRUST_300001_SM_1000_NS10device_ptrI15DetectionResultEEm22DetectionResultCompareS7_EEvbT_PT2_T0_SD_PSD_T1_SD_i_param_0,
	.param .align 8 .b8 _ZN3cub18CUB_300001_SM_10006detail10merge_sort30DeviceMergeSortPartitionKernelIN6thrust24THRUST_300001_SM_1000_NS10device_ptrI15DetectionResultEEm22DetectionResultCompareS7_EEvbT_PT2_T0_SD_PSD_T1_SD_i_param_1[8],
	.param .u64 .ptr .align 1 _ZN3cub18CUB_300001_SM_10006detail10merge_sort30DeviceMergeSortPartitionKernelIN6thrust24THRUST_300001_SM_1000_NS10device_ptrI15DetectionResultEEm22DetectionResultCompareS7_EEvbT_PT2_T0_SD_PSD_T1_SD_i_param_2,
	.param .u64 _ZN3cub18CUB_300001_SM_10006detail10merge_sort30DeviceMergeSortPartitionKernelIN6thrust24THRUST_300001_SM_1000_NS10device_ptrI15DetectionResultEEm22DetectionResultCompareS7_EEvbT_PT2_T0_SD_PSD_T1_SD_i_param_3,
	.param .u64 _ZN3cub18CUB_300001_SM_10006detail10merge_sort30DeviceMergeSortPartitionKernelIN6thrust24THRUST_300001_SM_1000_NS10device_ptrI15DetectionResultEEm22DetectionResultCompareS7_EEvbT_PT2_T0_SD_PSD_T1_SD_i_param_4,
	.param .u64 .ptr .align 1 _ZN3cub18CUB_300001_SM_10006detail10merge_sort30DeviceMergeSortPartitionKernelIN6thrust24THRUST_300001_SM_1000_NS10device_ptrI15DetectionResultEEm22DetectionResultCompareS7_EEvbT_PT2_T0_SD_PSD_T1_SD_i_param_5,
	.param .align 1 .b8 _ZN3cub18CUB_300001_SM_10006detail10merge_sort30DeviceMergeSortPartitionKernelIN6thrust24THRUST_300001_SM_1000_NS10device_ptrI15DetectionResultEEm22DetectionResultCompareS7_EEvbT_PT2_T0_SD_PSD_T1_SD_i_param_6[1],
	.param .u64 _ZN3cub18CUB_300001_SM_10006detail10merge_sort30DeviceMergeSortPartitionKernelIN6thrust24THRUST_300001_SM_1000_NS10device_ptrI15DetectionResultEEm22DetectionResultCompareS7_EEvbT_PT2_T0_SD_PSD_T1_SD_i_param_7,
	.param .u32 _ZN3cub18CUB_300001_SM_10006detail10merge_sort30DeviceMergeSortPartitionKernelIN6thrust24THRUST_300001_SM_1000_NS10device_ptrI15DetectionResultEEm22DetectionResultCompareS7_EEvbT_PT2_T0_SD_PSD_T1_SD_i_param_8
)
{
	.reg .pred 	%p<10>;
	.reg .b16 	%rs<2>;
	.reg .b32 	%r<6>;
	.reg .b32 	%f<5>;
	.reg .b64 	%rd<86>;

	ld.param.u64 	%rd27, [_ZN3cub18CUB_300001_SM_10006detail10merge_sort30DeviceMergeSortPartitionKernelIN6thrust24THRUST_300001_SM_1000_NS10device_ptrI15DetectionResultEEm22DetectionResultCompareS7_EEvbT_PT2_T0_SD_PSD_T1_SD_i_param_1];
	ld.param.s8 	%rs1, [_ZN3cub18CUB_300001_SM_10006detail10merge_sort30DeviceMergeSortPartitionKernelIN6thrust24THRUST_300001_SM_1000_NS10device_ptrI15DetectionResultEEm22DetectionResultCompareS7_EEvbT_PT2_T0_SD_PSD_T1_SD_i_param_0];
	ld.param.u64 	%rd28, [_ZN3cub18CUB_300001_SM_10006detail10merge_sort30DeviceMergeSortPartitionKernelIN6thrust24THRUST_300001_SM_1000_NS10device_ptrI15DetectionResultEEm22DetectionResultCompareS7_EEvbT_PT2_T0_SD_PSD_T1_SD_i_param_2];
	ld.param.u64 	%rd29, [_ZN3cub18CUB_300001_SM_10006detail10merge_sort30DeviceMergeSortPartitionKernelIN6thrust24THRUST_300001_SM_1000_NS10device_ptrI15DetectionResultEEm22DetectionResultCompareS7_EEvbT_PT2_T0_SD_PSD_T1_SD_i_param_3];
	ld.param.u64 	%rd30, [_ZN3cub18CUB_300001_SM_10006detail10merge_sort30DeviceMergeSortPartitionKernelIN6thrust24THRUST_300001_SM_1000_NS10device_ptrI15DetectionResultEEm22DetectionResultCompareS7_EEvbT_PT2_T0_SD_PSD_T1_SD_i_param_4];
	ld.param.u64 	%rd32, [_ZN3cub18CUB_300001_SM_10006detail10merge_sort30DeviceMergeSortPartitionKernelIN6thrust24THRUST_300001_SM_1000_NS10device_ptrI15DetectionResultEEm22DetectionResultCompareS7_EEvbT_PT2_T0_SD_PSD_T1_SD_i_param_5];
	ld.param.u64 	%rd31, [_ZN3cub18CUB_300001_SM_10006detail10merge_sort30DeviceMergeSortPartitionKernelIN6thrust24THRUST_300001_SM_1000_NS10device_ptrI15DetectionResultEEm22DetectionResultCompareS7_EEvbT_PT2_T0_SD_PSD_T1_SD_i_param_7];
	ld.param.u32 	%r1, [_ZN3cub18CUB_300001_SM_10006detail10merge_sort30DeviceMergeSortPartitionKernelIN6thrust24THRUST_300001_SM_1000_NS10device_ptrI15DetectionResultEEm22DetectionResultCompareS7_EEvbT_PT2_T0_SD_PSD_T1_SD_i_param_8];
	cvta.to.global.u64 	%rd1, %rd32;
	mov.u32 	%r2, %ntid.x;
	mov.u32 	%r3, %ctaid.x;
	mov.u32 	%r4, %tid.x;
	mad.lo.s32 	%r5, %r2, %r3, %r4;
	cvt.u64.u32 	%rd2, %r5;
	setp.le.u64 	%p1, %rd30, %rd2;
	@%p1 bra 	$L__BB7_11;
	shr.u64 	%rd33, %rd31, 1;
	add.s64 	%rd4, %rd31, 4294967295;
	neg.s64 	%rd34, %rd31;
	and.b64  	%rd35, %rd34, %rd2;
	cvt.s64.s32 	%rd5, %r1;
	mul.lo.s64 	%rd36, %rd35, %rd5;
	mul.lo.s64 	%rd37, %rd33, %rd5;
	min.u64 	%rd6, %rd36, %rd29;
	not.b64 	%rd38, %rd36;
	min.u64 	%rd39, %rd37, %rd38;
	add.s64 	%rd40, %rd39, %rd36;
	min.u64 	%rd7, %rd40, %rd29;
	not.b64 	%rd41, %rd7;
	min.u64 	%rd42, %rd37, %rd41;
	add.s64 	%rd43, %rd42, %rd7;
	min.u64 	%rd8, %rd43, %rd29;
	// begin inline asm
	griddepcontrol.wait;
	// end inline asm
	add.s64 	%rd44, %rd2, 1;
	setp.ne.s64 	%p2, %rd44, %rd30;
	@%p2 bra 	$L__BB7_3;
	shl.b64 	%rd79, %rd2, 3;
	add.s64 	%rd80, %rd1, %rd79;
	st.global.u64 	[%rd80], %rd7;
	bra.uni 	$L__BB7_11;
$L__BB7_3:
	sub.s64 	%rd45, %rd8, %rd6;
	and.b64  	%rd46, %rd4, %rd2;
	mul.lo.s64 	%rd47, %rd46, %rd5;
	min.u64 	%rd9, %rd47, %rd45;
	setp.eq.s16 	%p3, %rs1, 0;
	@%p3 bra 	$L__BB7_7;
	sub.s64 	%rd48, %rd7, %rd6;
	sub.s64 	%rd49, %rd8, %rd7;
	max.u64 	%rd50, %rd9, %rd49;
	sub.s64 	%rd85, %rd50, %rd49;
	min.u64 	%rd81, %rd48, %rd9;
	setp.ge.u64 	%p4, %rd85, %rd81;
	@%p4 bra 	$L__BB7_10;
	cvta.to.global.u64 	%rd12, %rd27;
	add.s64 	%rd13, %rd9, %rd7;
$L__BB7_6:
	sub.s64 	%rd51, %rd81, %rd85;
	shr.u64 	%rd52, %rd51, 1;
	add.s64 	%rd53, %rd52, %rd85;
	add.s64 	%rd54, %rd53, %rd6;
	shl.b64 	%rd55, %rd54, 8;
	add.s64 	%rd56, %rd12, %rd55;
	ld.global.f32 	%f1, [%rd56+16];
	not.b64 	%rd57, %rd53;
	add.s64 	%rd58, %rd13, %rd57;
	shl.b64 	%rd59, %rd58, 8;
	add.s64 	%rd60, %rd12, %rd59;
	ld.global.f32 	%f2, [%rd60+16];
	setp.leu.f32 	%p5, %f2, %f1;
	add.s64 	%rd61, %rd53, 1;
	selp.b64 	%rd85, %rd61, %rd85, %p5;
	selp.b64 	%rd81, %rd81, %rd53, %p5;
	setp.lt.u64 	%p6, %rd85, %rd81;
	@%p6 bra 	$L__BB7_6;
	bra.uni 	$L__BB7_10;
$L__BB7_7:
	sub.s64 	%rd62, %rd7, %rd6;
	sub.s64 	%rd63, %rd8, %rd7;
	max.u64 	%rd64, %rd9, %rd63;
	sub.s64 	%rd85, %rd64, %rd63;
	min.u64 	%rd83, %rd62, %rd9;
	setp.ge.u64 	%p7, %rd85, %rd83;
	@%p7 bra 	$L__BB7_10;
	cvta.to.global.u64 	%rd20, %rd28;
	add.s64 	%rd21, %rd9, %rd7;
$L__BB7_9:
	sub.s64 	%rd65, %rd83, %rd85;
	shr.u64 	%rd66, %rd65, 1;
	add.s64 	%rd67, %rd66, %rd85;
	add.s64 	%rd68, %rd67, %rd6;
	shl.b64 	%rd69, %rd68, 8;
	add.s64 	%rd70, %rd20, %rd69;
	ld.global.f32 	%f3, [%rd70+16];
	not.b64 	%rd71, %rd67;
	add.s64 	%rd72, %rd21, %rd71;
	shl.b64 	%rd73, %rd72, 8;
	add.s64 	%rd74, %rd20, %rd73;
	ld.global.f32 	%f4, [%rd74+16];
	setp.leu.f32 	%p8, %f4, %f3;
	add.s64 	%rd75, %rd67, 1;
	selp.b64 	%rd85, %rd75, %rd85, %p8;
	selp.b64 	%rd83, %rd83, %rd67, %p8;
	setp.lt.u64 	%p9, %rd85, %rd83;
	@%p9 bra 	$L__BB7_9;
$L__BB7_10:
	add.s64 	%rd76, %rd85, %rd6;
	shl.b64 	%rd77, %rd2, 3;
	add.s64 	%rd78, %rd1, %rd77;
	st.global.u64 	[%rd78], %rd76;
$L__BB7_11:
	ret;

}
	// .globl	_ZN3cub18CUB_300001_SM_10006detail10merge_sort26DeviceMergeSortMergeKernelINS2_10policy_hubIN6thrust24THRUST_300001_SM_1000_NS10device_ptrI15DetectionResultEEE9Policy600ES9_PNS0_8NullTypeES9_SD_m22DetectionResultCompareS8_SC_EEvbT2_T3_T4_PT6_PT7_T5_PSH_SH_NS1_7vsmem_tE
.visible .entry _ZN3cub18CUB_300001_SM_10006detail10merge_sort26DeviceMergeSortMergeKernelINS2_10policy_hubIN6thrust24THRUST_300001_SM_1000_NS10device_ptrI15DetectionResultEEE9Policy600ES9_PNS0_8NullTypeES9_SD_m22DetectionResultCompareS8_SC_EEvbT2_T3_T4_PT6_PT7_T5_PSH_SH_NS1_7vsmem_tE(
	.param .u8 _ZN3cub18CUB_300001_SM_10006detail10merge_sort26DeviceMergeSortMergeKernelINS2_10policy_hubIN6thrust24THRUST_300001_SM_1000_NS10device_ptrI15DetectionResultEEE9Policy600ES9_PNS0_8NullTypeES9_SD_m22DetectionResultCompareS8_SC_EEvbT2_T3_T4_PT6_PT7_T5_PSH_SH_NS1_7vsmem_tE_param_0,
	.param .align 8 .b8 _ZN3cub18CUB_300001_SM_10006detail10merge_sort26DeviceMergeSortMergeKernelINS2_10policy_hubIN6thrust24THRUST_300001_SM_1000_NS10device_ptrI15DetectionResultEEE9Policy600ES9_PNS0_8NullTypeES9_SD_m22DetectionResultCompareS8_SC_EEvbT2_T3_T4_PT6_PT7_T5_PSH_SH_NS1_7vsmem_tE_param_1[8],
	.param .u64 .ptr .align 1 _ZN3cub18CUB_300001_SM_10006detail10merge_sort26DeviceMergeSortMergeKernelINS2_10policy_hubIN6thrust24THRUST_300001_SM_1000_NS10device_ptrI15DetectionResultEEE9Policy600ES9_PNS0_8NullTypeES9_SD_m22DetectionResultCompareS8_SC_EEvbT2_T3_T4_PT6_PT7_T5_PSH_SH_NS1_7vsmem_tE_param_2,
	.param .u64 _ZN3cub18CUB_300001_SM_10006detail10merge_sort26DeviceMergeSortMergeKernelINS2_10policy_hubIN6thrust24THRUST_300001_SM_1000_NS10device_ptrI15DetectionResultEEE9Policy600ES9_PNS0_8NullTypeES9_SD_m22DetectionResultCompareS8_SC_EEvbT2_T3_T4_PT6_PT7_T5_PSH_SH_NS1_7vsmem_tE_param_3,
	.param .u64 .ptr .align 1 _ZN3cub18CUB_300001_SM_10006detail10merge_sort26DeviceMergeSortMergeKernelINS2_10policy_hubIN6thrust24THRUST_300001_SM_1000_NS10device_ptrI15DetectionResultEEE9Policy600ES9_PNS0_8NullTypeES9_SD_m22DetectionResultCompareS8_SC_EEvbT2_T3_T4_PT6_PT7_T5_PSH_SH_NS1_7vsmem_tE_param_4,
	.param .u64 .ptr .align 1 _ZN3cub18CUB_300001_SM_10006detail10merge_sort26DeviceMergeSortMergeKernelINS2_10policy_hubIN6thrust24THRUST_300001_SM_1000_NS10device_ptrI15DetectionResultEEE9Policy600ES9_PNS0_8NullTypeES9_SD_m22DetectionResultCompareS8_SC_EEvbT2_T3_T4_PT6_PT7_T5_PSH_SH_NS1_7vsmem_tE_param_5,
	.param .align 1 .b8 _ZN3cub18CUB_300001_SM_10006detail10merge_sort26DeviceMergeSortMergeKernelINS2_10policy_hubIN6thrust24THRUST_300001_SM_1000_NS10device_ptrI15DetectionResultEEE9Policy600ES9_PNS0_8NullTypeES9_SD_m22DetectionResultCompareS8_SC_EEvbT2_T3_T4_PT6_PT7_T5_PSH_SH_NS1_7vsmem_tE_param_6[1],
	.param .u64 .ptr .align 1 _ZN3cub18CUB_300001_SM_10006detail10merge_sort26DeviceMergeSortMergeKernelINS2_10policy_hubIN6thrust24THRUST_300001_SM_1000_NS10device_ptrI15DetectionResultEEE9Policy600ES9_PNS0_8NullTypeES9_SD_m22DetectionResultCompareS8_SC_EEvbT2_T3_T4_PT6_PT7_T5_PSH_SH_NS1_7vsmem_tE_param_7,
	.param .u64 _ZN3cub18CUB_300001_SM_10006detail10merge_sort26DeviceMergeSortMergeKernelINS2_10policy_hubIN6thrust24THRUST_300001_SM_1000_NS10device_ptrI15DetectionResultEEE9Policy600ES9_PNS0_8NullTypeES9_SD_m22DetectionResultCompareS8_SC_EEvbT2_T3_T4_PT6_PT7_T5_PSH_SH_NS1_7vsmem_tE_param_8,
	.param .align 8 .b8 _ZN3cub18CUB_300001_SM_10006detail10merge_sort26DeviceMergeSortMergeKernelINS2_10policy_hubIN6thrust24THRUST_300001_SM_1000_NS10device_ptrI15DetectionResultEEE9Policy600ES9_PNS0_8NullTypeES9_SD_m22DetectionResultCompareS8_SC_EEvbT2_T3_T4_PT6_PT7_T5_PSH_SH_NS1_7vsmem_tE_param_9[8]
)
.maxntid 64
{
	.reg .pred 	%p<42>;
	.reg .b16 	%rs<344>;
	.reg .b32 	%r<432>;
	.reg .b32 	%f<1358>;
	.reg .b64 	%rd<126>;
	// demoted variable
	.shared .align 16 .b8 _ZZN3cub18CUB_300001_SM_10006detail10merge_sort26DeviceMergeSortMergeKernelINS2_10policy_hubIN6thrust24THRUST_300001_SM_1000_NS10device_ptrI15DetectionResultEEE9Policy600ES9_PNS0_8NullTypeES9_SD_m22DetectionResultCompareS8_SC_EEvbT2_T3_T4_PT6_PT7_T5_PSH_SH_NS1_7vsmem_tEE19static_temp_storage[16640];
	ld.param.u64 	%rd23, [_ZN3cub18CUB_300001_SM_10006detail10merge_sort26DeviceMergeSortMergeKernelINS2_10policy_hubIN6thrust24THRUST_300001_SM_1000_NS10device_ptrI15DetectionResultEEE9Policy600ES9_PNS0_8NullTypeES9_SD_m22DetectionResultCompareS8_SC_EEvbT2_T3_T4_PT6_PT7_T5_PSH_SH_NS1_7vsmem_tE_param_1];
	ld.param.u64 	%rd20, [_ZN3cub18CUB_300001_SM_10006detail10merge_sort26DeviceMergeSortMergeKernelINS2_10policy_hubIN6thrust24THRUST_300001_SM_1000_NS10device_ptrI15DetectionResultEEE9Policy600ES9_PNS0_8NullTypeES9_SD_m22DetectionResultCompareS8_SC_EEvbT2_T3_T4_PT6_PT7_T5_PSH_SH_NS1_7vsmem_tE_param_3];
	ld.param.u64 	%rd21, [_ZN3cub18CUB_300001_SM_10006detail10merge_sort26DeviceMergeSortMergeKernelINS2_10policy_hubIN6thrust24THRUST_300001_SM_1000_NS10device_ptrI15DetectionResultEEE9Policy600ES9_PNS0_8NullTypeES9_SD_m22DetectionResultCompareS8_SC_EEvbT2_T3_T4_PT6_PT7_T5_PSH_SH_NS1_7vsmem_tE_param_4];
	ld.param.u64 	%rd24, [_ZN3cub18CUB_300001_SM_10006detail10merge_sort26DeviceMergeSortMergeKernelINS2_10policy_hubIN6thrust24THRUST_300001_SM_1000_NS10device_ptrI15DetectionResultEEE9Policy600ES9_PNS0_8NullTypeES9_SD_m22DetectionResultCompareS8_SC_EEvbT2_T3_T4_PT6_PT7_T5_PSH_SH_NS1_7vsmem_tE_param_7];
	ld.param.u64 	%rd22, [_ZN3cub18CUB_300001_SM_10006detail10merge_sort26DeviceMergeSortMergeKernelINS2_10policy_hubIN6thrust24THRUST_300001_SM_1000_NS10device_ptrI15DetectionResultEEE9Policy600ES9_PNS0_8NullTypeES9_SD_m22DetectionResultCompareS8_SC_EEvbT2_T3_T4_PT6_PT7_T5_PSH_SH_NS1_7vsmem_tE_param_8];
	cvta.to.global.u64 	%rd1, %rd21;
	cvta.to.global.u64 	%rd2, %rd24;
	cvta.to.global.u64 	%rd3, %rd23;
	mov.u32 	%r55, %ctaid.x;
	mov.u32 	%r56, %nctaid.x;
	cvt.u64.u32 	%rd4, %r55;
	mov.u32 	%r1, %tid.x;
	add.s32 	%r57, %r56, -1;
	setp.ge.u32 	%p5, %r55, %r57;
	@%p5 bra 	$L__BB8_13;
	ld.param.s8 	%rs278, [_ZN3cub18CUB_300001_SM_10006detail10merge_sort26DeviceMergeSortMergeKernelINS2_10policy_hubIN6thrust24THRUST_300001_SM_1000_NS10device_ptrI15DetectionResultEEE9Policy600ES9_PNS0_8NullTypeES9_SD_m22DetectionResultCompareS8_SC_EEvbT2_T3_T4_PT6_PT7_T5_PSH_SH_NS1_7vsmem_tE_param_0];
	shl.b64 	%rd73, %rd4, 3;
	add.s64 	%rd74, %rd2, %rd73;
	ld.global.u64 	%rd5, [%rd74];
	ld.global.u64 	%rd75, [%rd74+8];
	neg.s64 	%rd76, %rd22;
	and.b64  	%rd77, %rd76, %rd4;
	shl.b64 	%rd6, %rd77, 6;
	shl.b64 	%rd78, %rd22, 5;
	and.b64  	%rd7, %rd78, -64;
	sub.s64 	%rd79, %rd4, %rd77;
	shl.b64 	%rd80, %rd79, 6;
	sub.s64 	%rd81, %rd5, %rd6;
	sub.s64 	%rd82, %rd75, %rd6;
	sub.s64 	%rd83, %rd20, %rd6;
	max.u64 	%rd84, %rd83, %rd7;
	sub.s64 	%rd85, %rd84, %rd7;
	sub.s64 	%rd86, %rd80, %rd81;
	min.u64 	%rd8, %rd86, %rd85;
	setp.eq.s64 	%p26, %rd79, -1;
	selp.b64 	%rd87, 63, 64, %p26;
	add.s64 	%rd88, %rd87, %rd80;
	sub.s64 	%rd89, %rd88, %rd82;
	or.b64  	%rd90, %rd76, %rd4;
	setp.eq.s64 	%p27, %rd90, -1;
	min.u64 	%rd91, %rd7, %rd83;
	selp.b64 	%rd92, %rd91, %rd82, %p27;
	selp.b64 	%rd93, %rd7, %rd89, %p27;
	min.u64 	%rd94, %rd93, %rd85;
	cvt.u32.u64 	%r221, %rd81;
	cvt.u32.u64 	%r222, %rd92;
	sub.s32 	%r2, %r222, %r221;
	cvt.u32.u64 	%r223, %rd94;
	cvt.u32.u64 	%r224, %rd8;
	sub.s32 	%r3, %r223, %r224;
	// begin inline asm
	griddepcontrol.wait;
	// end inline asm
	setp.eq.s16 	%p28, %rs278, 0;
	@%p28 bra 	$L__BB8_5;
	add.s64 	%rd95, %rd6, %rd7;
	add.s64 	%rd9, %rd95, %rd8;
	setp.ge.s32 	%p29, %r1, %r2;
	@%p29 bra 	$L__BB8_4;
	cvt.u64.u32 	%rd100, %r1;
	add.s64 	%rd101, %rd5, %rd100;
	shl.b64 	%rd102, %rd101, 8;
	add.s64 	%rd103, %rd3, %rd102;
	ld.global.u8 	%rs315, [%rd103+243];
	ld.global.u8 	%rs314, [%rd103+242];
	ld.global.u8 	%rs313, [%rd103+241];
	ld.global.u8 	%rs312, [%rd103+240];
	ld.global.f32 	%f1298, [%rd103+236];
	ld.global.f32 	%f1297, [%rd103+232];
	ld.global.f32 	%f1296, [%rd103+228];
	ld.global.f32 	%f1295, [%rd103+224];
	ld.global.f32 	%f1294, [%rd103+220];
	ld.global.f32 	%f1293, [%rd103+216];
	ld.global.f32 	%f1292, [%rd103+212];
	ld.global.f32 	%f1291, [%rd103+208];
	ld.global.f32 	%f1290, [%rd103+204];
	ld.global.f32 	%f1289, [%rd103+200];
	ld.global.f32 	%f1288, [%rd103+196];
	ld.global.f32 	%f1287, [%rd103+192];
	ld.global.f32 	%f1286, [%rd103+188];
	ld.global.f32 	%f1285, [%rd103+184];
	ld.global.f32 	%f1284, [%rd103+180];
	ld.global.f32 	%f1283, [%rd103+176];
	ld.global.f32 	%f1282, [%rd103+172];
	ld.global.f32 	%f1281, [%rd103+168];
	ld.global.f32 	%f1280, [%rd103+164];
	ld.global.f32 	%f1279, [%rd103+160];
	ld.global.f32 	%f1278, [%rd103+156];
	ld.global.f32 	%f1277, [%rd103+152];
	ld.global.f32 	%f1276, [%rd103+148];
	ld.global.f32 	%f1275, [%rd103+144];
	ld.global.f32 	%f1274, [%rd103+140];
	ld.global.f32 	%f1273, [%rd103+136];
	ld.global.f32 	%f1272, [%rd103+132];
	ld.global.f32 	%f1271, [%rd103+128];
	ld.global.f32 	%f1270, [%rd103+124];
	ld.global.f32 	%f1269, [%rd103+120];
	ld.global.f32 	%f1268, [%rd103+116];
	ld.global.f32 	%f1267, [%rd103+112];
	ld.global.f32 	%f1266, [%rd103+108];
	ld.global.f32 	%f1265, [%rd103+104];
	ld.global.f32 	%f1264, [%rd103+100];
	ld.global.f32 	%f1263, [%rd103+96];
	ld.global.f32 	%f1262, [%rd103+92];
	ld.global.f32 	%f1261, [%rd103+88];
	ld.global.f32 	%f1260, [%rd103+84];
	ld.global.f32 	%f1259, [%rd103+80];
	ld.global.f32 	%f1258, [%rd103+76];
	ld.global.f32 	%f1257, [%rd103+72];
	ld.global.f32 	%f1256, [%rd103+68];
	ld.global.f32 	%f1255, [%rd103+64];
	ld.global.f32 	%f1254, [%rd103+60];
	ld.global.f32 	%f1253, [%rd103+56];
	ld.global.f32 	%f1252, [%rd103+52];
	ld.global.f32 	%f1251, [%rd103+48];
	ld.global.f32 	%f1250, [%rd103+44];
	ld.global.f32 	%f1249, [%rd103+40];
	ld.global.f32 	%f1248, [%rd103+36];
	ld.global.f32 	%f1247, [%rd103+32];
	ld.global.f32 	%f1246, [%rd103+28];
	ld.global.f32 	%f1245, [%rd103+24];
	ld.global.u32 	%r424, [%rd103+20];
	ld.global.f32 	%f1244, [%rd103+16];
	ld.global.f32 	%f1243, [%rd103+12];
	ld.global.f32 	%f1242, [%rd103+8];
	ld.global.f32 	%f1241, [%rd103+4];
	ld.global.f32 	%f1240, [%rd103];
	ld.global.u8 	%rs327, [%rd103+255];
	ld.global.u8 	%rs326, [%rd103+254];
	ld.global.u8 	%rs325, [%rd103+253];
	ld.global.u8 	%rs324, [%rd103+252];
	ld.global.u8 	%rs323, [%rd103+251];
	ld.global.u8 	%rs322, [%rd103+250];
	ld.global.u8 	%rs321, [%rd103+249];
	ld.global.u8 	%rs320, [%rd103+248];
	ld.global.u8 	%rs319, [%rd103+247];
	ld.global.u8 	%rs318, [%rd103+246];
	ld.global.u8 	%rs317, [%rd103+245];
	ld.global.u8 	%rs316, [%rd103+244];
	bra.uni 	$L__BB8_6;
$L__BB8_4:
	sub.s32 	%r225, %r1, %r2;
	cvt.s64.s32 	%rd96, %r225;
	add.s64 	%rd97, %rd9, %rd96;
	shl.b64 	%rd98, %rd97, 8;
	add.s64 	%rd99, %rd3, %rd98;
	ld.global.u8 	%rs315, [%rd99+243];
	ld.global.u8 	%rs314, [%rd99+242];
	ld.global.u8 	%rs313, [%rd99+241];
	ld.global.u8 	%rs312, [%rd99+240];
	ld.global.f32 	%f1298, [%rd99+236];
	ld.global.f32 	%f1297, [%rd99+232];
	ld.global.f32 	%f1296, [%rd99+228];
	ld.global.f32 	%f1295, [%rd99+224];
	ld.global.f32 	%f1294, [%rd99+220];
	ld.global.f32 	%f1293, [%rd99+216];
	ld.global.f32 	%f1292, [%rd99+212];
	ld.global.f32 	%f1291, [%rd99+208];
	ld.global.f32 	%f1290, [%rd99+204];
	ld.global.f32 	%f1289, [%rd99+200];
	ld.global.f32 	%f1288, [%rd99+196];
	ld.global.f32 	%f1287, [%rd99+192];
	ld.global.f32 	%f1286, [%rd99+188];
	ld.global.f32 	%f1285, [%rd99+184];
	ld.global.f32 	%f1284, [%rd99+180];
	ld.global.f32 	%f1283, [%rd99+176];
	ld.global.f32 	%f1282, [%rd99+172];
	ld.global.f32 	%f1281, [%rd99+168];
	ld.global.f32 	%f1280, [%rd99+164];
	ld.global.f32 	%f1279, [%rd99+160];
	ld.global.f32 	%f1278, [%rd99+156];
	ld.global.f32 	%f1277, [%rd99+152];
	ld.global.f32 	%f1276, [%rd99+148];
	ld.global.f32 	%f1275, [%rd99+144];
	ld.global.f32 	%f1274, [%rd99+140];
	ld.global.f32 	%f1273, [%rd99+136];
	ld.global.f32 	%f1272, [%rd99+132];
	ld.global.f32 	%f1271, [%rd99+128];
	ld.global.f32 	%f1270, [%rd99+124];
	ld.global.f32 	%f1269, [%rd99+120];
	ld.global.f32 	%f1268, [%rd99+116];
	ld.global.f32 	%f1267, [%rd99+112];
	ld.global.f32 	%f1266, [%rd99+108];
	ld.global.f32 	%f1265, [%rd99+104];
	ld.global.f32 	%f1264, [%rd99+100];
	ld.global.f32 	%f1263, [%rd99+96];
	ld.global.f32 	%f1262, [%rd99+92];
	ld.global.f32 	%f1261, [%rd99+88];
	ld.global.f32 	%f1260, [%rd99+84];
	ld.global.f32 	%f1259, [%rd99+80];
	ld.global.f32 	%f1258, [%rd99+76];
	ld.global.f32 	%f1257, [%rd99+72];
	ld.global.f32 	%f1256, [%rd99+68];
	ld.global.f32 	%f1255, [%rd99+64];
	ld.global.f32 	%f1254, [%rd99+60];
	ld.global.f32 	%f1253, [%rd99+56];
	ld.global.f32 	%f1252, [%rd99+52];
	ld.global.f32 	%f1251, [%rd99+48];
	ld.global.f32 	%f1250, [%rd99+44];
	ld.global.f32 	%f1249, [%rd99+40];
	ld.global.f32 	%f1248, [%rd99+36];
	ld.global.f32 	%f1247, [%rd99+32];
	ld.global.f32 	%f1246, [%rd99+28];
	ld.global.f32 	%f1245, [%rd99+24];
	ld.global.u32 	%r424, [%rd99+20];
	ld.global.f32 	%f1244, [%rd99+16];
	ld.global.f32 	%f1243, [%rd99+12];
	ld.global.f32 	%f1242, [%rd99+8];
	ld.global.f32 	%f1241, [%rd99+4];
	ld.global.f32 	%f1240, [%rd99];
	ld.global.u8 	%rs327, [%rd99+255];
	ld.global.u8 	%rs326, [%rd99+254];
	ld.global.u8 	%rs325, [%rd99+253];
	ld.global.u8 	%rs324, [%rd99+252];
	ld.global.u8 	%rs323, [%rd99+251];
	ld.global.u8 	%rs322, [%rd99+250];
	ld.global.u8 	%rs321, [%rd99+249];
	ld.global.u8 	%rs320, [%rd99+248];
	ld.global.u8 	%rs319, [%rd99+247];
	ld.global.u8 	%rs318, [%rd99+246];
	ld.global.u8 	%rs317, [%rd99+245];
	ld.global.u8 	%rs316, [%rd99+244];
	bra.uni 	$L__BB8_6;
$L__BB8_5:
	add.s64 	%rd104, %rd6, %rd7;
	add.s64 	%rd105, %rd104, %rd8;
	setp.lt.s32 	%p30, %r1, %r2;
	sub.s32 	%r226, %r1, %r2;
	cvt.s64.s32 	%rd106, %r226;
	cvt.u64.u32 	%rd107, %r1;
	selp.b64 	%rd108, %rd5, %rd105, %p30;
	selp.b64 	%rd109, %rd107, %rd106, %p30;
	add.s64 	%rd110, %rd109, %rd108;
	shl.b64 	%rd111, %rd110, 8;
	add.s64 	%rd112, %rd1, %rd111;
	ld.global.u8 	%rs315, [%rd112+243];
	ld.global.u8 	%rs314, [%rd112+242];
	ld.global.u8 	%rs313, [%rd112+241];
	ld.global.u8 	%rs312, [%rd112+240];
	ld.global.f32 	%f1298, [%rd112+236];
	ld.global.f32 	%f1297, [%rd112+232];
	ld.global.f32 	%f1296, [%rd112+228];
	ld.global.f32 	%f1295, [%rd112+224];
	ld.global.f32 	%f1294, [%rd112+220];
	ld.global.f32 	%f1293, [%rd112+216];
	ld.global.f32 	%f1292, [%rd112+212];
	ld.global.f32 	%f1291, [%rd112+208];
	ld.global.f32 	%f1290, [%rd112+204];
	ld.global.f32 	%f1289, [%rd112+200];
	ld.global.f32 	%f1288, [%rd112+196];
	ld.global.f32 	%f1287, [%rd112+192];
	ld.global.f32 	%f1286, [%rd112+188];
	ld.global.f32 	%f1285, [%rd112+184];
	ld.global.f32 	%f1284, [%rd112+180];
	ld.global.f32 	%f1283, [%rd112+176];
	ld.global.f32 	%f1282, [%rd112+172];
	ld.global.f32 	%f1281, [%rd112+168];
	ld.global.f32 	%f1280, [%rd112+164];
	ld.global.f32 	%f1279, [%rd112+160];
	ld.global.f32 	%f1278, [%rd112+156];
	ld.global.f32 	%f1277, [%rd112+152];
	ld.global.f32 	%f1276, [%rd112+148];
	ld.global.f32 	%f1275, [%rd112+144];
	ld.global.f32 	%f1274, [%rd112+140];
	ld.global.f32 	%f1273, [%rd112+136];
	ld.global.f32 	%f1272, [%rd112+132];
	ld.global.f32 	%f1271, [%rd112+128];
	ld.global.f32 	%f1270, [%rd112+124];
	ld.global.f32 	%f1269, [%rd112+120];
	ld.global.f32 	%f1268, [%rd112+116];
	ld.global.f32 	%f1267, [%rd112+112];
	ld.global.f32 	%f1266, [%rd112+108];
	ld.global.f32 	%f1265, [%rd112+104];
	ld.global.f32 	%f1264, [%rd112+100];
	ld.global.f32 	%f1263, [%rd112+96];
	ld.global.f32 	%f1262, [%rd112+92];
	ld.global.f32 	%f1261, [%rd112+88];
	ld.global.f32 	%f1260, [%rd112+84];
	ld.global.f32 	%f1259, [%rd112+80];
	ld.global.f32 	%f1258, [%rd112+76];
	ld.global.f32 	%f1257, [%rd112+72];
	ld.global.f32 	%f1256, [%rd112+68];
	ld.global.f32 	%f1255, [%rd112+64];
	ld.global.f32 	%f1254, [%rd112+60];
	ld.global.f32 	%f1253, [%rd112+56];
	ld.global.f32 	%f1252, [%rd112+52];
	ld.global.f32 	%f1251, [%rd112+48];
	ld.global.f32 	%f1250, [%rd112+44];
	ld.global.f32 	%f1249, [%rd112+40];
	ld.global.f32 	%f1248, [%rd112+36];
	ld.global.f32 	%f1247, [%rd112+32];
	ld.global.f32 	%f1246, [%rd112+28];
	ld.global.f32 	%f1245, [%rd112+24];
	ld.global.u32 	%r424, [%rd112+20];
	ld.global.f32 	%f1244, [%rd112+16];
	ld.global.f32 	%f1243, [%rd112+12];
	ld.global.f32 	%f1242, [%rd112+8];
	ld.global.f32 	%f1241, [%rd112+4];
	ld.global.f32 	%f1240, [%rd112];
	ld.global.u8 	%rs327, [%rd112+255];
	ld.global.u8 	%rs326, [%rd112+254];
	ld.global.u8 	%rs325, [%rd112+253];
	ld.global.u8 	%rs324, [%rd112+252];
	ld.global.u8 	%rs323, [%rd112+251];
	ld.global.u8 	%rs322, [%rd112+250];
	ld.global.u8 	%rs321, [%rd112+249];
	ld.global.u8 	%rs320, [%rd112+248];
	ld.global.u8 	%rs319, [%rd112+247];
	ld.global.u8 	%rs318, [%rd112+246];
	ld.global.u8 	%rs317, [%rd112+245];
	ld.global.u8 	%rs316, [%rd112+244];
$L__BB8_6:
	shl.b32 	%r228, %r1, 8;
	mov.u32 	%r229, _ZZN3cub18CUB_300001_SM_10006detail10merge_sort26DeviceMergeSortMergeKernelINS2_10policy_hubIN6thrust24THRUST_300001_SM_1000_NS10device_ptrI15DetectionResultEEE9Policy600ES9_PNS0_8NullTypeES9_SD_m22DetectionResultCompareS8_SC_EEvbT2_T3_T4_PT6_PT7_T5_PSH_SH_NS1_7vsmem_tEE19static_temp_storage;
	add.s32 	%r230, %r229, %r228;
	st.shared.v4.f32 	[%r230], {%f1240, %f1241, %f1242, %f1243};
	mov.b32 	%r231, %f1244;
	mov.b32 	%r232, %f1245;
	mov.b32 	%r233, %f1246;
	st.shared.v4.u32 	[%r230+16], {%r231, %r424, %r232, %r233};
	st.shared.v4.f32 	[%r230+32], {%f1247, %f1248, %f1249, %f1250};
	st.shared.v4.f32 	[%r230+48], {%f1251, %f1252, %f1253, %f1254};
	st.shared.v4.f32 	[%r230+64], {%f1255, %f1256, %f1257, %f1258};
	st.shared.v4.f32 	[%r230+80], {%f1259, %f1260, %f1261, %f1262};
	st.shared.v4.f32 	[%r230+96], {%f1263, %f1264, %f1265, %f1266};
	st.shared.v4.f32 	[%r230+112], {%f1267, %f1268, %f1269, %f1270};
	st.shared.v4.f32 	[%r230+128], {%f1271, %f1272, %f1273, %f1274};
	st.shared.v4.f32 	[%r230+144], {%f1275, %f1276, %f1277, %f1278};
	st.shared.v4.f32 	[%r230+160], {%f1279, %f1280, %f1281, %f1282};
	st.shared.v4.f32 	[%r230+176], {%f1283, %f1284, %f1285, %f1286};
	st.shared.v4.f32 	[%r230+192], {%f1287, %f1288, %f1289, %f1290};
	st.shared.v4.f32 	[%r230+208], {%f1291, %f1292, %f1293, %f1294};
	st.shared.v4.f32 	[%r230+224], {%f1295, %f1296, %f1297, %f1298};
	cvt.u32.u16 	%r234, %rs312;
	cvt.u32.u16 	%r235, %rs313;
	prmt.b32 	%r236, %r234, %r235, 0x3340U;
	cvt.u32.u16 	%r237, %rs314;
	cvt.u32.u16 	%r238, %rs315;
	prmt.b32 	%r239, %r237, %r238, 0x3340U;
	prmt.b32 	%r240, %r236, %r239, 0x5410U;
	cvt.u32.u16 	%r241, %rs316;
	cvt.u32.u16 	%r242, %rs317;
	prmt.b32 	%r243, %r241, %r242, 0x3340U;
	cvt.u32.u16 	%r244, %rs318;
	cvt.u32.u16 	%r245, %rs319;
	prmt.b32 	%r246, %r244, %r245, 0x3340U;
	prmt.b32 	%r247, %r243, %r246, 0x5410U;
	cvt.u32.u16 	%r248, %rs320;
	cvt.u32.u16 	%r249, %rs321;
	prmt.b32 	%r250, %r248, %r249, 0x3340U;
	cvt.u32.u16 	%r251, %rs322;
	cvt.u32.u16 	%r252, %rs323;
	prmt.b32 	%r253, %r251, %r252, 0x3340U;
	prmt.b32 	%r254, %r250, %r253, 0x5410U;
	cvt.u32.u16 	%r255, %rs324;
	cvt.u32.u16 	%r256, %rs325;
	prmt.b32 	%r257, %r255, %r256, 0x3340U;
	cvt.u32.u16 	%r258, %rs326;
	cvt.u32.u16 	%r259, %rs327;
	prmt.b32 	%r260, %r258, %r259, 0x3340U;
	prmt.b32 	%r261, %r257, %r260, 0x5410U;
	st.shared.v4.b32 	[%r230+240], {%r240, %r247, %r254, %r261};
	bar.sync 	0;
	// begin inline asm
	griddepcontrol.launch_dependents;
	// end inline asm
	add.s32 	%r8, %r3, %r2;
	min.s32 	%r9, %r1, %r8;
	shl.b32 	%r262, %r2, 8;
	add.s32 	%r10, %r229, %r262;
	setp.lt.s32 	%p31, %r9, %r3;
	sub.s32 	%r263, %r9, %r3;
	selp.b32 	%r427, 0, %r263, %p31;
	min.s32 	%r425, %r9, %r2;
	setp.ge.s32 	%p32, %r427, %r425;
	@%p32 bra 	$L__BB8_8;
$L__BB8_7:
	sub.s32 	%r264, %r425, %r427;
	shr.u32 	%r265, %r264, 31;
	add.s32 	%r266, %r264, %r265;
	shr.s32 	%r267, %r266, 1;
	add.s32 	%r268, %r267, %r427;
	shl.b32 	%r269, %r268, 8;
	add.s32 	%r271, %r229, %r269;
	ld.shared.f32 	%f1064, [%r271+16];
	not.b32 	%r272, %r268;
	add.s32 	%r273, %r9, %r272;
	shl.b32 	%r274, %r273, 8;
	add.s32 	%r275, %r10, %r274;
	ld.shared.f32 	%f1065, [%r275+16];
	setp.leu.f32 	%p33, %f1065, %f1064;
	add.s32 	%r276, %r268, 1;
	selp.b32 	%r427, %r276, %r427, %p33;
	selp.b32 	%r425, %r425, %r268, %p33;
	setp.lt.s32 	%p34, %r427, %r425;
	@%p34 bra 	$L__BB8_7;
$L__BB8_8:
	sub.s32 	%r277, %r9, %r427;
	add.s32 	%r278, %r277, %r2;
	shl.b32 	%r279, %r427, 8;
	mov.u32 	%r280, _ZZN3cub18CUB_300001_SM_10006detail10merge_sort26DeviceMergeSortMergeKernelINS2_10policy_hubIN6thrust24THRUST_300001_SM_1000_NS10device_ptrI15DetectionResultEEE9Policy600ES9_PNS0_8NullTypeES9_SD_m22DetectionResultCompareS8_SC_EEvbT2_T3_T4_PT6_PT7_T5_PSH_SH_NS1_7vsmem_tEE19static_temp_storage;
	add.s32 	%r281, %r280, %r279;
	ld.shared.v4.b32 	{%r282, %r283, %r284, %r285}, [%r281+240];
	bfe.u32 	%r286, %r285, 24, 8;
	cvt.u16.u32 	%rs65, %r286;
	bfe.u32 	%r287, %r285, 16, 8;
	cvt.u16.u32 	%rs66, %r287;
	bfe.u32 	%r288, %r285, 8, 8;
	cvt.u16.u32 	%rs67, %r288;
	bfe.u32 	%r289, %r285, 0, 8;
	cvt.u16.u32 	%rs68, %r289;
	bfe.u32 	%r290, %r284, 24, 8;
	cvt.u16.u32 	%rs69, %r290;
	bfe.u32 	%r291, %r284, 16, 8;
	cvt.u16.u32 	%rs70, %r291;
	bfe.u32 	%r292, %r284, 8, 8;
	cvt.u16.u32 	%rs71, %r292;
	bfe.u32 	%r293, %r284, 0, 8;
	cvt.u16.u32 	%rs72, %r293;
	bfe.u32 	%r294, %r283, 24, 8;
	cvt.u16.u32 	%rs73, %r294;
	bfe.u32 	%r295, %r283, 16, 8;
	cvt.u16.u32 	%rs74, %r295;
	bfe.u32 	%r296, %r283, 8, 8;
	cvt.u16.u32 	%rs75, %r296;
	bfe.u32 	%r297, %r283, 0, 8;
	cvt.u16.u32 	%rs76, %r297;
	bfe.u32 	%r298, %r282, 24, 8;
	cvt.u16.u32 	%rs77, %r298;
	bfe.u32 	%r299, %r282, 16, 8;
	cvt.u16.u32 	%rs78, %r299;
	bfe.u32 	%r300, %r282, 8, 8;
	cvt.u16.u32 	%rs79, %r300;
	bfe.u32 	%r301, %r282, 0, 8;
	cvt.u16.u32 	%rs80, %r301;
	ld.shared.v4.f32 	{%f240, %f239, %f238, %f237}, [%r281+224];
	ld.shared.v4.f32 	{%f244, %f243, %f242, %f241}, [%r281+208];
	ld.shared.v4.f32 	{%f248, %f247, %f246, %f245}, [%r281+192];
	ld.shared.v4.f32 	{%f252, %f251, %f250, %f249}, [%r281+176];
	ld.shared.v4.f32 	{%f256, %f255, %f254, %f253}, [%r281+160];
	ld.shared.v4.f32 	{%f260, %f259, %f258, %f257}, [%r281+144];
	ld.shared.v4.f32 	{%f264, %f263, %f262, %f261}, [%r281+128];
	ld.shared.v4.f32 	{%f268, %f267, %f266, %f265}, [%r281+112];
	ld.shared.v4.f32 	{%f272, %f271, %f270, %f269}, [%r281+96];
	ld.shared.v4.f32 	{%f276, %f275, %f274, %f273}, [%r281+80];
	ld.shared.v4.f32 	{%f280, %f279, %f278, %f277}, [%r281+64];
	ld.shared.v4.f32 	{%f284, %f283, %f282, %f281}, [%r281+48];
	ld.shared.v4.f32 	{%f288, %f287, %f286, %f285}, [%r281+32];
	ld.shared.v4.u32 	{%r302, %r18, %r303, %r304}, [%r281+16];
	mov.b32 	%f289, %r302;
	mov.b32 	%f290, %r303;
	mov.b32 	%f291, %r304;
	ld.shared.v4.f32 	{%f295, %f294, %f293, %f292}, [%r281];
	shl.b32 	%r305, %r2, 8;
	add.s32 	%r306, %r280, %r305;
	shl.b32 	%r307, %r277, 8;
	add.s32 	%r308, %r306, %r307;
	ld.shared.v4.b32 	{%r309, %r310, %r311, %r312}, [%r308+240];
	bfe.u32 	%r313, %r312, 24, 8;
	cvt.u16.u32 	%rs81, %r313;
	bfe.u32 	%r314, %r312, 16, 8;
	cvt.u16.u32 	%rs82, %r314;
	bfe.u32 	%r315, %r312, 8, 8;
	cvt.u16.u32 	%rs83, %r315;
	bfe.u32 	%r316, %r312, 0, 8;
	cvt.u16.u32 	%rs84, %r316;
	bfe.u32 	%r317, %r311, 24, 8;
	cvt.u16.u32 	%rs85, %r317;
	bfe.u32 	%r318, %r311, 16, 8;
	cvt.u16.u32 	%rs86, %r318;
	bfe.u32 	%r319, %r311, 8, 8;
	cvt.u16.u32 	%rs87, %r319;
	bfe.u32 	%r320, %r311, 0, 8;
	cvt.u16.u32 	%rs88, %r320;
	bfe.u32 	%r321, %r310, 24, 8;
	cvt.u16.u32 	%rs89, %r321;
	bfe.u32 	%r322, %r310, 16, 8;
	cvt.u16.u32 	%rs90, %r322;
	bfe.u32 	%r323, %r310, 8, 8;
	cvt.u16.u32 	%rs91, %r323;
	bfe.u32 	%r324, %r310, 0, 8;
	cvt.u16.u32 	%rs92, %r324;
	bfe.u32 	%r325, %r309, 24, 8;
	cvt.u16.u32 	%rs93, %r325;
	bfe.u32 	%r326, %r309, 16, 8;
	cvt.u16.u32 	%rs94, %r326;
	bfe.u32 	%r327, %r309, 8, 8;
	cvt.u16.u32 	%rs95, %r327;
	bfe.u32 	%r328, %r309, 0, 8;
	cvt.u16.u32 	%rs96, %r328;
	ld.shared.v4.f32 	{%f299, %f298, %f297, %f296}, [%r308+224];
	ld.shared.v4.f32 	{%f303, %f302, %f301, %f300}, [%r308+208];
	ld.shared.v4.f32 	{%f307, %f306, %f305, %f304}, [%r308+192];
	ld.shared.v4.f32 	{%f311, %f310, %f309, %f308}, [%r308+176];
	ld.shared.v4.f32 	{%f315, %f314, %f313, %f312}, [%r308+160];
	ld.shared.v4.f32 	{%f319, %f318, %f317, %f316}, [%r308+144];
	ld.shared.v4.f32 	{%f323, %f322, %f321, %f320}, [%r308+128];
	ld.shared.v4.f32 	{%f327, %f326, %f325, %f324}, [%r308+112];
	ld.shared.v4.f32 	{%f331, %f330, %f329, %f328}, [%r308+96];
	ld.shared.v4.f32 	{%f335, %f334, %f333, %f332}, [%r308+80];
	ld.shared.v4.f32 	{%f339, %f338, %f337, %f336}, [%r308+64];
	ld.shared.v4.f32 	{%f343, %f342, %f341, %f340}, [%r308+48];
	ld.shared.v4.f32 	{%f347, %f346, %f345, %f344}, [%r308+32];
	ld.shared.v4.u32 	{%r329, %r19, %r330, %r331}, [%r308+16];
	mov.b32 	%f348, %r329;
	mov.b32 	%f349, %r330;
	mov.b32 	%f350, %r331;
	ld.shared.v4.f32 	{%f354, %f353, %f352, %f351}, [%r308];
	setp.ge.s32 	%p36, %r278, %r8;
	mov.pred 	%p40, 0;
	@%p36 bra 	$L__BB8_10;
	setp.ge.s32 	%p37, %r427, %r2;
	setp.gt.f32 	%p38, %f348, %f289;
	or.pred  	%p40, %p37, %p38;
$L__BB8_10:
	ld.param.s8 	%rs279, [_ZN3cub18CUB_300001_SM_10006detail10merge_sort26DeviceMergeSortMergeKernelINS2_10policy_hubIN6thrust24THRUST_300001_SM_1000_NS10device_ptrI15DetectionResultEEE9Policy600ES9_PNS0_8NullTypeES9_SD_m22DetectionResultCompareS8_SC_EEvbT2_T3_T4_PT6_PT7_T5_PSH_SH_NS1_7vsmem_tE_param_0];
	mov.u32 	%r20, %tid.x;
	mov.u32 	%r332, %ctaid.x;
	mul.wide.u32 	%rd10, %r332, 64;
	setp.eq.s16 	%p39, %rs279, 0;
	selp.f32 	%f355, %f354, %f295, %p40;
	selp.f32 	%f356, %f353, %f294, %p40;
	selp.f32 	%f357, %f352, %f293, %p40;
	selp.f32 	%f358, %f351, %f292, %p40;
	selp.f32 	%f359, %f348, %f289, %p40;
	selp.b32 	%r21, %r19, %r18, %p40;
	selp.f32 	%f360, %f349, %f290, %p40;
	selp.f32 	%f361, %f350, %f291, %p40;
	selp.f32 	%f362, %f347, %f288, %p40;
	selp.f32 	%f363, %f346, %f287, %p40;
	selp.f32 	%f364, %f345, %f286, %p40;
	selp.f32 	%f365, %f344, %f285, %p40;
	selp.f32 	%f366, %f343, %f284, %p40;
	selp.f32 	%f367, %f342, %f283, %p40;
	selp.f32 	%f368, %f341, %f282, %p40;
	selp.f32 	%f369, %f340, %f281, %p40;
	selp.f32 	%f370, %f339, %f280, %p40;
	selp.f32 	%f371, %f338, %f279, %p40;
	selp.f32 	%f372, %f337, %f278, %p40;
	selp.f32 	%f373, %f336, %f277, %p40;
	selp.f32 	%f374, %f335, %f276, %p40;
	selp.f32 	%f375, %f334, %f275, %p40;
	selp.f32 	%f376, %f333, %f274, %p40;
	selp.f32 	%f377, %f332, %f273, %p40;
	selp.f32 	%f378, %f331, %f272, %p40;
	selp.f32 	%f379, %f330, %f271, %p40;
	selp.f32 	%f380, %f329, %f270, %p40;
	selp.f32 	%f381, %f328, %f269, %p40;
	selp.f32 	%f382, %f327, %f268, %p40;
	selp.f32 	%f383, %f326, %f267, %p40;
	selp.f32 	%f384, %f325, %f266, %p40;
	selp.f32 	%f385, %f324, %f265, %p40;
	selp.f32 	%f386, %f323, %f264, %p40;
	selp.f32 	%f387, %f322, %f263, %p40;
	selp.f32 	%f388, %f321, %f262, %p40;
	selp.f32 	%f389, %f320, %f261, %p40;
	selp.f32 	%f390, %f319, %f260, %p40;
	selp.f32 	%f391, %f318, %f259, %p40;
	selp.f32 	%f392, %f317, %f258, %p40;
	selp.f32 	%f393, %f316, %f257, %p40;
	selp.f32 	%f394, %f315, %f256, %p40;
	selp.f32 	%f395, %f314, %f255, %p40;
	selp.f32 	%f396, %f313, %f254, %p40;
	selp.f32 	%f397, %f312, %f253, %p40;
	selp.f32 	%f398, %f311, %f252, %p40;
	selp.f32 	%f399, %f310, %f251, %p40;
	selp.f32 	%f400, %f309, %f250, %p40;
	selp.f32 	%f401, %f308, %f249, %p40;
	selp.f32 	%f402, %f307, %f248, %p40;
	selp.f32 	%f403, %f306, %f247, %p40;
	selp.f32 	%f404, %f305, %f246, %p40;
	selp.f32 	%f405, %f304, %f245, %p40;
	selp.f32 	%f406, %f303, %f244, %p40;
	selp.f32 	%f407, %f302, %f243, %p40;
	selp.f32 	%f408, %f301, %f242, %p40;
	selp.f32 	%f409, %f300, %f241, %p40;
	selp.f32 	%f410, %f299, %f240, %p40;
	selp.f32 	%f411, %f298, %f239, %p40;
	selp.f32 	%f412, %f297, %f238, %p40;
	selp.f32 	%f413, %f296, %f237, %p40;
	selp.b16 	%rs97, %rs96, %rs80, %p40;
	selp.b16 	%rs98, %rs95, %rs79, %p40;
	selp.b16 	%rs99, %rs94, %rs78, %p40;
	selp.b16 	%rs100, %rs93, %rs77, %p40;
	selp.b16 	%rs101, %rs92, %rs76, %p40;
	selp.b16 	%rs102, %rs91, %rs75, %p40;
	selp.b16 	%rs103, %rs90, %rs74, %p40;
	selp.b16 	%rs104, %rs89, %rs73, %p40;
	selp.b16 	%rs105, %rs88, %rs72, %p40;
	selp.b16 	%rs106, %rs87, %rs71, %p40;
	selp.b16 	%rs107, %rs86, %rs70, %p40;
	selp.b16 	%rs108, %rs85, %rs69, %p40;
	selp.b16 	%rs109, %rs84, %rs68, %p40;
	selp.b16 	%rs110, %rs83, %rs67, %p40;
	selp.b16 	%rs111, %rs82, %rs66, %p40;
	selp.b16 	%rs112, %rs81, %rs65, %p40;
	bar.sync 	0;
	@%p39 bra 	$L__BB8_12;
	ld.param.u64 	%rd125, [_ZN3cub18CUB_300001_SM_10006detail10merge_sort26DeviceMergeSortMergeKernelINS2_10policy_hubIN6thrust24THRUST_300001_SM_1000_NS10device_ptrI15DetectionResultEEE9Policy600ES9_PNS0_8NullTypeES9_SD_m22DetectionResultCompareS8_SC_EEvbT2_T3_T4_PT6_PT7_T5_PSH_SH_NS1_7vsmem_tE_param_4];
	// begin inline asm
	mov.u32 %r333, %laneid;
	// end inline asm
	and.b32  	%r334, %r20, 992;
	add.s32 	%r335, %r333, %r334;
	shl.b32 	%r336, %r335, 8;
	mov.u32 	%r337, _ZZN3cub18CUB_300001_SM_10006detail10merge_sort26DeviceMergeSortMergeKernelINS2_10policy_hubIN6thrust24THRUST_300001_SM_1000_NS10device_ptrI15DetectionResultEEE9Policy600ES9_PNS0_8NullTypeES9_SD_m22DetectionResultCompareS8_SC_EEvbT2_T3_T4_PT6_PT7_T5_PSH_SH_NS1_7vsmem_tEE19static_temp_storage;
	add.s32 	%r338, %r337, %r336;
	st.shared.u8 	[%r338+243], %rs100;
	st.shared.u8 	[%r338+242], %rs99;
	st.shared.u8 	[%r338+241], %rs98;
	st.shared.u8 	[%r338+240], %rs97;
	st.shared.f32 	[%r338+236], %f413;
	st.shared.f32 	[%r338+232], %f412;
	st.shared.f32 	[%r338+228], %f411;
	st.shared.f32 	[%r338+224], %f410;
	st.shared.f32 	[%r338+220], %f409;
	st.shared.f32 	[%r338+216], %f408;
	st.shared.f32 	[%r338+212], %f407;
	st.shared.f32 	[%r338+208], %f406;
	st.shared.f32 	[%r338+204], %f405;
	st.shared.f32 	[%r338+200], %f404;
	st.shared.f32 	[%r338+196], %f403;
	st.shared.f32 	[%r338+192], %f402;
	st.shared.f32 	[%r338+188], %f401;
	st.shared.f32 	[%r338+184], %f400;
	st.shared.f32 	[%r338+180], %f399;
	st.shared.f32 	[%r338+176], %f398;
	st.shared.f32 	[%r338+172], %f397;
	st.shared.f32 	[%r338+168], %f396;
	st.shared.f32 	[%r338+164], %f395;
	st.shared.f32 	[%r338+160], %f394;
	st.shared.f32 	[%r338+156], %f393;
	st.shared.f32 	[%r338+152], %f392;
	st.shared.f32 	[%r338+148], %f391;
	st.shared.f32 	[%r338+144], %f390;
	st.shared.f32 	[%r338+140], %f389;
	st.shared.f32 	[%r338+136], %f388;
	st.shared.f32 	[%r338+132], %f387;
	st.shared.f32 	[%r338+128], %f386;
	st.shared.f32 	[%r338+124], %f385;
	st.shared.f32 	[%r338+120], %f384;
	st.shared.f32 	[%r338+116], %f383;
	st.shared.f32 	[%r338+112], %f382;
	st.shared.f32 	[%r338+108], %f381;
	st.shared.f32 	[%r338+104], %f380;
	st.shared.f32 	[%r338+100], %f379;
	st.shared.f32 	[%r338+96], %f378;
	st.shared.f32 	[%r338+92], %f377;
	st.shared.f32 	[%r338+88], %f376;
	st.shared.f32 	[%r338+84], %f375;
	st.shared.f32 	[%r338+80], %f374;
	st.shared.f32 	[%r338+76], %f373;
	st.shared.f32 	[%r338+72], %f372;
	st.shared.f32 	[%r338+68], %f371;
	st.shared.f32 	[%r338+64], %f370;
	st.shared.f32 	[%r338+60], %f369;
	st.shared.f32 	[%r338+56], %f368;
	st.shared.f32 	[%r338+52], %f367;
	st.shared.f32 	[%r338+48], %f366;
	st.shared.f32 	[%r338+44], %f365;
	st.shared.f32 	[%r338+40], %f364;
	st.shared.f32 	[%r338+36], %f363;
	st.shared.f32 	[%r338+32], %f362;
	st.shared.f32 	[%r338+28], %f361;
	st.shared.f32 	[%r338+24], %f360;
	st.shared.u32 	[%r338+20], %r21;
	st.shared.f32 	[%r338+16], %f359;
	st.shared.f32 	[%r338+12], %f358;
	st.shared.f32 	[%r338+8], %f357;
	st.shared.f32 	[%r338+4], %f356;
	st.shared.f32 	[%r338], %f355;
	st.shared.u8 	[%r338+255], %rs112;
	st.shared.u8 	[%r338+254], %rs111;
	st.shared.u8 	[%r338+253], %rs110;
	st.shared.u8 	[%r338+252], %rs109;
	st.shared.u8 	[%r338+251], %rs108;
	st.shared.u8 	[%r338+250], %rs107;
	st.shared.u8 	[%r338+249], %rs106;
	st.shared.u8 	[%r338+248], %rs105;
	st.shared.u8 	[%r338+247], %rs104;
	st.shared.u8 	[%r338+246], %rs103;
	st.shared.u8 	[%r338+245], %rs102;
	st.shared.u8 	[%r338+244], %rs101;
	bar.warp.sync 	-1;
	ld.shared.v4.b32 	{%r339, %r340, %r341, %r342}, [%r338+240];
	ld.shared.v4.f32 	{%f1066, %f1067, %f1068, %f1069}, [%r338+224];
	ld.shared.v4.f32 	{%f1070, %f1071, %f1072, %f1073}, [%r338+208];
	ld.shared.v4.f32 	{%f1074, %f1075, %f1076, %f1077}, [%r338+192];
	ld.shared.v4.f32 	{%f1078, %f1079, %f1080, %f1081}, [%r338+176];
	ld.shared.v4.f32 	{%f1082, %f1083, %f1084, %f1085}, [%r338+160];
	ld.shared.v4.f32 	{%f1086, %f1087, %f1088, %f1089}, [%r338+144];
	ld.shared.v4.f32 	{%f1090, %f1091, %f1092, %f1093}, [%r338+128];
	ld.shared.v4.f32 	{%f1094, %f1095, %f1096, %f1097}, [%r338+112];
	ld.shared.v4.f32 	{%f1098, %f1099, %f1100, %f1101}, [%r338+96];
	ld.shared.v4.f32 	{%f1102, %f1103, %f1104, %f1105}, [%r338+80];
	ld.shared.v4.f32 	{%f1106, %f1107, %f1108, %f1109}, [%r338+64];
	ld.shared.v4.f32 	{%f1110, %f1111, %f1112, %f1113}, [%r338+48];
	ld.shared.v4.f32 	{%f1114, %f1115, %f1116, %f1117}, [%r338+32];
	ld.shared.v4.u32 	{%r343, %r344, %r345, %r346}, [%r338+16];
	ld.shared.v4.f32 	{%f1118, %f1119, %f1120, %f1121}, [%r338];
	cvt.u64.u32 	%rd113, %r20;
	add.s64 	%rd114, %rd10, %rd113;
	cvta.to.global.u64 	%rd115, %rd125;
	shl.b64 	%rd116, %rd114, 8;
	add.s64 	%rd117, %rd115, %rd116;
	mov.b32 	%r347, %f1121;
	mov.b32 	%r348, %f1120;
	mov.b32 	%r349, %f1119;
	mov.b32 	%r350, %f1118;
	st.global.v8.u32 	[%rd117], {%r350, %r349, %r348, %r347, %r343, %r344, %r345, %r346};
	st.global.v8.f32 	[%rd117+32], {%f1114, %f1115, %f1116, %f1117, %f1110, %f1111, %f1112, %f1113};
	st.global.v8.f32 	[%rd117+64], {%f1106, %f1107, %f1108, %f1109, %f1102, %f1103, %f1104, %f1105};
	st.global.v8.f32 	[%rd117+96], {%f1098, %f1099, %f1100, %f1101, %f1094, %f1095, %f1096, %f1097};
	st.global.v8.f32 	[%rd117+128], {%f1090, %f1091, %f1092, %f1093, %f1086, %f1087, %f1088, %f1089};
	st.global.v8.f32 	[%rd117+160], {%f1082, %f1083, %f1084, %f1085, %f1078, %f1079, %f1080, %f1081};
	st.global.v8.f32 	[%rd117+192], {%f1074, %f1075, %f1076, %f1077, %f1070, %f1071, %f1072, %f1073};
	st.global.v4.f32 	[%rd117+224], {%f1066, %f1067, %f1068, %f1069};
	st.global.v4.b32 	[%rd117+240], {%r339, %r340, %r341, %r342};
	bra.uni 	$L__BB8_33;
$L__BB8_12:
	// begin inline asm
	mov.u32 %r351, %laneid;
	// end inline asm
	and.b32  	%r352, %r20, 992;
	add.s32 	%r353, %r351, %r352;
	shl.b32 	%r354, %r353, 8;
	mov.u32 	%r355, _ZZN3cub18CUB_300001_SM_10006detail10merge_sort26DeviceMergeSortMergeKernelINS2_10policy_hubIN6thrust24THRUST_300001_SM_1000_NS10device_ptrI15DetectionResultEEE9Policy600ES9_PNS0_8NullTypeES9_SD_m22DetectionResultCompareS8_SC_EEvbT2_T3_T4_PT6_PT7_T5_PSH_SH_NS1_7vsmem_tEE19static_temp_storage;
	add.s32 	%r356, %r355, %r354;
	st.shared.u8 	[%r356+243], %rs100;
	st.shared.u8 	[%r356+242], %rs99;
	st.shared.u8 	[%r356+241], %rs98;
	st.shared.u8 	[%r356+240], %rs97;
	st.shared.f32 	[%r356+236], %f413;
	st.shared.f32 	[%r356+232], %f412;
	st.shared.f32 	[%r356+228], %f411;
	st.shared.f32 	[%r356+224], %f410;
	st.shared.f32 	[%r356+220], %f409;
	st.shared.f32 	[%r356+216], %f408;
	st.shared.f32 	[%r356+212], %f407;
	st.shared.f32 	[%r356+208], %f406;
	st.shared.f32 	[%r356+204], %f405;
	st.shared.f32 	[%r356+200], %f404;
	st.shared.f32 	[%r356+196], %f403;
	st.shared.f32 	[%r356+192], %f402;
	st.shared.f32 	[%r356+188], %f401;
	st.shared.f32 	[%r356+184], %f400;
	st.shared.f32 	[%r356+180], %f399;
	st.shared.f32 	[%r356+176], %f398;
	st.shared.f32 	[%r356+172], %f397;
	st.shared.f32 	[%r356+168], %f396;
	st.shared.f32 	[%r356+164], %f395;
	st.shared.f32 	[%r356+160], %f394;
	st.shared.f32 	[%r356+156], %f393;
	st.shared.f32 	[%r356+152], %f392;
	st.shared.f32 	[%r356+148], %f391;
	st.shared.f32 	[%r356+144], %f390;
	st.shared.f32 	[%r356+140], %f389;
	st.shared.f32 	[%r356+136], %f388;
	st.shared.f32 	[%r356+132], %f387;
	st.shared.f32 	[%r356+128], %f386;
	st.shared.f32 	[%r356+124], %f385;
	st.shared.f32 	[%r356+120], %f384;
	st.shared.f32 	[%r356+116], %f383;
	st.shared.f32 	[%r356+112], %f382;
	st.shared.f32 	[%r356+108], %f381;
	st.shared.f32 	[%r356+104], %f380;
	st.shared.f32 	[%r356+100], %f379;
	st.shared.f32 	[%r356+96], %f378;
	st.shared.f32 	[%r356+92], %f377;
	st.shared.f32 	[%r356+88], %f376;
	st.shared.f32 	[%r356+84], %f375;
	st.shared.f32 	[%r356+80], %f374;
	st.shared.f32 	[%r356+76], %f373;
	st.shared.f32 	[%r356+72], %f372;
	st.shared.f32 	[%r356+68], %f371;
	st.shared.f32 	[%r356+64], %f370;
	st.shared.f32 	[%r356+60], %f369;
	st.shared.f32 	[%r356+56], %f368;
	st.shared.f32 	[%r356+52], %f367;
	st.shared.f32 	[%r356+48], %f366;
	st.shared.f32 	[%r356+44], %f365;
	st.shared.f32 	[%r356+40], %f364;
	st.shared.f32 	[%r356+36], %f363;
	st.shared.f32 	[%r356+32], %f362;
	st.shared.f32 	[%r356+28], %f361;
	st.shared.f32 	[%r356+24], %f360;
	st.shared.u32 	[%r356+20], %r21;
	st.shared.f32 	[%r356+16], %f359;
	st.shared.f32 	[%r356+12], %f358;
	st.shared.f32 	[%r356+8], %f357;
	st.shared.f32 	[%r356+4], %f356;
	st.shared.f32 	[%r356], %f355;
	st.shared.u8 	[%r356+255], %rs112;
	st.shared.u8 	[%r356+254], %rs111;
	st.shared.u8 	[%r356+253], %rs110;
	st.shared.u8 	[%r356+252], %rs109;
	st.shared.u8 	[%r356+251], %rs108;
	st.shared.u8 	[%r356+250], %rs107;
	st.shared.u8 	[%r356+249], %rs106;
	st.shared.u8 	[%r356+248], %rs105;
	st.shared.u8 	[%r356+247], %rs104;
	st.shared.u8 	[%r356+246], %rs103;
	st.shared.u8 	[%r356+245], %rs102;
	st.shared.u8 	[%r356+244], %rs101;
	bar.warp.sync 	-1;
	and.b32  	%r357, %r20, 31;
	cvt.u64.u32 	%rd118, %r352;
	add.s64 	%rd119, %rd10, %rd118;
	cvt.u64.u32 	%rd120, %r357;
	add.s64 	%rd121, %rd119, %rd120;
	shl.b64 	%rd122, %rd121, 8;
	add.s64 	%rd123, %rd3, %rd122;
	ld.shared.v4.u32 	{%r358, %r359, %r360, %r361}, [%r356+16];
	ld.shared.v4.u32 	{%r362, %r363, %r364, %r365}, [%r356];
	ld.shared.v4.u32 	{%r366, %r367, %r368, %r369}, [%r356+48];
	ld.shared.v4.u32 	{%r370, %r371, %r372, %r373}, [%r356+32];
	ld.shared.v4.u32 	{%r374, %r375, %r376, %r377}, [%r356+80];
	ld.shared.v4.u32 	{%r378, %r379, %r380, %r381}, [%r356+64];
	ld.shared.v4.u32 	{%r382, %r383, %r384, %r385}, [%r356+112];
	ld.shared.v4.u32 	{%r386, %r387, %r388, %r389}, [%r356+96];
	ld.shared.v4.u32 	{%r390, %r391, %r392, %r393}, [%r356+144];
	ld.shared.v4.u32 	{%r394, %r395, %r396, %r397}, [%r356+128];
	ld.shared.v4.u32 	{%r398, %r399, %r400, %r401}, [%r356+176];
	ld.shared.v4.u32 	{%r402, %r403, %r404, %r405}, [%r356+160];
	ld.shared.v4.u32 	{%r406, %r407, %r408, %r409}, [%r356+208];
	ld.shared.v4.u32 	{%r410, %r411, %r412, %r413}, [%r356+192];
	ld.shared.v4.u32 	{%r414, %r415, %r416, %r417}, [%r356+240];
	ld.shared.v4.u32 	{%r418, %r419, %r420, %r421}, [%r356+224];
	st.global.v8.u32 	[%rd123], {%r362, %r363, %r364, %r365, %r358, %r359, %r360, %r361};
	st.global.v8.u32 	[%rd123+32], {%r370, %r371, %r372, %r373, %r366, %r367, %r368, %r369};
	st.global.v8.u32 	[%rd123+64], {%r378, %r379, %r380, %r381, %r374, %r375, %r376, %r377};
	st.global.v8.u32 	[%rd123+96], {%r386, %r387, %r388, %r389, %r382, %r383, %r384, %r385};
	st.global.v8.u32 	[%rd123+128], {%r394, %r395, %r396, %r397, %r390, %r391, %r392, %r393};
	st.global.v8.u32 	[%rd123+160], {%r402, %r403, %r404, %r405, %r398, %r399, %r400, %r401};
	st.global.v8.u32 	[%rd123+192], {%r410, %r411, %r412, %r413, %r406, %r407, %r408, %r409};
	st.global.v8.u32 	[%rd123+224], {%r418, %r419, %r420, %r421, %r414, %r415, %r416, %r417};
	bra.uni 	$L__BB8_33;
$L__BB8_13:
	ld.param.s8 	%rs276, [_ZN3cub18CUB_300001_SM_10006detail10merge_sort26DeviceMergeSortMergeKernelINS2_10policy_hubIN6thrust24THRUST_300001_SM_1000_NS10device_ptrI15DetectionResultEEE9Policy600ES9_PNS0_8NullTypeES9_SD_m22DetectionResultCompareS8_SC_EEvbT2_T3_T4_PT6_PT7_T5_PSH_SH_NS1_7vsmem_tE_param_0];
	shl.b64 	%rd25, %rd4, 3;
	add.s64 	%rd26, %rd2, %rd25;
	ld.global.u64 	%rd11, [%rd26];
	ld.global.u64 	%rd27, [%rd26+8];
	neg.s64 	%rd28, %rd22;
	and.b64  	%rd29, %rd28, %rd4;
	shl.b64 	%rd12, %rd29, 6;
	shl.b64 	%rd30, %rd22, 5;
	and.b64  	%rd13, %rd30, -64;
	sub.s64 	%rd31, %rd4, %rd29;
	shl.b64 	%rd32, %rd31, 6;
	sub.s64 	%rd33, %rd11, %rd12;
	sub.s64 	%rd34, %rd27, %rd12;
	sub.s64 	%rd35, %rd20, %rd12;
	max.u64 	%rd36, %rd35, %rd13;
	sub.s64 	%rd37, %rd36, %rd13;
	sub.s64 	%rd38, %rd32, %rd33;
	min.u64 	%rd14, %rd38, %rd37;
	setp.eq.s64 	%p6, %rd31, -1;
	selp.b64 	%rd39, 63, 64, %p6;
	add.s64 	%rd40, %rd39, %rd32;
	sub.s64 	%rd41, %rd40, %rd34;
	or.b64  	%rd42, %rd28, %rd4;
	setp.eq.s64 	%p7, %rd42, -1;
	min.u64 	%rd43, %rd13, %rd35;
	selp.b64 	%rd44, %rd43, %rd34, %p7;
	selp.b64 	%rd45, %rd13, %rd41, %p7;
	min.u64 	%rd46, %rd45, %rd37;
	cvt.u32.u64 	%r58, %rd33;
	cvt.u32.u64 	%r59, %rd44;
	sub.s32 	%r22, %r59, %r58;
	cvt.u32.u64 	%r60, %rd46;
	cvt.u32.u64 	%r61, %rd14;
	sub.s32 	%r23, %r60, %r61;
	// begin inline asm
	griddepcontrol.wait;
	// end inline asm
	setp.eq.s16 	%p8, %rs276, 0;
	@%p8 bra 	$L__BB8_18;
	add.s64 	%rd47, %rd12, %rd13;
	add.s64 	%rd15, %rd47, %rd14;
	add.s32 	%r63, %r23, %r22;
	setp.ge.s32 	%p9, %r1, %r63;
	@%p9 bra 	$L__BB8_20;
	setp.ge.s32 	%p10, %r1, %r22;
	@%p10 bra 	$L__BB8_17;
	cvt.u64.u32 	%rd52, %r1;
	add.s64 	%rd53, %rd11, %rd52;
	shl.b64 	%rd54, %rd53, 8;
	add.s64 	%rd55, %rd3, %rd54;
	ld.global.u8 	%rs340, [%rd55+243];
	ld.global.u8 	%rs341, [%rd55+242];
	ld.global.u8 	%rs342, [%rd55+241];
	ld.global.u8 	%rs343, [%rd55+240];
	ld.global.f32 	%f1299, [%rd55+236];
	ld.global.f32 	%f1300, [%rd55+232];
	ld.global.f32 	%f1301, [%rd55+228];
	ld.global.f32 	%f1302, [%rd55+224];
	ld.global.f32 	%f1303, [%rd55+220];
	ld.global.f32 	%f1304, [%rd55+216];
	ld.global.f32 	%f1305, [%rd55+212];
	ld.global.f32 	%f1306, [%rd55+208];
	ld.global.f32 	%f1307, [%rd55+204];
	ld.global.f32 	%f1308, [%rd55+200];
	ld.global.f32 	%f1309, [%rd55+196];
	ld.global.f32 	%f1310, [%rd55+192];
	ld.global.f32 	%f1311, [%rd55+188];
	ld.global.f32 	%f1312, [%rd55+184];
	ld.global.f32 	%f1313, [%rd55+180];
	ld.global.f32 	%f1314, [%rd55+176];
	ld.global.f32 	%f1315, [%rd55+172];
	ld.global.f32 	%f1316, [%rd55+168];
	ld.global.f32 	%f1317, [%rd55+164];
	ld.global.f32 	%f1318, [%rd55+160];
	ld.global.f32 	%f1319, [%rd55+156];
	ld.global.f32 	%f1320, [%rd55+152];
	ld.global.f32 	%f1321, [%rd55+148];
	ld.global.f32 	%f1322, [%rd55+144];
	ld.global.f32 	%f1323, [%rd55+140];
	ld.global.f32 	%f1324, [%rd55+136];
	ld.global.f32 	%f1325, [%rd55+132];
	ld.global.f32 	%f1326, [%rd55+128];
	ld.global.f32 	%f1327, [%rd55+124];
	ld.global.f32 	%f1328, [%rd55+120];
	ld.global.f32 	%f1329, [%rd55+116];
	ld.global.f32 	%f1330, [%rd55+112];
	ld.global.f32 	%f1331, [%rd55+108];
	ld.global.f32 	%f1332, [%rd55+104];
	ld.global.f32 	%f1333, [%rd55+100];
	ld.global.f32 	%f1334, [%rd55+96];
	ld.global.f32 	%f1335, [%rd55+92];
	ld.global.f32 	%f1336, [%rd55+88];
	ld.global.f32 	%f1337, [%rd55+84];
	ld.global.f32 	%f1338, [%rd55+80];
	ld.global.f32 	%f1339, [%rd55+76];
	ld.global.f32 	%f1340, [%rd55+72];
	ld.global.f32 	%f1341, [%rd55+68];
	ld.global.f32 	%f1342, [%rd55+64];
	ld.global.f32 	%f1343, [%rd55+60];
	ld.global.f32 	%f1344, [%rd55+56];
	ld.global.f32 	%f1345, [%rd55+52];
	ld.global.f32 	%f1346, [%rd55+48];
	ld.global.f32 	%f1347, [%rd55+44];
	ld.global.f32 	%f1348, [%rd55+40];
	ld.global.f32 	%f1349, [%rd55+36];
	ld.global.f32 	%f1350, [%rd55+32];
	ld.global.f32 	%f1351, [%rd55+28];
	ld.global.f32 	%f1352, [%rd55+24];
	ld.global.u32 	%r428, [%rd55+20];
	ld.global.f32 	%f1353, [%rd55+16];
	ld.global.f32 	%f1354, [%rd55+12];
	ld.global.f32 	%f1355, [%rd55+8];
	ld.global.f32 	%f1356, [%rd55+4];
	ld.global.f32 	%f1357, [%rd55];
	ld.global.u8 	%rs328, [%rd55+255];
	ld.global.u8 	%rs329, [%rd55+254];
	ld.global.u8 	%rs330, [%rd55+253];
	ld.global.u8 	%rs331, [%rd55+252];
	ld.global.u8 	%rs332, [%rd55+251];
	ld.global.u8 	%rs333, [%rd55+250];
	ld.global.u8 	%rs334, [%rd55+249];
	ld.global.u8 	%rs335, [%rd55+248];
	ld.global.u8 	%rs336, [%rd55+247];
	ld.global.u8 	%rs337, [%rd55+246];
	ld.global.u8 	%rs338, [%rd55+245];
	ld.global.u8 	%rs339, [%rd55+244];
	bra.uni 	$L__BB8_20;
$L__BB8_17:
	sub.s32 	%r64, %r1, %r22;
	cvt.s64.s32 	%rd48, %r64;
	add.s64 	%rd49, %rd15, %rd48;
	shl.b64 	%rd50, %rd49, 8;
	add.s64 	%rd51, %rd3, %rd50;
	ld.global.u8 	%rs340, [%rd51+243];
	ld.global.u8 	%rs341, [%rd51+242];
	ld.global.u8 	%rs342, [%rd51+241];
	ld.global.u8 	%rs343, [%rd51+240];
	ld.global.f32 	%f1299, [%rd51+236];
	ld.global.f32 	%f1300, [%rd51+232];
	ld.global.f32 	%f1301, [%rd51+228];
	ld.global.f32 	%f1302, [%rd51+224];
	ld.global.f32 	%f1303, [%rd51+220];
	ld.global.f32 	%f1304, [%rd51+216];
	ld.global.f32 	%f1305, [%rd51+212];
	ld.global.f32 	%f1306, [%rd51+208];
	ld.global.f32 	%f1307, [%rd51+204];
	ld.global.f32 	%f1308, [%rd51+200];
	ld.global.f32 	%f1309, [%rd51+196];
	ld.global.f32 	%f1310, [%rd51+192];
	ld.global.f32 	%f1311, [%rd51+188];
	ld.global.f32 	%f1312, [%rd51+184];
	ld.global.f32 	%f1313, [%rd51+180];
	ld.global.f32 	%f1314, [%rd51+176];
	ld.global.f32 	%f1315, [%rd51+172];
	ld.global.f32 	%f1316, [%rd51+168];
	ld.global.f32 	%f1317, [%rd51+164];
	ld.global.f32 	%f1318, [%rd51+160];
	ld.global.f32 	%f1319, [%rd51+156];
	ld.global.f32 	%f1320, [%rd51+152];
	ld.global.f32 	%f1321, [%rd51+148];
	ld.global.f32 	%f1322, [%rd51+144];
	ld.global.f32 	%f1323, [%rd51+140];
	ld.global.f32 	%f1324, [%rd51+136];
	ld.global.f32 	%f1325, [%rd51+132];
	ld.global.f32 	%f1326, [%rd51+128];
	ld.global.f32 	%f1327, [%rd51+124];
	ld.global.f32 	%f1328, [%rd51+120];
	ld.global.f32 	%f1329, [%rd51+116];
	ld.global.f32 	%f1330, [%rd51+112];
	ld.global.f32 	%f1331, [%rd51+108];
	ld.global.f32 	%f1332, [%rd51+104];
	ld.global.f32 	%f1333, [%rd51+100];
	ld.global.f32 	%f1334, [%rd51+96];
	ld.global.f32 	%f1335, [%rd51+92];
	ld.global.f32 	%f1336, [%rd51+88];
	ld.global.f32 	%f1337, [%rd51+84];
	ld.global.f32 	%f1338, [%rd51+80];
	ld.global.f32 	%f1339, [%rd51+76];
	ld.global.f32 	%f1340, [%rd51+72];
	ld.global.f32 	%f1341, [%rd51+68];
	ld.global.f32 	%f1342, [%rd51+64];
	ld.global.f32 	%f1343, [%rd51+60];
	ld.global.f32 	%f1344, [%rd51+56];
	ld.global.f32 	%f1345, [%rd51+52];
	ld.global.f32 	%f1346, [%rd51+48];
	ld.global.f32 	%f1347, [%rd51+44];
	ld.global.f32 	%f1348, [%rd51+40];
	ld.global.f32 	%f1349, [%rd51+36];
	ld.global.f32 	%f1350, [%rd51+32];
	ld.global.f32 	%f1351, [%rd51+28];
	ld.global.f32 	%f1352, [%rd51+24];
	ld.global.u32 	%r428, [%rd51+20];
	ld.global.f32 	%f1353, [%rd51+16];
	ld.global.f32 	%f1354, [%rd51+12];
	ld.global.f32 	%f1355, [%rd51+8];
	ld.global.f32 	%f1356, [%rd51+4];
	ld.global.f32 	%f1357, [%rd51];
	ld.global.u8 	%rs328, [%rd51+255];
	ld.global.u8 	%rs329, [%rd51+254];
	ld.global.u8 	%rs330, [%rd51+253];
	ld.global.u8 	%rs331, [%rd51+252];
	ld.global.u8 	%rs332, [%rd51+251];
	ld.global.u8 	%rs333, [%rd51+250];
	ld.global.u8 	%rs334, [%rd51+249];
	ld.global.u8 	%rs335, [%rd51+248];
	ld.global.u8 	%rs336, [%rd51+247];
	ld.global.u8 	%rs337, [%rd51+246];
	ld.global.u8 	%rs338, [%rd51+245];
	ld.global.u8 	%rs339, [%rd51+244];
	bra.uni 	$L__BB8_20;
$L__BB8_18:
	add.s64 	%rd56, %rd12, %rd13;
	add.s64 	%rd16, %rd56, %rd14;
	add.s32 	%r66, %r23, %r22;
	setp.ge.s32 	%p11, %r1, %r66;
	@%p11 bra 	$L__BB8_20;
	setp.lt.s32 	%p12, %r1, %r22;
	sub.s32 	%r67, %r1, %r22;
	cvt.s64.s32 	%rd57, %r67;
	cvt.u64.u32 	%rd58, %r1;
	selp.b64 	%rd59, %rd11, %rd16, %p12;
	selp.b64 	%rd60, %rd58, %rd57, %p12;
	add.s64 	%rd61, %rd60, %rd59;
	shl.b64 	%rd62, %rd61, 8;
	add.s64 	%rd63, %rd1, %rd62;
	ld.global.v8.u32 	{%r68, %r69, %r70, %r71, %r72, %r428, %r73, %r74}, [%rd63];
	mov.b32 	%f1357, %r68;
	mov.b32 	%f1356, %r69;
	mov.b32 	%f1355, %r70;
	mov.b32 	%f1354, %r71;
	mov.b32 	%f1353, %r72;
	mov.b32 	%f1352, %r73;
	mov.b32 	%f1351, %r74;
	ld.global.v8.f32 	{%f1350, %f1349, %f1348, %f1347, %f1346, %f1345, %f1344, %f1343}, [%rd63+32];
	ld.global.v8.f32 	{%f1342, %f1341, %f1340, %f1339, %f1338, %f1337, %f1336, %f1335}, [%rd63+64];
	ld.global.v8.f32 	{%f1334, %f1333, %f1332, %f1331, %f1330, %f1329, %f1328, %f1327}, [%rd63+96];
	ld.global.v8.f32 	{%f1326, %f1325, %f1324, %f1323, %f1322, %f1321, %f1320, %f1319}, [%rd63+128];
	ld.global.v8.f32 	{%f1318, %f1317, %f1316, %f1315, %f1314, %f1313, %f1312, %f1311}, [%rd63+160];
	ld.global.v8.f32 	{%f1310, %f1309, %f1308, %f1307, %f1306, %f1305, %f1304, %f1303}, [%rd63+192];
	ld.global.v4.f32 	{%f1302, %f1301, %f1300, %f1299}, [%rd63+224];
	ld.global.v4.b32 	{%r75, %r76, %r77, %r78}, [%rd63+240];
	bfe.u32 	%r79, %r75, 0, 8;
	cvt.u16.u32 	%rs343, %r79;
	bfe.u32 	%r80, %r75, 8, 8;
	cvt.u16.u32 	%rs342, %r80;
	bfe.u32 	%r81, %r75, 16, 8;
	cvt.u16.u32 	%rs341, %r81;
	bfe.u32 	%r82, %r75, 24, 8;
	cvt.u16.u32 	%rs340, %r82;
	bfe.u32 	%r83, %r76, 0, 8;
	cvt.u16.u32 	%rs339, %r83;
	bfe.u32 	%r84, %r76, 8, 8;
	cvt.u16.u32 	%rs338, %r84;
	bfe.u32 	%r85, %r76, 16, 8;
	cvt.u16.u32 	%rs337, %r85;
	bfe.u32 	%r86, %r76, 24, 8;
	cvt.u16.u32 	%rs336, %r86;
	bfe.u32 	%r87, %r77, 0, 8;
	cvt.u16.u32 	%rs335, %r87;
	bfe.u32 	%r88, %r77, 8, 8;
	cvt.u16.u32 	%rs334, %r88;
	bfe.u32 	%r89, %r77, 16, 8;
	cvt.u16.u32 	%rs333, %r89;
	bfe.u32 	%r90, %r77, 24, 8;
	cvt.u16.u32 	%rs332, %r90;
	bfe.u32 	%r91, %r78, 0, 8;
	cvt.u16.u32 	%rs331, %r91;
	bfe.u32 	%r92, %r78, 8, 8;
	cvt.u16.u32 	%rs330, %r92;
	bfe.u32 	%r93, %r78, 16, 8;
	cvt.u16.u32 	%rs329, %r93;
	bfe.u32 	%r94, %r78, 24, 8;
	cvt.u16.u32 	%rs328, %r94;
$L__BB8_20:
	shl.b32 	%r96, %r1, 8;
	mov.u32 	%r97, _ZZN3cub18CUB_300001_SM_10006detail10merge_sort26DeviceMergeSortMergeKernelINS2_10policy_hubIN6thrust24THRUST_300001_SM_1000_NS10device_ptrI15DetectionResultEEE9Policy600ES9_PNS0_8NullTypeES9_SD_m22DetectionResultCompareS8_SC_EEvbT2_T3_T4_PT6_PT7_T5_PSH_SH_NS1_7vsmem_tEE19static_temp_storage;
	add.s32 	%r98, %r97, %r96;
	st.shared.v4.f32 	[%r98], {%f1357, %f1356, %f1355, %f1354};
	mov.b32 	%r99, %f1353;
	mov.b32 	%r100, %f1352;
	mov.b32 	%r101, %f1351;
	st.shared.v4.u32 	[%r98+16], {%r99, %r428, %r100, %r101};
	st.shared.v4.f32 	[%r98+32], {%f1350, %f1349, %f1348, %f1347};
	st.shared.v4.f32 	[%r98+48], {%f1346, %f1345, %f1344, %f1343};
	st.shared.v4.f32 	[%r98+64], {%f1342, %f1341, %f1340, %f1339};
	st.shared.v4.f32 	[%r98+80], {%f1338, %f1337, %f1336, %f1335};
	st.shared.v4.f32 	[%r98+96], {%f1334, %f1333, %f1332, %f1331};
	st.shared.v4.f32 	[%r98+112], {%f1330, %f1329, %f1328, %f1327};
	st.shared.v4.f32 	[%r98+128], {%f1326, %f1325, %f1324, %f1323};
	st.shared.v4.f32 	[%r98+144], {%f1322, %f1321, %f1320, %f1319};
	st.shared.v4.f32 	[%r98+160], {%f1318, %f1317, %f1316, %f1315};
	st.shared.v4.f32 	[%r98+176], {%f1314, %f1313, %f1312, %f1311};
	st.shared.v4.f32 	[%r98+192], {%f1310, %f1309, %f1308, %f1307};
	st.shared.v4.f32 	[%r98+208], {%f1306, %f1305, %f1304, %f1303};
	st.shared.v4.f32 	[%r98+224], {%f1302, %f1301, %f1300, %f1299};
	cvt.u32.u16 	%r102, %rs328;
	cvt.u32.u16 	%r103, %rs329;
	prmt.b32 	%r104, %r103, %r102, 0x3340U;
	cvt.u32.u16 	%r105, %rs330;
	cvt.u32.u16 	%r106, %rs331;
	prmt.b32 	%r107, %r106, %r105, 0x3340U;
	prmt.b32 	%r108, %r107, %r104, 0x5410U;
	cvt.u32.u16 	%r109, %rs332;
	cvt.u32.u16 	%r110, %rs333;
	prmt.b32 	%r111, %r110, %r109, 0x3340U;
	cvt.u32.u16 	%r112, %rs334;
	cvt.u32.u16 	%r113, %rs335;
	prmt.b32 	%r114, %r113, %r112, 0x3340U;
	prmt.b32 	%r115, %r114, %r111, 0x5410U;
	cvt.u32.u16 	%r116, %rs336;
	cvt.u32.u16 	%r117, %rs337;
	prmt.b32 	%r118, %r117, %r116, 0x3340U;
	cvt.u32.u16 	%r119, %rs338;
	cvt.u32.u16 	%r120, %rs339;
	prmt.b32 	%r121, %r120, %r119, 0x3340U;
	prmt.b32 	%r122, %r121, %r118, 0x5410U;
	cvt.u32.u16 	%r123, %rs340;
	cvt.u32.u16 	%r124, %rs341;
	prmt.b32 	%r125, %r124, %r123, 0x3340U;
	cvt.u32.u16 	%r126, %rs342;
	cvt.u32.u16 	%r127, %rs343;
	prmt.b32 	%r128, %r127, %r126, 0x3340U;
	prmt.b32 	%r129, %r128, %r125, 0x5410U;
	st.shared.v4.b32 	[%r98+240], {%r129, %r122, %r115, %r108};
	bar.sync 	0;
	// begin inline asm
	griddepcontrol.launch_dependents;
	// end inline asm
	add.s32 	%r30, %r23, %r22;
	min.s32 	%r31, %r1, %r30;
	shl.b32 	%r130, %r22, 8;
	add.s32 	%r32, %r97, %r130;
	setp.lt.s32 	%p13, %r31, %r23;
	sub.s32 	%r131, %r31, %r23;
	selp.b32 	%r431, 0, %r131, %p13;
	min.s32 	%r429, %r31, %r22;
	setp.ge.s32 	%p14, %r431, %r429;
	@%p14 bra 	$L__BB8_22;
$L__BB8_21:
	sub.s32 	%r132, %r429, %r431;
	shr.u32 	%r133, %r132, 31;
	add.s32 	%r134, %r132, %r133;
	shr.s32 	%r135, %r134, 1;
	add.s32 	%r136, %r135, %r431;
	shl.b32 	%r137, %r136, 8;
	add.s32 	%r139, %r97, %r137;
	ld.shared.f32 	%f1062, [%r139+16];
	not.b32 	%r140, %r136;
	add.s32 	%r141, %r31, %r140;
	shl.b32 	%r142, %r141, 8;
	add.s32 	%r143, %r32, %r142;
	ld.shared.f32 	%f1063, [%r143+16];
	setp.leu.f32 	%p15, %f1063, %f1062;
	add.s32 	%r144, %r136, 1;
	selp.b32 	%r431, %r144, %r431, %p15;
	selp.b32 	%r429, %r429, %r136, %p15;
	setp.lt.s32 	%p16, %r431, %r429;
	@%p16 bra 	$L__BB8_21;
$L__BB8_22:
	sub.s32 	%r145, %r31, %r431;
	add.s32 	%r146, %r145, %r22;
	shl.b32 	%r147, %r431, 8;
	mov.u32 	%r148, _ZZN3cub18CUB_300001_SM_10006detail10merge_sort26DeviceMergeSortMergeKernelINS2_10policy_hubIN6thrust24THRUST_300001_SM_1000_NS10device_ptrI15DetectionResultEEE9Policy600ES9_PNS0_8NullTypeES9_SD_m22DetectionResultCompareS8_SC_EEvbT2_T3_T4_PT6_PT7_T5_PSH_SH_NS1_7vsmem_tEE19static_temp_storage;
	add.s32 	%r149, %r148, %r147;
	ld.shared.v4.b32 	{%r150, %r151, %r152, %r153}, [%r149+240];
	bfe.u32 	%r154, %r153, 24, 8;
	cvt.u16.u32 	%rs209, %r154;
	bfe.u32 	%r155, %r153, 16, 8;
	cvt.u16.u32 	%rs210, %r155;
	bfe.u32 	%r156, %r153, 8, 8;
	cvt.u16.u32 	%rs211, %r156;
	bfe.u32 	%r157, %r153, 0, 8;
	cvt.u16.u32 	%rs212, %r157;
	bfe.u32 	%r158, %r152, 24, 8;
	cvt.u16.u32 	%rs213, %r158;
	bfe.u32 	%r159, %r152, 16, 8;
	cvt.u16.u32 	%rs214, %r159;
	bfe.u32 	%r160, %r152, 8, 8;
	cvt.u16.u32 	%rs215, %r160;
	bfe.u32 	%r161, %r152, 0, 8;
	cvt.u16.u32 	%rs216, %r161;
	bfe.u32 	%r162, %r151, 24, 8;
	cvt.u16.u32 	%rs217, %r162;
	bfe.u32 	%r163, %r151, 16, 8;
	cvt.u16.u32 	%rs218, %r163;
	bfe.u32 	%r164, %r151, 8, 8;
	cvt.u16.u32 	%rs219, %r164;
	bfe.u32 	%r165, %r151, 0, 8;
	cvt.u16.u32 	%rs220, %r165;
	bfe.u32 	%r166, %r150, 24, 8;
	cvt.u16.u32 	%rs221, %r166;
	bfe.u32 	%r167, %r150, 16, 8;
	cvt.u16.u32 	%rs222, %r167;
	bfe.u32 	%r168, %r150, 8, 8;
	cvt.u16.u32 	%rs223, %r168;
	bfe.u32 	%r169, %r150, 0, 8;
	cvt.u16.u32 	%rs224, %r169;
	ld.shared.v4.f32 	{%f771, %f770, %f769, %f768}, [%r149+224];
	ld.shared.v4.f32 	{%f775, %f774, %f773, %f772}, [%r149+208];
	ld.shared.v4.f32 	{%f779, %f778, %f777, %f776}, [%r149+192];
	ld.shared.v4.f32 	{%f783, %f782, %f781, %f780}, [%r149+176];
	ld.shared.v4.f32 	{%f787, %f786, %f785, %f784}, [%r149+160];
	ld.shared.v4.f32 	{%f791, %f790, %f789, %f788}, [%r149+144];
	ld.shared.v4.f32 	{%f795, %f794, %f793, %f792}, [%r149+128];
	ld.shared.v4.f32 	{%f799, %f798, %f797, %f796}, [%r149+112];
	ld.shared.v4.f32 	{%f803, %f802, %f801, %f800}, [%r149+96];
	ld.shared.v4.f32 	{%f807, %f806, %f805, %f804}, [%r149+80];
	ld.shared.v4.f32 	{%f811, %f810, %f809, %f808}, [%r149+64];
	ld.shared.v4.f32 	{%f815, %f814, %f813, %f812}, [%r149+48];
	ld.shared.v4.f32 	{%f819, %f818, %f817, %f816}, [%r149+32];
	ld.shared.v4.u32 	{%r170, %r40, %r171, %r172}, [%r149+16];
	mov.b32 	%f820, %r170;
	mov.b32 	%f821, %r171;
	mov.b32 	%f822, %r172;
	ld.shared.v4.f32 	{%f826, %f825, %f824, %f823}, [%r149];
	shl.b32 	%r173, %r22, 8;
	add.s32 	%r174, %r148, %r173;
	shl.b32 	%r175, %r145, 8;
	add.s32 	%r176, %r174, %r175;
	ld.shared.v4.b32 	{%r177, %r178, %r179, %r180}, [%r176+240];
	bfe.u32 	%r181, %r180, 24, 8;
	cvt.u16.u32 	%rs225, %r181;
	bfe.u32 	%r182, %r180, 16, 8;
	cvt.u16.u32 	%rs226, %r182;
	bfe.u32 	%r183, %r180, 8, 8;
	cvt.u16.u32 	%rs227, %r183;
	bfe.u32 	%r184, %r180, 0, 8;
	cvt.u16.u32 	%rs228, %r184;
	bfe.u32 	%r185, %r179, 24, 8;
	cvt.u16.u32 	%rs229, %r185;
	bfe.u32 	%r186, %r179, 16, 8;
	cvt.u16.u32 	%rs230, %r186;
	bfe.u32 	%r187, %r179, 8, 8;
	cvt.u16.u32 	%rs231, %r187;
	bfe.u32 	%r188, %r179, 0, 8;
	cvt.u16.u32 	%rs232, %r188;
	bfe.u32 	%r189, %r178, 24, 8;
	cvt.u16.u32 	%rs233, %r189;
	bfe.u32 	%r190, %r178, 16, 8;
	cvt.u16.u32 	%rs234, %r190;
	bfe.u32 	%r191, %r178, 8, 8;
	cvt.u16.u32 	%rs235, %r191;
	bfe.u32 	%r192, %r178, 0, 8;
	cvt.u16.u32 	%rs236, %r192;
	bfe.u32 	%r193, %r177, 24, 8;
	cvt.u16.u32 	%rs237, %r193;
	bfe.u32 	%r194, %r177, 16, 8;
	cvt.u16.u32 	%rs238, %r194;
	bfe.u32 	%r195, %r177, 8, 8;
	cvt.u16.u32 	%rs239, %r195;
	bfe.u32 	%r196, %r177, 0, 8;
	cvt.u16.u32 	%rs240, %r196;
	ld.shared.v4.f32 	{%f830, %f829, %f828, %f827}, [%r176+224];
	ld.shared.v4.f32 	{%f834, %f833, %f832, %f831}, [%r176+208];
	ld.shared.v4.f32 	{%f838, %f837, %f836, %f835}, [%r176+192];
	ld.shared.v4.f32 	{%f842, %f841, %f840, %f839}, [%r176+176];
	ld.shared.v4.f32 	{%f846, %f845, %f844, %f843}, [%r176+160];
	ld.shared.v4.f32 	{%f850, %f849, %f848, %f847}, [%r176+144];
	ld.shared.v4.f32 	{%f854, %f853, %f852, %f851}, [%r176+128];
	ld.shared.v4.f32 	{%f858, %f857, %f856, %f855}, [%r176+112];
	ld.shared.v4.f32 	{%f862, %f861, %f860, %f859}, [%r176+96];
	ld.shared.v4.f32 	{%f866, %f865, %f864, %f863}, [%r176+80];
	ld.shared.v4.f32 	{%f870, %f869, %f868, %f867}, [%r176+64];
	ld.shared.v4.f32 	{%f874, %f873, %f872, %f871}, [%r176+48];
	ld.shared.v4.f32 	{%f878, %f877, %f876, %f875}, [%r176+32];
	ld.shared.v4.u32 	{%r197, %r41, %r198, %r199}, [%r176+16];
	mov.b32 	%f879, %r197;
	mov.b32 	%f880, %r198;
	mov.b32 	%f881, %r199;
	ld.shared.v4.f32 	{%f885, %f884, %f883, %f882}, [%r176];
	setp.ge.s32 	%p18, %r146, %r30;
	mov.pred 	%p41, 0;
	@%p18 bra 	$L__BB8_24;
	setp.ge.s32 	%p19, %r431, %r22;
	setp.gt.f32 	%p20, %f879, %f820;
	or.pred  	%p41, %p19, %p20;
$L__BB8_24:
	ld.param.s8 	%rs277, [_ZN3cub18CUB_300001_SM_10006detail10merge_sort26DeviceMergeSortMergeKernelINS2_10policy_hubIN6thrust24THRUST_300001_SM_1000_NS10device_ptrI15DetectionResultEEE9Policy600ES9_PNS0_8NullTypeES9_SD_m22DetectionResultCompareS8_SC_EEvbT2_T3_T4_PT6_PT7_T5_PSH_SH_NS1_7vsmem_tE_param_0];
	mov.u32 	%r42, %tid.x;
	mov.u32 	%r200, %ctaid.x;
	mul.wide.u32 	%rd17, %r200, 64;
	setp.eq.s16 	%p21, %rs277, 0;
	selp.f32 	%f886, %f885, %f826, %p41;
	selp.f32 	%f887, %f884, %f825, %p41;
	selp.f32 	%f888, %f883, %f824, %p41;
	selp.f32 	%f889, %f882, %f823, %p41;
	selp.f32 	%f890, %f879, %f820, %p41;
	selp.b32 	%r43, %r41, %r40, %p41;
	selp.f32 	%f891, %f880, %f821, %p41;
	selp.f32 	%f892, %f881, %f822, %p41;
	selp.f32 	%f893, %f878, %f819, %p41;
	selp.f32 	%f894, %f877, %f818, %p41;
	selp.f32 	%f895, %f876, %f817, %p41;
	selp.f32 	%f896, %f875, %f816, %p41;
	selp.f32 	%f897, %f874, %f815, %p41;
	selp.f32 	%f898, %f873, %f814, %p41;
	selp.f32 	%f899, %f872, %f813, %p41;
	selp.f32 	%f900, %f871, %f812, %p41;
	selp.f32 	%f901, %f870, %f811, %p41;
	selp.f32 	%f902, %f869, %f810, %p41;
	selp.f32 	%f903, %f868, %f809, %p41;
	selp.f32 	%f904, %f867, %f808, %p41;
	selp.f32 	%f905, %f866, %f807, %p41;
	selp.f32 	%f906, %f865, %f806, %p41;
	selp.f32 	%f907, %f864, %f805, %p41;
	selp.f32 	%f908, %f863, %f804, %p41;
	selp.f32 	%f909, %f862, %f803, %p41;
	selp.f32 	%f910, %f861, %f802, %p41;
	selp.f32 	%f911, %f860, %f801, %p41;
	selp.f32 	%f912, %f859, %f800, %p41;
	selp.f32 	%f913, %f858, %f799, %p41;
	selp.f32 	%f914, %f857, %f798, %p41;
	selp.f32 	%f915, %f856, %f797, %p41;
	selp.f32 	%f916, %f855, %f796, %p41;
	selp.f32 	%f917, %f854, %f795, %p41;
	selp.f32 	%f918, %f853, %f794, %p41;
	selp.f32 	%f919, %f852, %f793, %p41;
	selp.f32 	%f920, %f851, %f792, %p41;
	selp.f32 	%f921, %f850, %f791, %p41;
	selp.f32 	%f922, %f849, %f790, %p41;
	selp.f32 	%f923, %f848, %f789, %p41;
	selp.f32 	%f924, %f847, %f788, %p41;
	selp.f32 	%f925, %f846, %f787, %p41;
	selp.f32 	%f926, %f845, %f786, %p41;
	selp.f32 	%f927, %f844, %f785, %p41;
	selp.f32 	%f928, %f843, %f784, %p41;
	selp.f32 	%f929, %f842, %f783, %p41;
	selp.f32 	%f930, %f841, %f782, %p41;
	selp.f32 	%f931, %f840, %f781, %p41;
	selp.f32 	%f932, %f839, %f780, %p41;
	selp.f32 	%f933, %f838, %f779, %p41;
	selp.f32 	%f934, %f837, %f778, %p41;
	selp.f32 	%f935, %f836, %f777, %p41;
	selp.f32 	%f936, %f835, %f776, %p41;
	selp.f32 	%f937, %f834, %f775, %p41;
	selp.f32 	%f938, %f833, %f774, %p41;
	selp.f32 	%f939, %f832, %f773, %p41;
	selp.f32 	%f940, %f831, %f772, %p41;
	selp.f32 	%f941, %f830, %f771, %p41;
	selp.f32 	%f942, %f829, %f770, %p41;
	selp.f32 	%f943, %f828, %f769, %p41;
	selp.f32 	%f944, %f827, %f768, %p41;
	selp.b16 	%rs241, %rs240, %rs224, %p41;
	selp.b16 	%rs242, %rs239, %rs223, %p41;
	selp.b16 	%rs243, %rs238, %rs222, %p41;
	selp.b16 	%rs244, %rs237, %rs221, %p41;
	selp.b16 	%rs245, %rs236, %rs220, %p41;
	selp.b16 	%rs246, %rs235, %rs219, %p41;
	selp.b16 	%rs247, %rs234, %rs218, %p41;
	selp.b16 	%rs248, %rs233, %rs217, %p41;
	selp.b16 	%rs249, %rs232, %rs216, %p41;
	selp.b16 	%rs250, %rs231, %rs215, %p41;
	selp.b16 	%rs251, %rs230, %rs214, %p41;
	selp.b16 	%rs252, %rs229, %rs213, %p41;
	selp.b16 	%rs253, %rs228, %rs212, %p41;
	selp.b16 	%rs254, %rs227, %rs211, %p41;
	selp.b16 	%rs255, %rs226, %rs210, %p41;
	selp.b16 	%rs256, %rs225, %rs209, %p41;
	bar.sync 	0;
	@%p21 bra 	$L__BB8_29;
	// begin inline asm
	mov.u32 %r201, %laneid;
	// end inline asm
	and.b32  	%r44, %r42, 992;
	add.s32 	%r202, %r201, %r44;
	shl.b32 	%r203, %r202, 8;
	mov.u32 	%r204, _ZZN3cub18CUB_300001_SM_10006detail10merge_sort26DeviceMergeSortMergeKernelINS2_10policy_hubIN6thrust24THRUST_300001_SM_1000_NS10device_ptrI15DetectionResultEEE9Policy600ES9_PNS0_8NullTypeES9_SD_m22DetectionResultCompareS8_SC_EEvbT2_T3_T4_PT6_PT7_T5_PSH_SH_NS1_7vsmem_tEE19static_temp_storage;
	add.s32 	%r205, %r204, %r203;
	st.shared.u8 	[%r205+243], %rs244;
	st.shared.u8 	[%r205+242], %rs243;
	st.shared.u8 	[%r205+241], %rs242;
	st.shared.u8 	[%r205+240], %rs241;
	st.shared.f32 	[%r205+236], %f944;
	st.shared.f32 	[%r205+232], %f943;
	st.shared.f32 	[%r205+228], %f942;
	st.shared.f32 	[%r205+224], %f941;
	st.shared.f32 	[%r205+220], %f940;
	st.shared.f32 	[%r205+216], %f939;
	st.shared.f32 	[%r205+212], %f938;
	st.shared.f32 	[%r205+208], %f937;
	st.shared.f32 	[%r205+204], %f936;
	st.shared.f32 	[%r205+200], %f935;
	st.shared.f32 	[%r205+196], %f934;
	st.shared.f32 	[%r205+192], %f933;
	st.shared.f32 	[%r205+188], %f932;
	st.shared.f32 	[%r205+184], %f931;
	st.shared.f32 	[%r205+180], %f930;
	st.shared.f32 	[%r205+176], %f929;
	st.shared.f32 	[%r205+172], %f928;
	st.shared.f32 	[%r205+168], %f927;
	st.shared.f32 	[%r205+164], %f926;
	st.shared.f32 	[%r205+160], %f925;
	st.shared.f32 	[%r205+156], %f924;
	st.shared.f32 	[%r205+152], %f923;
	st.shared.f32 	[%r205+148], %f922;
	st.shared.f32 	[%r205+144], %f921;
	st.shared.f32 	[%r205+140], %f920;
	st.shared.f32 	[%r205+136], %f919;
	st.shared.f32 	[%r205+132], %f918;
	st.shared.f32 	[%r205+128], %f917;
	st.shared.f32 	[%r205+124], %f916;
	st.shared.f32 	[%r205+120], %f915;
	st.shared.f32 	[%r205+116], %f914;
	st.shared.f32 	[%r205+112], %f913;
	st.shared.f32 	[%r205+108], %f912;
	st.shared.f32 	[%r205+104], %f911;
	st.shared.f32 	[%r205+100], %f910;
	st.shared.f32 	[%r205+96], %f909;
	st.shared.f32 	[%r205+92], %f908;
	st.shared.f32 	[%r205+88], %f907;
	st.shared.f32 	[%r205+84], %f906;
	st.shared.f32 	[%r205+80], %f905;
	st.shared.f32 	[%r205+76], %f904;
	st.shared.f32 	[%r205+72], %f903;
	st.shared.f32 	[%r205+68], %f902;
	st.shared.f32 	[%r205+64], %f901;
	st.shared.f32 	[%r205+60], %f900;
	st.shared.f32 	[%r205+56], %f899;
	st.shared.f32 	[%r205+52], %f898;
	st.shared.f32 	[%r205+48], %f897;
	st.shared.f32 	[%r205+44], %f896;
	st.shared.f32 	[%r205+40], %f895;
	st.shared.f32 	[%r205+36], %f894;
	st.shared.f32 	[%r205+32], %f893;
	st.shared.f32 	[%r205+28], %f892;
	st.shared.f32 	[%r205+24], %f891;
	st.shared.u32 	[%r205+20], %r43;
	st.shared.f32 	[%r205+16], %f890;
	st.shared.f32 	[%r205+12], %f889;
	st.shared.f32 	[%r205+8], %f888;
	st.shared.f32 	[%r205+4], %f887;
	st.shared.f32 	[%r205], %f886;
	st.shared.u8 	[%r205+255], %rs256;
	st.shared.u8 	[%r205+254], %rs255;
	st.shared.u8 	[%r205+253], %rs254;
	st.shared.u8 	[%r205+252], %rs253;
	st.shared.u8 	[%r205+251], %rs252;
	st.shared.u8 	[%r205+250], %rs251;
	st.shared.u8 	[%r205+249], %rs250;
	st.shared.u8 	[%r205+248], %rs249;
	st.shared.u8 	[%r205+247], %rs248;
	st.shared.u8 	[%r205+246], %rs247;
	st.shared.u8 	[%r205+245], %rs246;
	st.shared.u8 	[%r205+244], %rs245;
	bar.warp.sync 	-1;
	ld.shared.v4.b32 	{%r45, %r46, %r47, %r48}, [%r205+240];
	ld.shared.v4.f32 	{%f945, %f946, %f947, %f948}, [%r205+224];
	ld.shared.v4.f32 	{%f949, %f950, %f951, %f952}, [%r205+208];
	ld.shared.v4.f32 	{%f953, %f954, %f955, %f956}, [%r205+192];
	ld.shared.v4.f32 	{%f957, %f958, %f959, %f960}, [%r205+176];
	ld.shared.v4.f32 	{%f961, %f962, %f963, %f964}, [%r205+160];
	ld.shared.v4.f32 	{%f965, %f966, %f967, %f968}, [%r205+144];
	ld.shared.v4.f32 	{%f969, %f970, %f971, %f972}, [%r205+128];
	ld.shared.v4.f32 	{%f973, %f974, %f975, %f976}, [%r205+112];
	ld.shared.v4.f32 	{%f977, %f978, %f979, %f980}, [%r205+96];
	ld.shared.v4.f32 	{%f981, %f982, %f983, %f984}, [%r205+80];
	ld.shared.v4.f32 	{%f985, %f986, %f987, %f988}, [%r205+64];
	ld.shared.v4.f32 	{%f989, %f990, %f991, %f992}, [%r205+48];
	ld.shared.v4.f32 	{%f993, %f994, %f995, %f996}, [%r205+32];
	ld.shared.v4.u32 	{%r52, %r51, %r50, %r49}, [%r205+16];
	ld.shared.v4.f32 	{%f997, %f998, %f999, %f1000}, [%r205];
	setp.ne.s32 	%p22, %r42, 0;
	@%p22 bra 	$L__BB8_27;
	st.volatile.shared.u32 	[_ZZN3cub18CUB_300001_SM_10006detail10merge_sort26DeviceMergeSortMergeKernelINS2_10policy_hubIN6thrust24THRUST_300001_SM_1000_NS10device_ptrI15DetectionResultEEE9Policy600ES9_PNS0_8NullTypeES9_SD_m22DetectionResultCompareS8_SC_EEvbT2_T3_T4_PT6_PT7_T5_PSH_SH_NS1_7vsmem_tEE19static_temp_storage+16384], %r30;
$L__BB8_27:
	ld.param.u64 	%rd124, [_ZN3cub18CUB_300001_SM_10006detail10merge_sort26DeviceMergeSortMergeKernelINS2_10policy_hubIN6thrust24THRUST_300001_SM_1000_NS10device_ptrI15DetectionResultEEE9Policy600ES9_PNS0_8NullTypeES9_SD_m22DetectionResultCompareS8_SC_EEvbT2_T3_T4_PT6_PT7_T5_PSH_SH_NS1_7vsmem_tE_param_4];
	bar.sync 	0;
	ld.volatile.shared.u32 	%r206, [_ZZN3cub18CUB_300001_SM_10006detail10merge_sort26DeviceMergeSortMergeKernelINS2_10policy_hubIN6thrust24THRUST_300001_SM_1000_NS10device_ptrI15DetectionResultEEE9Policy600ES9_PNS0_8NullTypeES9_SD_m22DetectionResultCompareS8_SC_EEvbT2_T3_T4_PT6_PT7_T5_PSH_SH_NS1_7vsmem_tEE19static_temp_storage+16384];
	and.b32  	%r207, %r42, 31;
	add.s32 	%r208, %r44, %r207;
	cvt.u64.u32 	%rd64, %r208;
	add.s64 	%rd65, %rd17, %rd64;
	cvta.to.global.u64 	%rd66, %rd124;
	shl.b64 	%rd67, %rd65, 8;
	add.s64 	%rd18, %rd66, %rd67;
	setp.ge.s32 	%p23, %r208, %r206;
	@%p23 bra 	$L__BB8_33;
	mov.b32 	%r209, %f997;
	mov.b32 	%r210, %f998;
	mov.b32 	%r211, %f999;
	mov.b32 	%r212, %f1000;
	st.global.v8.u32 	[%rd18], {%r209, %r210, %r211, %r212, %r52, %r51, %r50, %r49};
	st.global.v8.f32 	[%rd18+32], {%f993, %f994, %f995, %f996, %f989, %f990, %f991, %f992};
	st.global.v8.f32 	[%rd18+64], {%f985, %f986, %f987, %f988, %f981, %f982, %f983, %f984};
	st.global.v8.f32 	[%rd18+96], {%f977, %f978, %f979, %f980, %f973, %f974, %f975, %f976};
	st.global.v8.f32 	[%rd18+128], {%f969, %f970, %f971, %f972, %f965, %f966, %f967, %f968};
	st.global.v8.f32 	[%rd18+160], {%f961, %f962, %f963, %f964, %f957, %f958, %f959, %f960};
	st.global.v8.f32 	[%rd18+192], {%f953, %f954, %f955, %f956, %f949, %f950, %f951, %f952};
	st.global.v4.f32 	[%rd18+224], {%f945, %f946, %f947, %f948};
	st.global.v4.b32 	[%rd18+240], {%r45, %r46, %r47, %r48};
	bra.uni 	$L__BB8_33;
$L__BB8_29:
	// begin inline asm
	mov.u32 %r213, %laneid;
	// end inline asm
	and.b32  	%r53, %r42, 992;
	add.s32 	%r214, %r213, %r53;
	shl.b32 	%r215, %r214, 8;
	mov.u32 	%r216, _ZZN3cub18CUB_300001_SM_10006detail10merge_sort26DeviceMergeSortMergeKernelINS2_10policy_hubIN6thrust24THRUST_300001_SM_1000_NS10device_ptrI15DetectionResultEEE9Policy600ES9_PNS0_8NullTypeES9_SD_m22DetectionResultCompareS8_SC_EEvbT2_T3_T4_PT6_PT7_T5_PSH_SH_NS1_7vsmem_tEE19static_temp_storage;
	add.s32 	%r217, %r216, %r215;
	st.shared.u8 	[%r217+243], %rs244;
	st.shared.u8 	[%r217+242], %rs243;
	st.shared.u8 	[%r217+241], %rs242;
	st.shared.u8 	[%r217+240], %rs241;
	st.shared.f32 	[%r217+236], %f944;
	st.shared.f32 	[%r217+232], %f943;
	st.shared.f32 	[%r217+228], %f942;
	st.shared.f32 	[%r217+224], %f941;
	st.shared.f32 	[%r217+220], %f940;
	st.shared.f32 	[%r217+216], %f939;
	st.shared.f32 	[%r217+212], %f938;
	st.shared.f32 	[%r217+208], %f937;
	st.shared.f32 	[%r217+204], %f936;
	st.shared.f32 	[%r217+200], %f935;
	st.shared.f32 	[%r217+196], %f934;
	st.shared.f32 	[%r217+192], %f933;
	st.shared.f32 	[%r217+188], %f932;
	st.shared.f32 	[%r217+184], %f931;
	st.shared.f32 	[%r217+180], %f930;
	st.shared.f32 	[%r217+176], %f929;
	st.shared.f32 	[%r217+172], %f928;
	st.shared.f32 	[%r217+168], %f927;
	st.shared.f32 	[%r217+164], %f926;
	st.shared.f32 	[%r217+160], %f925;
	st.shared.f32 	[%r217+156], %f924;
	st.shared.f32 	[%r217+152], %f923;
	st.shared.f32 	[%r217+148], %f922;
	st.shared.f32 	[%r217+144], %f921;
	st.shared.f32 	[%r217+140], %f920;
	st.shared.f32 	[%r217+136], %f919;
	st.shared.f32 	[%r217+132], %f918;
	st.shared.f32 	[%r217+128], %f917;
	st.shared.f32 	[%r217+124], %f916;
	st.shared.f32 	[%r217+120], %f915;
	st.shared.f32 	[%r217+116], %f914;
	st.shared.f32 	[%r217+112], %f913;
	st.shared.f32 	[%r217+108], %f912;
	st.shared.f32 	[%r217+104], %f911;
	st.shared.f32 	[%r217+100], %f910;
	st.shared.f32 	[%r217+96], %f909;
	st.shared.f32 	[%r217+92], %f908;
	st.shared.f32 	[%r217+88], %f907;
	st.shared.f32 	[%r217+84], %f906;
	st.shared.f32 	[%r217+80], %f905;
	st.shared.f32 	[%r217+76], %f904;
	st.shared.f32 	[%r217+72], %f903;
	st.shared.f32 	[%r217+68], %f902;
	st.shared.f32 	[%r217+64], %f901;
	st.shared.f32 	[%r217+60], %f900;
	st.shared.f32 	[%r217+56], %f899;
	st.shared.f32 	[%r217+52], %f898;
	st.shared.f32 	[%r217+48], %f897;
	st.shared.f32 	[%r217+44], %f896;
	st.shared.f32 	[%r217+40], %f895;
	st.shared.f32 	[%r217+36], %f894;
	st.shared.f32 	[%r217+32], %f893;
	st.shared.f32 	[%r217+28], %f892;
	st.shared.f32 	[%r217+24], %f891;
	st.shared.u32 	[%r217+20], %r43;
	st.shared.f32 	[%r217+16], %f890;
	st.shared.f32 	[%r217+12], %f889;
	st.shared.f32 	[%r217+8], %f888;
	st.shared.f32 	[%r217+4], %f887;
	st.shared.f32 	[%r217], %f886;
	st.shared.u8 	[%r217+255], %rs256;
	st.shared.u8 	[%r217+254], %rs255;
	st.shared.u8 	[%r217+253], %rs254;
	st.shared.u8 	[%r217+252], %rs253;
	st.shared.u8 	[%r217+251], %rs252;
	st.shared.u8 	[%r217+250], %rs251;
	st.shared.u8 	[%r217+249], %rs250;
	st.shared.u8 	[%r217+248], %rs249;
	st.shared.u8 	[%r217+247], %rs248;
	st.shared.u8 	[%r217+246], %rs247;
	st.shared.u8 	[%r217+245], %rs246;
	st.shared.u8 	[%r217+244], %rs245;
	bar.warp.sync 	-1;
	ld.shared.u8 	%rs260, [%r217+243];
	ld.shared.u8 	%rs259, [%r217+242];
	ld.shared.u8 	%rs258, [%r217+241];
	ld.shared.u8 	%rs257, [%r217+240];
	ld.shared.f32 	%f1059, [%r217+236];
	ld.shared.f32 	%f1058, [%r217+232];
	ld.shared.f32 	%f1057, [%r217+228];
	ld.shared.f32 	%f1056, [%r217+224];
	ld.shared.f32 	%f1055, [%r217+220];
	ld.shared.f32 	%f1054, [%r217+216];
	ld.shared.f32 	%f1053, [%r217+212];
	ld.shared.f32 	%f1052, [%r217+208];
	ld.shared.f32 	%f1051, [%r217+204];
	ld.shared.f32 	%f1050, [%r217+200];
	ld.shared.f32 	%f1049, [%r217+196];
	ld.shared.f32 	%f1048, [%r217+192];
	ld.shared.f32 	%f1047, [%r217+188];
	ld.shared.f32 	%f1046, [%r217+184];
	ld.shared.f32 	%f1045, [%r217+180];
	ld.shared.f32 	%f1044, [%r217+176];
	ld.shared.f32 	%f1043, [%r217+172];
	ld.shared.f32 	%f1042, [%r217+168];
	ld.shared.f32 	%f1041, [%r217+164];
	ld.shared.f32 	%f1040, [%r217+160];
	ld.shared.f32 	%f1039, [%r217+156];
	ld.shared.f32 	%f1038, [%r217+152];
	ld.shared.f32 	%f1037, [%r217+148];
	ld.shared.f32 	%f1036, [%r217+144];
	ld.shared.f32 	%f1035, [%r217+140];
	ld.shared.f32 	%f1034, [%r217+136];
	ld.shared.f32 	%f1033, [%r217+132];
	ld.shared.f32 	%f1032, [%r217+128];
	ld.shared.f32 	%f1031, [%r217+124];
	ld.shared.f32 	%f1030, [%r217+120];
	ld.shared.f32 	%f1029, [%r217+116];
	ld.shared.f32 	%f1028, [%r217+112];
	ld.shared.f32 	%f1027, [%r217+108];
	ld.shared.f32 	%f1026, [%r217+104];
	ld.shared.f32 	%f1025, [%r217+100];
	ld.shared.f32 	%f1024, [%r217+96];
	ld.shared.f32 	%f1023, [%r217+92];
	ld.shared.f32 	%f1022, [%r217+88];
	ld.shared.f32 	%f1021, [%r217+84];
	ld.shared.f32 	%f1020, [%r217+80];
	ld.shared.f32 	%f1019, [%r217+76];
	ld.shared.f32 	%f1018, [%r217+72];
	ld.shared.f32 	%f1017, [%r217+68];
	ld.shared.f32 	%f1016, [%r217+64];
	ld.shared.f32 	%f1015, [%r217+60];
	ld.shared.f32 	%f1014, [%r217+56];
	ld.shared.f32 	%f1013, [%r217+52];
	ld.shared.f32 	%f1012, [%r217+48];
	ld.shared.f32 	%f1011, [%r217+44];
	ld.shared.f32 	%f1010, [%r217+40];
	ld.shared.f32 	%f1009, [%r217+36];
	ld.shared.f32 	%f1008, [%r217+32];
	ld.shared.f32 	%f1007, [%r217+28];
	ld.shared.f32 	%f1006, [%r217+24];
	ld.shared.u32 	%r54, [%r217+20];
	ld.shared.f32 	%f1005, [%r217+16];
	ld.shared.f32 	%f1004, [%r217+12];
	ld.shared.f32 	%f1003, [%r217+8];
	ld.shared.f32 	%f1002, [%r217+4];
	ld.shared.f32 	%f1001, [%r217];
	ld.shared.u8 	%rs272, [%r217+255];
	ld.shared.u8 	%rs271, [%r217+254];
	ld.shared.u8 	%rs270, [%r217+253];
	ld.shared.u8 	%rs269, [%r217+252];
	ld.shared.u8 	%rs268, [%r217+251];
	ld.shared.u8 	%rs267, [%r217+250];
	ld.shared.u8 	%rs266, [%r217+249];
	ld.shared.u8 	%rs265, [%r217+248];
	ld.shared.u8 	%rs264, [%r217+247];
	ld.shared.u8 	%rs263, [%r217+246];
	ld.shared.u8 	%rs262, [%r217+245];
	ld.shared.u8 	%rs261, [%r217+244];
	setp.ne.s32 	%p24, %r42, 0;
	@%p24 bra 	$L__BB8_31;
	st.volatile.shared.u32 	[_ZZN3cub18CUB_300001_SM_10006detail10merge_sort26DeviceMergeSortMergeKernelINS2_10policy_hubIN6thrust24THRUST_300001_SM_1000_NS10device_ptrI15DetectionResultEEE9Policy600ES9_PNS0_8NullTypeES9_SD_m22DetectionResultCompareS8_SC_EEvbT2_T3_T4_PT6_PT7_T5_PSH_SH_NS1_7vsmem_tEE19static_temp_storage+16384], %r30;
$L__BB8_31:
	bar.sync 	0;
	ld.volatile.shared.u32 	%r218, [_ZZN3cub18CUB_300001_SM_10006detail10merge_sort26DeviceMergeSortMergeKernelINS2_10policy_hubIN6thrust24THRUST_300001_SM_1000_NS10device_ptrI15DetectionResultEEE9Policy600ES9_PNS0_8NullTypeES9_SD_m22DetectionResultCompareS8_SC_EEvbT2_T3_T4_PT6_PT7_T5_PSH_SH_NS1_7vsmem_tEE19static_temp_storage+16384];
	and.b32  	%r219, %r42, 31;
	cvt.u64.u32 	%rd68, %r53;
	add.s64 	%rd69, %rd17, %rd68;
	cvt.u64.u32 	%rd70, %r219;
	add.s64 	%rd71, %rd69, %rd70;
	shl.b64 	%rd72, %rd71, 8;
	add.s64 	%rd19, %rd3, %rd72;
	add.s32 	%r220, %r53, %r219;
	setp.ge.s32 	%p25, %r220, %r218;
	@%p25 bra 	$L__BB8_33;
	st.global.f32 	[%rd19], %f1001;
	st.global.f32 	[%rd19+4], %f1002;
	st.global.f32 	[%rd19+8], %f1003;
	st.global.f32 	[%rd19+12], %f1004;
	st.global.f32 	[%rd19+16], %f1005;
	st.global.u32 	[%rd19+20], %r54;
	st.global.f32 	[%rd19+24], %f1006;
	st.global.f32 	[%rd19+28], %f1007;
	st.global.f32 	[%rd19+32], %f1008;
	st.global.f32 	[%rd19+36], %f1009;
	st.global.f32 	[%rd19+40], %f1010;
	st.global.f32 	[%rd19+44], %f1011;
	st.global.f32 	[%rd19+48], %f1012;
	st.global.f32 	[%rd19+52], %f1013;
	st.global.f32 	[%rd19+56], %f1014;
	st.global.f32 	[%rd19+60], %f1015;
	st.global.f32 	[%rd19+64], %f1016;
	st.global.f32 	[%rd19+68], %f1017;
	st.global.f32 	[%rd19+72], %f1018;
	st.global.f32 	[%rd19+76], %f1019;
	st.global.f32 	[%rd19+80], %f1020;
	st.global.f32 	[%rd19+84], %f1021;
	st.global.f32 	[%rd19+88], %f1022;
	st.global.f32 	[%rd19+92], %f1023;
	st.global.f32 	[%rd19+96], %f1024;
	st.global.f32 	[%rd19+100], %f1025;
	st.global.f32 	[%rd19+104], %f1026;
	st.global.f32 	[%rd19+108], %f1027;
	st.global.f32 	[%rd19+112], %f1028;
	st.global.f32 	[%rd19+116], %f1029;
	st.global.f32 	[%rd19+120], %f1030;
	st.global.f32 	[%rd19+124], %f1031;
	st.global.f32 	[%rd19+128], %f1032;
	st.global.f32 	[%rd19+132], %f1033;
	st.global.f32 	[%rd19+136], %f1034;
	st.global.f32 	[%rd19+140], %f1035;
	st.global.f32 	[%rd19+144], %f1036;
	st.global.f32 	[%rd19+148], %f1037;
	st.global.f32 	[%rd19+152], %f1038;
	st.global.f32 	[%rd19+156], %f1039;
	st.global.f32 	[%rd19+160], %f1040;
	st.global.f32 	[%rd19+164], %f1041;
	st.global.f32 	[%rd19+168], %f1042;
	st.global.f32 	[%rd19+172], %f1043;
	st.global.f32 	[%rd19+176], %f1044;
	st.global.f32 	[%rd19+180], %f1045;
	st.global.f32 	[%rd19+184], %f1046;
	st.global.f32 	[%rd19+188], %f1047;
	st.global.f32 	[%rd19+192], %f1048;
	st.global.f32 	[%rd19+196], %f1049;
	st.global.f32 	[%rd19+200], %f1050;
	st.global.f32 	[%rd19+204], %f1051;
	st.global.f32 	[%rd19+208], %f1052;
	st.global.f32 	[%rd19+212], %f1053;
	st.global.f32 	[%rd19+216], %f1054;
	st.global.f32 	[%rd19+220], %f1055;
	st.global.f32 	[%rd19+224], %f1056;
	st.global.f32 	[%rd19+228], %f1057;
	st.global.f32 	[%rd19+232], %f1058;
	st.global.f32 	[%rd19+236], %f1059;
	st.global.u8 	[%rd19+240], %rs257;
	st.global.u8 	[%rd19+241], %rs258;
	st.global.u8 	[%rd19+242], %rs259;
	st.global.u8 	[%rd19+243], %rs260;
	st.global.u8 	[%rd19+244], %rs261;
	st.global.u8 	[%rd19+245], %rs262;
	st.global.u8 	[%rd19+246], %rs263;
	st.global.u8 	[%rd19+247], %rs264;
	st.global.u8 	[%rd19+248], %rs265;
	st.global.u8 	[%rd19+249], %rs266;
	st.global.u8 	[%rd19+250], %rs267;
	st.global.u8 	[%rd19+251], %rs268;
	st.global.u8 	[%rd19+252], %rs269;
	st.global.u8 	[%rd19+253], %rs270;
	st.global.u8 	[%rd19+254], %rs271;
	st.global.u8 	[%rd19+255], %rs272;
$L__BB8_33:
	ret;

}


// ===== COMPILED SASS (sm_100) =====

	.target	sm_100

	.elftype	@"ET_EXEC"


//--------------------- .note.nv.tkinfo           --------------------------
	.section	.note.nv.tkinfo,"",@"SHT_NOTE"
	.sectionflags	@"SHF_NOTE_NV_TKINFO"
	.tkinfo
        /*0018*/ 	.word	0x00000002
        /*0030*/ 	.string	""
        /*0030*/ 	.string	"ptxas"
        /*0030*/ 	.string	"Cuda compilation tools, release 13.0, V13.0.88"
        /*0030*/ 	.string	"Build cuda_13.0.r13.0/compiler.36424714_0"
        /*0030*/ 	.string	"-arch sm_100 -m 64 "



//--------------------- .note.nv.cuinfo           --------------------------
	.section	.note.nv.cuinfo,"",@"SHT_NOTE"
	.sectionflags	@"SHF_NOTE_NV_CUINFO"
        /*0018*/ 	.short	0x0002
        /*001a*/ 	.short	0x0064
        /*001c*/ 	.short	0x0082
	.zero		2


//--------------------- .nv.info                  --------------------------
	.section	.nv.info,"",@"SHT_CUDA_INFO"
	.align	4


	//----- nvinfo : EIATTR_REGCOUNT
	.align		4
        /*0000*/ 	.byte	0x04, 0x2f
        /*0002*/ 	.short	(.L_46 - .L_45)
	.align		4
.L_45:
        /*0004*/ 	.word	index@(_Z22filterDetectionsKernelPKfP15DetectionResultPiiiiiifPfi)
        /*0008*/ 	.word	0x0000001e


	//----- nvinfo : EIATTR_FRAME_SIZE
	.align		4
.L_46:
        /*000c*/ 	.byte	0x04, 0x11
        /*000e*/ 	.short	(.L_48 - .L_47)
	.align		4
.L_47:
        /*0010*/ 	.word	index@($__internal_1_$__cuda_sm3x_div_rn_noftz_f32_slowpath)
        /*0014*/ 	.word	0x00000000


	//----- nvinfo : EIATTR_FRAME_SIZE
	.align		4
.L_48:
        /*0018*/ 	.byte	0x04, 0x11
        /*001a*/ 	.short	(.L_50 - .L_49)
	.align		4
.L_49:
        /*001c*/ 	.word	index@(_Z22filterDetectionsKernelPKfP15DetectionResultPiiiiiifPfi)
        /*0020*/ 	.word	0x00000000


	//----- nvinfo : EIATTR_REGCOUNT
	.align		4
.L_50:
        /*0024*/ 	.byte	0x04, 0x2f
        /*0026*/ 	.short	(.L_52 - .L_51)
	.align		4
.L_51:
        /*0028*/ 	.word	index@(_Z9nmsKernelPK15DetectionResultPiS2_if)
        /*002c*/ 	.word	0x00000014


	//----- nvinfo : EIATTR_FRAME_SIZE
	.align		4
.L_52:
        /*0030*/ 	.byte	0x04, 0x11
        /*0032*/ 	.short	(.L_54 - .L_53)
	.align		4
.L_53:
        /*0034*/ 	.word	index@($__internal_0_$__cuda_sm3x_div_rn_noftz_f32_slowpath)
        /*0038*/ 	.word	0x00000000


	//----- nvinfo : EIATTR_FRAME_SIZE
	.align		4
.L_54:
        /*003c*/ 	.byte	0x04, 0x11
        /*003e*/ 	.short	(.L_56 - .L_55)
	.align		4
.L_55:
        /*0040*/ 	.word	index@(_Z9nmsKernelPK15DetectionResultPiS2_if)
        /*0044*/ 	.word	0x00000000


	//----- nvinfo : EIATTR_REGCOUNT
	.align		4
.L_56:
        /*0048*/ 	.byte	0x04, 0x2f
        /*004a*/ 	.short	(.L_58 - .L_57)
	.align		4
.L_57:
        /*004c*/ 	.word	index@(_ZN3cub18CUB_300001_SM_10006detail11EmptyKernelIvEEvv)
        /*0050*/ 	.word	0x00000004


	//----- nvinfo : EIATTR_FRAME_SIZE
	.align		4
.L_58:
        /*0054*/ 	.byte	0x04, 0x11
        /*0056*/ 	.short	(.L_60 - .L_59)
	.align		4
.L_59:
        /*0058*/ 	.word	index@(_ZN3cub18CUB_300001_SM_10006detail11EmptyKernelIvEEvv)
        /*005c*/ 	.word	0x00000000


	//----- nvinfo : EIATTR_REGCOUNT
	.align		4
.L_60:
        /*0060*/ 	.byte	0x04, 0x2f
        /*0062*/ 	.short	(.L_62 - .L_61)
	.align		4
.L_61:
        /*0064*/ 	.word	index@(_ZN3cub18CUB_300001_SM_10006detail10merge_sort30DeviceMergeSortBlockSortKernelINS2_10policy_hubIN6thrust24THRUST_300001_SM_1000_NS10device_ptrI15DetectionResultEEE9Policy600ES9_PNS0_8NullTypeES9_SD_j22DetectionResultCompareS8_SC_EEvbT0_T1_T2_T3_T4_PT6_PT7_T5_NS1_7vsmem_tE)
        /*0068*/ 	.word	0x00000060


	//----- nvinfo : EIATTR_FRAME_SIZE
	.align		4
.L_62:
        /*006c*/ 	.byte	0x04, 0x11
        /*006e*/ 	.short	(.L_64 - .L_63)
	.align		4
.L_63:
        /*0070*/ 	.word	index@(_ZN3cub18CUB_300001_SM_10006detail10merge_sort30DeviceMergeSortBlockSortKernelINS2_10policy_hubIN6thrust24THRUST_300001_SM_1000_NS10device_ptrI15DetectionResultEEE9Policy600ES9_PNS0_8NullTypeES9_SD_j22DetectionResultCompareS8_SC_EEvbT0_T1_T2_T3_T4_PT6_PT7_T5_NS1_7vsmem_tE)
        /*0074*/ 	.word	0x00000000


	//----- nvinfo : EIATTR_REGCOUNT
	.align		4
.L_64:
        /*0078*/ 	.byte	0x04, 0x2f
        /*007a*/ 	.short	(.L_66 - .L_65)
	.align		4
.L_65:
        /*007c*/ 	.word	index@(_ZN3cub18CUB_300001_SM_10006detail10merge_sort30DeviceMergeSortPartitionKernelIN6thrust24THRUST_300001_SM_1000_NS10device_ptrI15DetectionResultEEj22DetectionResultCompareS7_EEvbT_PT2_T0_SD_PSD_T1_SD_i)
        /*0080*/ 	.word	0x00000013


	//----- nvinfo : EIATTR_FRAME_SIZE
	.align		4
.L_66:
        /*0084*/ 	.byte	0x04, 0x11
        /*0086*/ 	.short	(.L_68 - .L_67)
	.align		4
.L_67:
        /*0088*/ 	.word	index@(_ZN3cub18CUB_300001_SM_10006detail10merge_sort30DeviceMergeSortPartitionKernelIN6thrust24THRUST_300001_SM_1000_NS10device_ptrI15DetectionResultEEj22DetectionResultCompareS7_EEvbT_PT2_T0_SD_PSD_T1_SD_i)
        /*008c*/ 	.word	0x00000000


	//----- nvinfo : EIATTR_REGCOUNT
	.align		4
.L_68:
        /*0090*/ 	.byte	0x04, 0x2f
        /*0092*/ 	.short	(.L_70 - .L_69)
	.align		4
.L_69:
        /*0094*/ 	.word	index@(_ZN3cub18CUB_300001_SM_10006detail10merge_sort26DeviceMergeSortMergeKernelINS2_10policy_hubIN6thrust24THRUST_300001_SM_1000_NS10device_ptrI15DetectionResultEEE9Policy600ES9_PNS0_8NullTypeES9_SD_j22DetectionResultCompareS8_SC_EEvbT2_T3_T4_PT6_PT7_T5_PSH_SH_NS1_7vsmem_tE)
        /*0098*/ 	.word	0x00000060


	//----- nvinfo : EIATTR_FRAME_SIZE
	.align		4
.L_70:
        /*009c*/ 	.byte	0x04, 0x11
        /*009e*/ 	.short	(.L_72 - .L_71)
	.align		4
.L_71:
        /*00a0*/ 	.word	index@(_ZN3cub18CUB_300001_SM_10006detail10merge_sort26DeviceMergeSortMergeKernelINS2_10policy_hubIN6thrust24THRUST_300001_SM_1000_NS10device_ptrI15DetectionResultEEE9Policy600ES9_PNS0_8NullTypeES9_SD_j22DetectionResultCompareS8_SC_EEvbT2_T3_T4_PT6_PT7_T5_PSH_SH_NS1_7vsmem_tE)
        /*00a4*/ 	.word	0x00000000


	//----- nvinfo : EIATTR_REGCOUNT
	.align		4
.L_72:
        /*00a8*/ 	.byte	0x04, 0x2f
        /*00aa*/ 	.short	(.L_74 - .L_73)
	.align		4
.L_73:
        /*00ac*/ 	.word	index@(_ZN3cub18CUB_300001_SM_10006detail10merge_sort30DeviceMergeSortBlockSortKernelINS2_10policy_hubIN6thrust24THRUST_300001_SM_1000_NS10device_ptrI15DetectionResultEEE9Policy600ES9_PNS0_8NullTypeES9_SD_m22DetectionResultCompareS8_SC_EEvbT0_T1_T2_T3_T4_PT6_PT7_T5_NS1_7vsmem_tE)
        /*00b0*/ 	.word	0x00000060


	//----- nvinfo : EIATTR_FRAME_SIZE
	.align		4
.L_74:
        /*00b4*/ 	.byte	0x04, 0x11
        /*00b6*/ 	.short	(.L_76 - .L_75)
	.align		4
.L_75:
        /*00b8*/ 	.word	index@(_ZN3cub18CUB_300001_SM_10006detail10merge_sort30DeviceMergeSortBlockSortKernelINS2_10policy_hubIN6thrust24THRUST_300001_SM_1000_NS10device_ptrI15DetectionResultEEE9Policy600ES9_PNS0_8NullTypeES9_SD_m22DetectionResultCompareS8_SC_EEvbT0_T1_T2_T3_T4_PT6_PT7_T5_NS1_7vsmem_tE)
        /*00bc*/ 	.word	0x00000000


	//----- nvinfo : EIATTR_REGCOUNT
	.align		4
.L_76:
        /*00c0*/ 	.byte	0x04, 0x2f
        /*00c2*/ 	.short	(.L_78 - .L_77)
	.align		4
.L_77:
        /*00c4*/ 	.word	index@(_ZN3cub18CUB_300001_SM_10006detail10merge_sort30DeviceMergeSortPartitionKernelIN6thrust24THRUST_300001_SM_1000_NS10device_ptrI15DetectionResultEEm22DetectionResultCompareS7_EEvbT_PT2_T0_SD_PSD_T1_SD_i)
        /*00c8*/ 	.word	0x00000016


	//----- nvinfo : EIATTR_FRAME_SIZE
	.align		4
.L_78:
        /*00cc*/ 	.byte	0x04, 0x11
        /*00ce*/ 	.short	(.L_80 - .L_79)
	.align		4
.L_79:
        /*00d0*/ 	.word	index@(_ZN3cub18CUB_300001_SM_10006detail10merge_sort30DeviceMergeSortPartitionKernelIN6thrust24THRUST_300001_SM_1000_NS10device_ptrI15DetectionResultEEm22DetectionResultCompareS7_EEvbT_PT2_T0_SD_PSD_T1_SD_i)
        /*00d4*/ 	.word	0x00000000


	//----- nvinfo : EIATTR_REGCOUNT
	.align		4
.L_80:
        /*00d8*/ 	.byte	0x04, 0x2f
        /*00da*/ 	.short	(.L_82 - .L_81)
	.align		4
.L_81:
        /*00dc*/ 	.word	index@(_ZN3cub18CUB_300001_SM_10006detail10merge_sort26DeviceMergeSortMergeKernelINS2_10policy_hubIN6thrust24THRUST_300001_SM_1000_NS10device_ptrI15DetectionResultEEE9Policy600ES9_PNS0_8NullTypeES9_SD_m22DetectionResultCompareS8_SC_EEvbT2_T3_T4_PT6_PT7_T5_PSH_SH_NS1_7vsmem_tE)
        /*00e0*/ 	.word	0x00000060


	//----- nvinfo : EIATTR_FRAME_SIZE
	.align		4
.L_82:
        /*00e4*/ 	.byte	0x04, 0x11
        /*00e6*/ 	.short	(.L_84 - .L_83)
	.align		4
.L_83:
        /*00e8*/ 	.word	index@(_ZN3cub18CUB_300001_SM_10006detail10merge_sort26DeviceMergeSortMergeKernelINS2_10policy_hubIN6thrust24THRUST_300001_SM_1000_NS10device_ptrI15DetectionResultEEE9Policy600ES9_PNS0_8NullTypeES9_SD_m22DetectionResultCompareS8_SC_EEvbT2_T3_T4_PT6_PT7_T5_PSH_SH_NS1_7vsmem_tE)
        /*00ec*/ 	.word	0x00000000


	//----- nvinfo : EIATTR_MIN_STACK_SIZE
	.align		4
.L_84:
        /*00f0*/ 	.byte	0x04, 0x12
        /*00f2*/ 	.short	(.L_86 - .L_85)
	.align		4
.L_85:
        /*00f4*/ 	.word	index@(_ZN3cub18CUB_300001_SM_10006detail10merge_sort26DeviceMergeSortMergeKernelINS2_10policy_hubIN6thrust24THRUST_300001_SM_1000_NS10device_ptrI15DetectionResultEEE9Policy600ES9_PNS0_8NullTypeES9_SD_m22DetectionResultCompareS8_SC_EEvbT2_T3_T4_PT6_PT7_T5_PSH_SH_NS1_7vsmem_tE)
        /*00f8*/ 	.word	0x00000000


	//----- nvinfo : EIATTR_MIN_STACK_SIZE
	.align		4
.L_86:
        /*00fc*/ 	.byte	0x04, 0x12
        /*00fe*/ 	.short	(.L_88 - .L_87)
	.align		4
.L_87:
        /*0100*/ 	.word	index@(_ZN3cub18CUB_300001_SM_10006detail10merge_sort30DeviceMergeSortPartitionKernelIN6thrust24THRUST_300001_SM_1000_NS10device_ptrI15DetectionResultEEm22DetectionResultCompareS7_EEvbT_PT2_T0_SD_PSD_T1_SD_i)
        /*0104*/ 	.word	0x00000000


	//----- nvinfo : EIATTR_MIN_STACK_SIZE
	.align		4
.L_88:
        /*0108*/ 	.byte	0x04, 0x12
        /*010a*/ 	.short	(.L_90 - .L_89)
	.align		4
.L_89:
        /*010c*/ 	.word	index@(_ZN3cub18CUB_300001_SM_10006detail10merge_sort30DeviceMergeSortBlockSortKernelINS2_10policy_hubIN6thrust24THRUST_300001_SM_1000_NS10device_ptrI15DetectionResultEEE9Policy600ES9_PNS0_8NullTypeES9_SD_m22DetectionResultCompareS8_SC_EEvbT0_T1_T2_T3_T4_PT6_PT7_T5_NS1_7vsmem_tE)
        /*0110*/ 	.word	0x00000000


	//----- nvinfo : EIATTR_MIN_STACK_SIZE
	.align		4
.L_90:
        /*0114*/ 	.byte	0x04, 0x12
        /*0116*/ 	.short	(.L_92 - .L_91)
	.align		4
.L_91:
        /*0118*/ 	.word	index@(_ZN3cub18CUB_300001_SM_10006detail10merge_sort26DeviceMergeSortMergeKernelINS2_10policy_hubIN6thrust24THRUST_300001_SM_1000_NS10device_ptrI15DetectionResultEEE9Policy600ES9_PNS0_8NullTypeES9_SD_j22DetectionResultCompareS8_SC_EEvbT2_T3_T4_PT6_PT7_T5_PSH_SH_NS1_7vsmem_tE)
        /*011c*/ 	.word	0x00000000


	//----- nvinfo : EIATTR_MIN_STACK_SIZE
	.align		4
.L_92:
        /*0120*/ 	.byte	0x04, 0x12
        /*0122*/ 	.short	(.L_94 - .L_93)
	.align		4
.L_93:
        /*0124*/ 	.word	index@(_ZN3cub18CUB_300001_SM_10006detail10merge_sort30DeviceMergeSortPartitionKernelIN6thrust24THRUST_300001_SM_1000_NS10device_ptrI15DetectionResultEEj22DetectionResultCompareS7_EEvbT_PT2_T0_SD_PSD_T1_SD_i)
        /*0128*/ 	.word	0x00000000


	//----- nvinfo : EIATTR_MIN_STACK_SIZE
	.align		4
.L_94:
        /*012c*/ 	.byte	0x04, 0x12
        /*012e*/ 	.short	(.L_96 - .L_95)
	.align		4
.L_95:
        /*0130*/ 	.word	index@(_ZN3cub18CUB_300001_SM_10006detail10merge_sort30DeviceMergeSortBlockSortKernelINS2_10policy_hubIN6thrust24THRUST_300001_SM_1000_NS10device_ptrI15DetectionResultEEE9Policy600ES9_PNS0_8NullTypeES9_SD_j22DetectionResultCompareS8_SC_EEvbT0_T1_T2_T3_T4_PT6_PT7_T5_NS1_7vsmem_tE)
        /*0134*/ 	.word	0x00000000


	//----- nvinfo : EIATTR_MIN_STACK_SIZE
	.align		4
.L_96:
        /*0138*/ 	.byte	0x04, 0x12
        /*013a*/ 	.short	(.L_98 - .L_97)
	.align		4
.L_97:
        /*013c*/ 	.word	index@(_ZN3cub18CUB_300001_SM_10006detail11EmptyKernelIvEEvv)
        /*0140*/ 	.word	0x00000000


	//----- nvinfo : EIATTR_MIN_STACK_SIZE
	.align		4
.L_98:
        /*0144*/ 	.byte	0x04, 0x12
        /*0146*/ 	.short	(.L_100 - .L_99)
	.align		4
.L_99:
        /*0148*/ 	.word	index@(_Z9nmsKernelPK15DetectionResultPiS2_if)
        /*014c*/ 	.word	0x00000000


	//----- nvinfo : EIATTR_MIN_STACK_SIZE
	.align		4
.L_100:
        /*0150*/ 	.byte	0x04, 0x12
        /*0152*/ 	.short	(.L_102 - .L_101)
	.align		4
.L_101:
        /*0154*/ 	.word	index@(_Z22filterDetectionsKernelPKfP15DetectionResultPiiiiiifPfi)
        /*0158*/ 	.word	0x00000000
.L_102:


//--------------------- .nv.compat                --------------------------
	.section	.nv.compat,"",@"SHT_CUDA_COMPAT_INFO"
	.align	4
        /*0000*/ 	.byte	0x02, 0x09, 0x00, 0x00, 0x02, 0x02, 0x01, 0x00, 0x02, 0x05, 0x05, 0x00, 0x03, 0x07, 0x01, 0x01
        /*0010*/ 	.byte	0x02, 0x03, 0x00, 0x00, 0x02, 0x06, 0x01, 0x00, 0x04, 0x0b, 0x08, 0x00, 0x01, 0x00, 0x00, 0x00
        /*0020*/ 	.byte	0x00, 0x00, 0x00, 0x00


//--------------------- .nv.info._ZN3cub18CUB_300001_SM_10006detail10merge_sort26DeviceMergeSortMergeKernelINS2_10policy_hubIN6thrust24THRUST_300001_SM_1000_NS10device_ptrI15DetectionResultEEE9Policy600ES9_PNS0_8NullTypeES9_SD_m22DetectionResultCompareS8_SC_EEvbT2_T3_T4_PT6_PT7_T5_PSH_SH_NS1_7vsmem_tE --------------------------
	.section	.nv.info._ZN3cub18CUB_300001_SM_10006detail10merge_sort26DeviceMergeSortMergeKernelINS2_10policy_hubIN6thrust24THRUST_300001_SM_1000_NS10device_ptrI15DetectionResultEEE9Policy600ES9_PNS0_8NullTypeES9_SD_m22DetectionResultCompareS8_SC_EEvbT2_T3_T4_PT6_PT7_T5_PSH_SH_NS1_7vsmem_tE,"",@"SHT_CUDA_INFO"
	.sectionflags	@""
	.align	4


	//----- nvinfo : EIATTR_CUDA_API_VERSION
	.align		4
        /*0000*/ 	.byte	0x04, 0x37
        /*0002*/ 	.short	(.L_104 - .L_103)
.L_103:
        /*0004*/ 	.word	0x00000082


	//----- nvinfo : EIATTR_KPARAM_INFO
	.align		4
.L_104:
        /*0008*/ 	.byte	0x04, 0x17
        /*000a*/ 	.short	(.L_106 - .L_105)
.L_105:
        /*000c*/ 	.word	0x00000000
        /*0010*/ 	.short	0x0009
        /*0012*/ 	.short	0x0048
        /*0014*/ 	.byte	0x00, 0xf0, 0x21, 0x00


	//----- nvinfo : EIATTR_KPARAM_INFO
	.align		4
.L_106:
        /*0018*/ 	.byte	0x04, 0x17
        /*001a*/ 	.short	(.L_108 - .L_107)
.L_107:
        /*001c*/ 	.word	0x00000000
        /*0020*/ 	.short	0x0008
        /*0022*/ 	.short	0x0040
        /*0024*/ 	.byte	0x00, 0xf0, 0x21, 0x00


	//----- nvinfo : EIATTR_KPARAM_INFO
	.align		4
.L_108:
        /*0028*/ 	.byte	0x04, 0x17
        /*002a*/ 	.short	(.L_110 - .L_109)
.L_109:
        /*002c*/ 	.word	0x00000000
        /*0030*/ 	.short	0x0007
        /*0032*/ 	.short	0x0038
        /*0034*/ 	.byte	0x00, 0xf5, 0x21, 0x00


	//----- nvinfo : EIATTR_KPARAM_INFO
	.align		4
.L_110:
        /*0038*/ 	.byte	0x04, 0x17
        /*003a*/ 	.short	(.L_112 - .L_111)
.L_111:
        /*003c*/ 	.word	0x00000000
        /*0040*/ 	.short	0x0006
        /*0042*/ 	.short	0x0030
        /*0044*/ 	.byte	0x00, 0xf0, 0x05, 0x00


	//----- nvinfo : EIATTR_KPARAM_INFO
	.align		4
.L_112:
        /*0048*/ 	.byte	0x04, 0x17
        /*004a*/ 	.short	(.L_114 - .L_113)
.L_113:
        /*004c*/ 	.word	0x00000000
        /*0050*/ 	.short	0x0005
        /*0052*/ 	.short	0x0028
        /*0054*/ 	.byte	0x00, 0xf5, 0x21, 0x00


	//----- nvinfo : EIATTR_KPARAM_INFO
	.align		4
.L_114:
        /*0058*/ 	.byte	0x04, 0x17
        /*005a*/ 	.short	(.L_116 - .L_115)
.L_115:
        /*005c*/ 	.word	0x00000000
        /*0060*/ 	.short	0x0004
        /*0062*/ 	.short	0x0020
        /*0064*/ 	.byte	0x00, 0xf5, 0x21, 0x00


	//----- nvinfo : EIATTR_KPARAM_INFO
	.align		4
.L_116:
        /*0068*/ 	.byte	0x04, 0x17
        /*006a*/ 	.short	(.L_118 - .L_117)
.L_117:
        /*006c*/ 	.word	0x00000000
        /*0070*/ 	.short	0x0003
        /*0072*/ 	.short	0x0018
        /*0074*/ 	.byte	0x00, 0xf0, 0x21, 0x00


	//----- nvinfo : EIATTR_KPARAM_INFO
	.align		4
.L_118:
        /*0078*/ 	.byte	0x04, 0x17
        /*007a*/ 	.short	(.L_120 - .L_119)
.L_119:
        /*007c*/ 	.word	0x00000000
        /*0080*/ 	.short	0x0002
        /*0082*/ 	.short	0x0010
        /*0084*/ 	.byte	0x00, 0xf5, 0x21, 0x00


	//----- nvinfo : EIATTR_KPARAM_INFO
	.align		4
.L_120:
        /*0088*/ 	.byte	0x04, 0x17
        /*008a*/ 	.short	(.L_122 - .L_121)
.L_121:
        /*008c*/ 	.word	0x00000000
        /*0090*/ 	.short	0x0001
        /*0092*/ 	.short	0x0008
        /*0094*/ 	.byte	0x00, 0xf0, 0x21, 0x00


	//----- nvinfo : EIATTR_KPARAM_INFO
	.align		4
.L_122:
        /*0098*/ 	.byte	0x04, 0x17
        /*009a*/ 	.short	(.L_124 - .L_123)
.L_123:
        /*009c*/ 	.word	0x00000000
        /*00a0*/ 	.short	0x0000
        /*00a2*/ 	.short	0x0000
        /*00a4*/ 	.byte	0x00, 0xf0, 0x05, 0x00


	//----- nvinfo : EIATTR_SPARSE_MMA_MASK
	.align		4
.L_124:
        /*00a8*/ 	.byte	0x03, 0x50
        /*00aa*/ 	.short	0x0000


	//----- nvinfo : EIATTR_MAXREG_COUNT
	.align		4
        /*00ac*/ 	.byte	0x03, 0x1b
        /*00ae*/ 	.short	0x00ff


	//----- nvinfo : EIATTR_NUM_BARRIERS
	.align		4
        /*00b0*/ 	.byte	0x02, 0x4c
        /*00b2*/ 	.byte	0x01
	.zero		1


	//----- nvinfo : EIATTR_MERCURY_ISA_VERSION
	.align		4
        /*00b4*/ 	.byte	0x03, 0x5f
        /*00b6*/ 	.short	0x0101


	//----- nvinfo : EIATTR_COOP_GROUP_MASK_REGIDS
	.align		4
        /*00b8*/ 	.byte	0x04, 0x29
        /*00ba*/ 	.short	(.L_126 - .L_125)


	//   ....[0]....
.L_125:
        /*00bc*/ 	.word	0xffffffff


	//   ....[1]....
        /*00c0*/ 	.word	0xffffffff


	//   ....[2]....
        /*00c4*/ 	.word	0xffffffff


	//   ....[3]....
        /*00c8*/ 	.word	0xffffffff


	//----- nvinfo : EIATTR_COOP_GROUP_INSTR_OFFSETS
	.align		4
.L_126:
        /*00cc*/ 	.byte	0x04, 0x28
        /*00ce*/ 	.short	(.L_128 - .L_127)


	//   ....[0]....
.L_127:
        /*00d0*/ 	.word	0x00002570


	//   ....[1]....
        /*00d4*/ 	.word	0x00002970


	//   ....[2]....
        /*00d8*/ 	.word	0x00004e30


	//   ....[3]....
        /*00dc*/ 	.word	0x000052a0


	//----- nvinfo : EIATTR_VRC_CTA_INIT_COUNT
	.align		4
.L_128:
        /*00e0*/ 	.byte	0x02, 0x4a
	.zero		1
	.zero		1


	//----- nvinfo : EIATTR_EXIT_INSTR_OFFSETS
	.align		4
        /*00e4*/ 	.byte	0x04, 0x1c
        /*00e6*/ 	.short	(.L_130 - .L_129)


	//   ....[0]....
.L_129:
        /*00e8*/ 	.word	0x00002710


	//   ....[1]....
        /*00ec*/ 	.word	0x00002b60


	//   ....[2]....
        /*00f0*/ 	.word	0x00004fb0


	//   ....[3]....
        /*00f4*/ 	.word	0x00005050


	//   ....[4]....
        /*00f8*/ 	.word	0x00005570


	//   ....[5]....
        /*00fc*/ 	.word	0x00005a40


	//----- nvinfo : EIATTR_MAX_THREADS
	.align		4
.L_130:
        /*0100*/ 	.byte	0x04, 0x05
        /*0102*/ 	.short	(.L_132 - .L_131)
.L_131:
        /*0104*/ 	.word	0x00000040
        /*0108*/ 	.word	0x00000001
        /*010c*/ 	.word	0x00000001


	//----- nvinfo : EIATTR_CRS_STACK_SIZE
	.align		4
.L_132:
        /*0110*/ 	.byte	0x04, 0x1e
        /*0112*/ 	.short	(.L_134 - .L_133)
.L_133:
        /*0114*/ 	.word	0x00000000


	//----- nvinfo : EIATTR_CBANK_PARAM_SIZE
	.align		4
.L_134:
        /*0118*/ 	.byte	0x03, 0x19
        /*011a*/ 	.short	0x0050


	//----- nvinfo : EIATTR_PARAM_CBANK
	.align		4
        /*011c*/ 	.byte	0x04, 0x0a
        /*011e*/ 	.short	(.L_136 - .L_135)
	.align		4
.L_135:
        /*0120*/ 	.word	index@(.nv.constant0._ZN3cub18CUB_300001_SM_10006detail10merge_sort26DeviceMergeSortMergeKernelINS2_10policy_hubIN6thrust24THRUST_300001_SM_1000_NS10device_ptrI15DetectionResultEEE9Policy600ES9_PNS0_8NullTypeES9_SD_m22DetectionResultCompareS8_SC_EEvbT2_T3_T4_PT6_PT7_T5_PSH_SH_NS1_7vsmem_tE)
        /*0124*/ 	.short	0x0380
        /*0126*/ 	.short	0x0050


	//----- nvinfo : EIATTR_SW_WAR
	.align		4
.L_136:
        /*0128*/ 	.byte	0x04, 0x36
        /*012a*/ 	.short	(.L_138 - .L_137)
.L_137:
        /*012c*/ 	.word	0x00000008
.L_138:


//--------------------- .nv.info._ZN3cub18CUB_300001_SM_10006detail10merge_sort30DeviceMergeSortPartitionKernelIN6thrust24THRUST_300001_SM_1000_NS10device_ptrI15DetectionResultEEm22DetectionResultCompareS7_EEvbT_PT2_T0_SD_PSD_T1_SD_i --------------------------
	.section	.nv.info._ZN3cub18CUB_300001_SM_10006detail10merge_sort30DeviceMergeSortPartitionKernelIN6thrust24THRUST_300001_SM_1000_NS10device_ptrI15DetectionResultEEm22DetectionResultCompareS7_EEvbT_PT2_T0_SD_PSD_T1_SD_i,"",@"SHT_CUDA_INFO"
	.sectionflags	@""
	.align	4


	//----- nvinfo : EIATTR_CUDA_API_VERSION
	.align		4
        /*0000*/ 	.byte	0x04, 0x37
        /*0002*/ 	.short	(.L_140 - .L_139)
.L_139:
        /*0004*/ 	.word	0x00000082


	//----- nvinfo : EIATTR_KPARAM_INFO
	.align		4
.L_140:
        /*0008*/ 	.byte	0x04, 0x17
        /*000a*/ 	.short	(.L_142 - .L_141)
.L_141:
        /*000c*/ 	.word	0x00000000
        /*0010*/ 	.short	0x0008
        /*0012*/ 	.short	0x0040
        /*0014*/ 	.byte	0x00, 0xf0, 0x11, 0x00


	//----- nvinfo : EIATTR_KPARAM_INFO
	.align		4
.L_142:
        /*0018*/ 	.byte	0x04, 0x17
        /*001a*/ 	.short	(.L_144 - .L_143)
.L_143:
        /*001c*/ 	.word	0x00000000
        /*0020*/ 	.short	0x0007
        /*0022*/ 	.short	0x0038
        /*0024*/ 	.byte	0x00, 0xf0, 0x21, 0x00


	//----- nvinfo : EIATTR_KPARAM_INFO
	.align		4
.L_144:
        /*0028*/ 	.byte	0x04, 0x17
        /*002a*/ 	.short	(.L_146 - .L_145)
.L_145:
        /*002c*/ 	.word	0x00000000
        /*0030*/ 	.short	0x0006
        /*0032*/ 	.short	0x0030
        /*0034*/ 	.byte	0x00, 0xf0, 0x05, 0x00


	//----- nvinfo : EIATTR_KPARAM_INFO
	.align		4
.L_146:
        /*0038*/ 	.byte	0x04, 0x17
        /*003a*/ 	.short	(.L_148 - .L_147)
.L_147:
        /*003c*/ 	.word	0x00000000
        /*0040*/ 	.short	0x0005
        /*0042*/ 	.short	0x0028
        /*0044*/ 	.byte	0x00, 0xf5, 0x21, 0x00


	//----- nvinfo : EIATTR_KPARAM_INFO
	.align		4
.L_148:
        /*0048*/ 	.byte	0x04, 0x17
        /*004a*/ 	.short	(.L_150 - .L_149)
.L_149:
        /*004c*/ 	.word	0x00000000
        /*0050*/ 	.short	0x0004
        /*0052*/ 	.short	0x0020
        /*0054*/ 	.byte	0x00, 0xf0, 0x21, 0x00


	//----- nvinfo : EIATTR_KPARAM_INFO
	.align		4
.L_150:
        /*0058*/ 	.byte	0x04, 0x17
        /*005a*/ 	.short	(.L_152 - .L_151)
.L_151:
        /*005c*/ 	.word	0x00000000
        /*0060*/ 	.short	0x0003
        /*0062*/ 	.short	0x0018
        /*0064*/ 	.byte	0x00, 0xf0, 0x21, 0x00


	//----- nvinfo : EIATTR_KPARAM_INFO
	.align		4
.L_152:
        /*0068*/ 	.byte	0x04, 0x17
        /*006a*/ 	.short	(.L_154 - .L_153)
.L_153:
        /*006c*/ 	.word	0x00000000
        /*0070*/ 	.short	0x0002
        /*0072*/ 	.short	0x0010
        /*0074*/ 	.byte	0x00, 0xf5, 0x21, 0x00


	//----- nvinfo : EIATTR_KPARAM_INFO
	.align		4
.L_154:
        /*0078*/ 	.byte	0x04, 0x17
        /*007a*/ 	.short	(.L_156 - .L_155)
.L_155:
        /*007c*/ 	.word	0x00000000
        /*0080*/ 	.short	0x0001
        /*0082*/ 	.short	0x0008
        /*0084*/ 	.byte	0x00, 0xf0, 0x21, 0x00


	//----- nvinfo : EIATTR_KPARAM_INFO
	.align		4
.L_156:
        /*0088*/ 	.byte	0x04, 0x17
        /*008a*/ 	.short	(.L_158 - .L_157)
.L_157:
        /*008c*/ 	.word	0x00000000
        /*0090*/ 	.short	0x0000
        /*0092*/ 	.short	0x0000
        /*0094*/ 	.byte	0x00, 0xf0, 0x05, 0x00


	//----- nvinfo : EIATTR_SPARSE_MMA_MASK
	.align		4
.L_158:
        /*0098*/ 	.byte	0x03, 0x50
        /*009a*/ 	.short	0x0000


	//----- nvinfo : EIATTR_MAXREG_COUNT
	.align		4
        /*009c*/ 	.byte	0x03, 0x1b
        /*009e*/ 	.short	0x00ff


	//----- nvinfo : EIATTR_MERCURY_ISA_VERSION
	.align		4
        /*00a0*/ 	.byte	0x03, 0x5f
        /*00a2*/ 	.short	0x0101


	//----- nvinfo : EIATTR_VRC_CTA_INIT_COUNT
	.align		4
        /*00a4*/ 	.byte	0x02, 0x4a
	.zero		1
	.zero		1


	//----- nvinfo : EIATTR_EXIT_INSTR_OFFSETS
	.align		4
        /*00a8*/ 	.byte	0x04, 0x1c
        /*00aa*/ 	.short	(.L_160 - .L_159)


	//   ....[0]....
.L_159:
        /*00ac*/ 	.word	0x00000080


	//   ....[1]....
        /*00b0*/ 	.word	0x000003d0


	//   ....[2]....
        /*00b4*/ 	.word	0x00000b70


	//----- nvinfo : EIATTR_CRS_STACK_SIZE
	.align		4
.L_160:
        /*00b8*/ 	.byte	0x04, 0x1e
        /*00ba*/ 	.short	(.L_162 - .L_161)
.L_161:
        /*00bc*/ 	.word	0x00000000


	//----- nvinfo : EIATTR_CBANK_PARAM_SIZE
	.align		4
.L_162:
        /*00c0*/ 	.byte	0x03, 0x19
        /*00c2*/ 	.short	0x0044


	//----- nvinfo : EIATTR_PARAM_CBANK
	.align		4
        /*00c4*/ 	.byte	0x04, 0x0a
        /*00c6*/ 	.short	(.L_164 - .L_163)
	.align		4
.L_163:
        /*00c8*/ 	.word	index@(.nv.constant0._ZN3cub18CUB_300001_SM_10006detail10merge_sort30DeviceMergeSortPartitionKernelIN6thrust24THRUST_300001_SM_1000_NS10device_ptrI15DetectionResultEEm22DetectionResultCompareS7_EEvbT_PT2_T0_SD_PSD_T1_SD_i)
        /*00cc*/ 	.short	0x0380
        /*00ce*/ 	.short	0x0044


	//----- nvinfo : EIATTR_SW_WAR
	.align		4
.L_164:
        /*00d0*/ 	.byte	0x04, 0x36
        /*00d2*/ 	.short	(.L_166 - .L_165)
.L_165:
        /*00d4*/ 	.word	0x00000008
.L_166:


//--------------------- .nv.info._ZN3cub18CUB_300001_SM_10006detail10merge_sort30DeviceMergeSortBlockSortKernelINS2_10policy_hubIN6thrust24THRUST_300001_SM_1000_NS10device_ptrI15DetectionResultEEE9Policy600ES9_PNS0_8NullTypeES9_SD_m22DetectionResultCompareS8_SC_EEvbT0_T1_T2_T3_T4_PT6_PT7_T5_NS1_7vsmem_tE --------------------------
	.section	.nv.info._ZN3cub18CUB_300001_SM_10006detail10merge_sort30DeviceMergeSortBlockSortKernelINS2_10policy_hubIN6thrust24THRUST_300001_SM_1000_NS10device_ptrI15DetectionResultEEE9Policy600ES9_PNS0_8NullTypeES9_SD_m22DetectionResultCompareS8_SC_EEvbT0_T1_T2_T3_T4_PT6_PT7_T5_NS1_7vsmem_tE,"",@"SHT_CUDA_INFO"
	.sectionflags	@""
	.align	4


	//----- nvinfo : EIATTR_CUDA_API_VERSION
	.align		4
        /*0000*/ 	.byte	0x04, 0x37
        /*0002*/ 	.short	(.L_168 - .L_167)
.L_167:
        /*0004*/ 	.word	0x00000082


	//----- nvinfo : EIATTR_KPARAM_INFO
	.align		4
.L_168:
        /*0008*/ 	.byte	0x04, 0x17
        /*000a*/ 	.short	(.L_170 - .L_169)
.L_169:
        /*000c*/ 	.word	0x00000000
        /*0010*/ 	.short	0x0009
        /*0012*/ 	.short	0x0048
        /*0014*/ 	.byte	0x00, 0xf0, 0x21, 0x00


	//----- nvinfo : EIATTR_KPARAM_INFO
	.align		4
.L_170:
        /*0018*/ 	.byte	0x04, 0x17
        /*001a*/ 	.short	(.L_172 - .L_171)
.L_171:
        /*001c*/ 	.word	0x00000000
        /*0020*/ 	.short	0x0008
        /*0022*/ 	.short	0x0040
        /*0024*/ 	.byte	0x00, 0xf0, 0x05, 0x00


	//----- nvinfo : EIATTR_KPARAM_INFO
	.align		4
.L_172:
        /*0028*/ 	.byte	0x04, 0x17
        /*002a*/ 	.short	(.L_174 - .L_173)
.L_173:
        /*002c*/ 	.word	0x00000000
        /*0030*/ 	.short	0x0007
        /*0032*/ 	.short	0x0038
        /*0034*/ 	.byte	0x00, 0xf5, 0x21, 0x00


	//----- nvinfo : EIATTR_KPARAM_INFO
	.align		4
.L_174:
        /*0038*/ 	.byte	0x04, 0x17
        /*003a*/ 	.short	(.L_176 - .L_175)
.L_175:
        /*003c*/ 	.word	0x00000000
        /*0040*/ 	.short	0x0006
        /*0042*/ 	.short	0x0030
        /*0044*/ 	.byte	0x00, 0xf5, 0x21, 0x00


	//----- nvinfo : EIATTR_KPARAM_INFO
	.align		4
.L_176:
        /*0048*/ 	.byte	0x04, 0x17
        /*004a*/ 	.short	(.L_178 - .L_177)
.L_177:
        /*004c*/ 	.word	0x00000000
        /*0050*/ 	.short	0x0005
        /*0052*/ 	.short	0x0028
        /*0054*/ 	.byte	0x00, 0xf0, 0x21, 0x00


	//----- nvinfo : EIATTR_KPARAM_INFO
	.align		4
.L_178:
        /*0058*/ 	.byte	0x04, 0x17
        /*005a*/ 	.short	(.L_180 - .L_179)
.L_179:
        /*005c*/ 	.word	0x00000000
        /*0060*/ 	.short	0x0004
        /*0062*/ 	.short	0x0020
        /*0064*/ 	.byte	0x00, 0xf5, 0x21, 0x00


	//----- nvinfo : EIATTR_KPARAM_INFO
	.align		4
.L_180:
        /*0068*/ 	.byte	0x04, 0x17
        /*006a*/ 	.short	(.L_182 - .L_181)
.L_181:
        /*006c*/ 	.word	0x00000000
        /*0070*/ 	.short	0x0003
        /*0072*/ 	.short	0x0018
        /*0074*/ 	.byte	0x00, 0xf0, 0x21, 0x00


	//----- nvinfo : EIATTR_KPARAM_INFO
	.align		4
.L_182:
        /*0078*/ 	.byte	0x04, 0x17
        /*007a*/ 	.short	(.L_184 - .L_183)
.L_183:
        /*007c*/ 	.word	0x00000000
        /*0080*/ 	.short	0x0002
        /*0082*/ 	.short	0x0010
        /*0084*/ 	.byte	0x00, 0xf5, 0x21, 0x00


	//----- nvinfo : EIATTR_KPARAM_INFO
	.align		4
.L_184:
        /*0088*/ 	.byte	0x04, 0x17
        /*008a*/ 	.short	(.L_186 - .L_185)
.L_185:
        /*008c*/ 	.word	0x00000000
        /*0090*/ 	.short	0x0001
        /*0092*/ 	.short	0x0008
        /*0094*/ 	.byte	0x00, 0xf0, 0x21, 0x00


	//----- nvinfo : EIATTR_KPARAM_INFO
	.align		4
.L_186:
        /*0098*/ 	.byte	0x04, 0x17
        /*009a*/ 	.short	(.L_188 - .L_187)
.L_187:
        /*009c*/ 	.word	0x00000000
        /*00a0*/ 	.short	0x0000
        /*00a2*/ 	.short	0x0000
        /*00a4*/ 	.byte	0x00, 0xf0, 0x05, 0x00


	//----- nvinfo : EIATTR_SPARSE_MMA_MASK
	.align		4
.L_188:
        /*00a8*/ 	.byte	0x03, 0x50
        /*00aa*/ 	.short	0x0000


	//----- nvinfo : EIATTR_MAXREG_COUNT
	.align		4
        /*00ac*/ 	.byte	0x03, 0x1b
        /*00ae*/ 	.short	0x00ff


	//----- nvinfo : EIATTR_NUM_BARRIERS
	.align		4
        /*00b0*/ 	.byte	0x02, 0x4c
        /*00b2*/ 	.byte	0x01
	.zero		1


	//----- nvinfo : EIATTR_MERCURY_ISA_VERSION
	.align		4
        /*00b4*/ 	.byte	0x03, 0x5f
        /*00b6*/ 	.short	0x0101


	//----- nvinfo : EIATTR_COOP_GROUP_MASK_REGIDS
	.align		4
        /*00b8*/ 	.byte	0x04, 0x29
        /*00ba*/ 	.short	(.L_190 - .L_189)


	//   ....[0]....
.L_189:
        /*00bc*/ 	.word	0xffffffff


	//   ....[1]....
        /*00c0*/ 	.word	0xffffffff


	//   ....[2]....
        /*00c4*/ 	.word	0xffffffff


	//   ....[3]....
        /*00c8*/ 	.word	0xffffffff


	//   ....[4]....
        /*00cc*/ 	.word	0xffffffff


	//   ....[5]....
        /*00d0*/ 	.word	0xffffffff


	//----- nvinfo : EIATTR_COOP_GROUP_INSTR_OFFSETS
	.align		4
.L_190:
        /*00d4*/ 	.byte	0x04, 0x28
        /*00d6*/ 	.short	(.L_192 - .L_191)


	//   ....[0]....
.L_191:
        /*00d8*/ 	.word	0x00000340


	//   ....[1]....
        /*00dc*/ 	.word	0x00001820


	//   ....[2]....
        /*00e0*/ 	.word	0x00001c30


	//   ....[3]....
        /*00e4*/ 	.word	0x00002ab0


	//   ....[4]....
        /*00e8*/ 	.word	0x00003f30


	//   ....[5]....
        /*00ec*/ 	.word	0x000048a0


	//----- nvinfo : EIATTR_VRC_CTA_INIT_COUNT
	.align		4
.L_192:
        /*00f0*/ 	.byte	0x02, 0x4a
	.zero		1
	.zero		1


	//----- nvinfo : EIATTR_EXIT_INSTR_OFFSETS
	.align		4
        /*00f4*/ 	.byte	0x04, 0x1c
        /*00f6*/ 	.short	(.L_194 - .L_193)


	//   ....[0]....
.L_193:
        /*00f8*/ 	.word	0x00001a00


	//   ....[1]....
        /*00fc*/ 	.word	0x00001dd0


	//   ....[2]....
        /*0100*/ 	.word	0x000041c0


	//   ....[3]....
        /*0104*/ 	.word	0x00004690


	//   ....[4]....
        /*0108*/ 	.word	0x00004a40


	//   ....[5]....
        /*010c*/ 	.word	0x00004ae0


	//----- nvinfo : EIATTR_MAX_THREADS
	.align		4
.L_194:
        /*0110*/ 	.byte	0x04, 0x05
        /*0112*/ 	.short	(.L_196 - .L_195)
.L_195:
        /*0114*/ 	.word	0x00000040
        /*0118*/ 	.word	0x00000001
        /*011c*/ 	.word	0x00000001


	//----- nvinfo : EIATTR_CRS_STACK_SIZE
	.align		4
.L_196:
        /*0120*/ 	.byte	0x04, 0x1e
        /*0122*/ 	.short	(.L_198 - .L_197)
.L_197:
        /*0124*/ 	.word	0x00000000


	//----- nvinfo : EIATTR_CBANK_PARAM_SIZE
	.align		4
.L_198:
        /*0128*/ 	.byte	0x03, 0x19
        /*012a*/ 	.short	0x0050


	//----- nvinfo : EIATTR_PARAM_CBANK
	.align		4
        /*012c*/ 	.byte	0x04, 0x0a
        /*012e*/ 	.short	(.L_200 - .L_199)
	.align		4
.L_199:
        /*0130*/ 	.word	index@(.nv.constant0._ZN3cub18CUB_300001_SM_10006detail10merge_sort30DeviceMergeSortBlockSortKernelINS2_10policy_hubIN6thrust24THRUST_300001_SM_1000_NS10device_ptrI15DetectionResultEEE9Policy600ES9_PNS0_8NullTypeES9_SD_m22DetectionResultCompareS8_SC_EEvbT0_T1_T2_T3_T4_PT6_PT7_T5_NS1_7vsmem_tE)
        /*0134*/ 	.short	0x0380
        /*0136*/ 	.short	0x0050


	//----- nvinfo : EIATTR_SW_WAR
	.align		4
.L_200:
        /*0138*/ 	.byte	0x04, 0x36
        /*013a*/ 	.short	(.L_202 - .L_201)
.L_201:
        /*013c*/ 	.word	0x00000008
.L_202:


//--------------------- .nv.info._ZN3cub18CUB_300001_SM_10006detail10merge_sort26DeviceMergeSortMergeKernelINS2_10policy_hubIN6thrust24THRUST_300001_SM_1000_NS10device_ptrI15DetectionResultEEE9Policy600ES9_PNS0_8NullTypeES9_SD_j22DetectionResultCompareS8_SC_EEvbT2_T3_T4_PT6_PT7_T5_PSH_SH_NS1_7vsmem_tE --------------------------
	.section	.nv.info._ZN3cub18CUB_300001_SM_10006detail10merge_sort26DeviceMergeSortMergeKernelINS2_10policy_hubIN6thrust24THRUST_300001_SM_1000_NS10device_ptrI15DetectionResultEEE9Policy600ES9_PNS0_8NullTypeES9_SD_j22DetectionResultCompareS8_SC_EEvbT2_T3_T4_PT6_PT7_T5_PSH_SH_NS1_7vsmem_tE,"",@"SHT_CUDA_INFO"
	.sectionflags	@""
	.align	4


	//----- nvinfo : EIATTR_CUDA_API_VERSION
	.align		4
        /*0000*/ 	.byte	0x04, 0x37
        /*0002*/ 	.short	(.L_204 - .L_203)
.L_203:
        /*0004*/ 	.word	0x00000082


	//----- nvinfo : EIATTR_KPARAM_INFO
	.align		4
.L_204:
        /*0008*/ 	.byte	0x04, 0x17
        /*000a*/ 	.short	(.L_206 - .L_205)
.L_205:
        /*000c*/ 	.word	0x00000000
        /*0010*/ 	.short	0x0009
        /*0012*/ 	.short	0x0048
        /*0014*/ 	.byte	0x00, 0xf0, 0x21, 0x00


	//----- nvinfo : EIATTR_KPARAM_INFO
	.align		4
.L_206:
        /*0018*/ 	.byte	0x04, 0x17
        /*001a*/ 	.short	(.L_208 - .L_207)
.L_207:
        /*001c*/ 	.word	0x00000000
        /*0020*/ 	.short	0x0008
        /*0022*/ 	.short	0x0040
        /*0024*/ 	.byte	0x00, 0xf0, 0x11, 0x00


	//----- nvinfo : EIATTR_KPARAM_INFO
	.align		4
.L_208:
        /*0028*/ 	.byte	0x04, 0x17
        /*002a*/ 	.short	(.L_210 - .L_209)
.L_209:
        /*002c*/ 	.word	0x00000000
        /*0030*/ 	.short	0x0007
        /*0032*/ 	.short	0x0038
        /*0034*/ 	.byte	0x00, 0xf5, 0x21, 0x00


	//----- nvinfo : EIATTR_KPARAM_INFO
	.align		4
.L_210:
        /*0038*/ 	.byte	0x04, 0x17
        /*003a*/ 	.short	(.L_212 - .L_211)
.L_211:
        /*003c*/ 	.word	0x00000000
        /*0040*/ 	.short	0x0006
        /*0042*/ 	.short	0x0030
        /*0044*/ 	.byte	0x00, 0xf0, 0x05, 0x00


	//----- nvinfo : EIATTR_KPARAM_INFO
	.align		4
.L_212:
        /*0048*/ 	.byte	0x04, 0x17
        /*004a*/ 	.short	(.L_214 - .L_213)
.L_213:
        /*004c*/ 	.word	0x00000000
        /*0050*/ 	.short	0x0005
        /*0052*/ 	.short	0x0028
        /*0054*/ 	.byte	0x00, 0xf5, 0x21, 0x00


	//----- nvinfo : EIATTR_KPARAM_INFO
	.align		4
.L_214:
        /*0058*/ 	.byte	0x04, 0x17
        /*005a*/ 	.short	(.L_216 - .L_215)
.L_215:
        /*005c*/ 	.word	0x00000000
        /*0060*/ 	.short	0x0004
        /*0062*/ 	.short	0x0020
        /*0064*/ 	.byte	0x00, 0xf5, 0x21, 0x00


	//----- nvinfo : EIATTR_KPARAM_INFO
	.align		4
.L_216:
        /*0068*/ 	.byte	0x04, 0x17
        /*006a*/ 	.short	(.L_218 - .L_217)
.L_217:
        /*006c*/ 	.word	0x00000000
        /*0070*/ 	.short	0x0003
        /*0072*/ 	.short	0x0018
        /*0074*/ 	.byte	0x00, 0xf0, 0x11, 0x00


	//----- nvinfo : EIATTR_KPARAM_INFO
	.align		4
.L_218:
        /*0078*/ 	.byte	0x04, 0x17
        /*007a*/ 	.short	(.L_220 - .L_219)
.L_219:
        /*007c*/ 	.word	0x00000000
        /*0080*/ 	.short	0x0002
        /*0082*/ 	.short	0x0010
        /*0084*/ 	.byte	0x00, 0xf5, 0x21, 0x00


	//----- nvinfo : EIATTR_KPARAM_INFO
	.align		4
.L_220:
        /*0088*/ 	.byte	0x04, 0x17
        /*008a*/ 	.short	(.L_222 - .L_221)
.L_221:
        /*008c*/ 	.word	0x00000000
        /*0090*/ 	.short	0x0001
        /*0092*/ 	.short	0x0008
        /*0094*/ 	.byte	0x00, 0xf0, 0x21, 0x00


	//----- nvinfo : EIATTR_KPARAM_INFO
	.align		4
.L_222:
        /*0098*/ 	.byte	0x04, 0x17
        /*009a*/ 	.short	(.L_224 - .L_223)
.L_223:
        /*009c*/ 	.word	0x00000000
        /*00a0*/ 	.short	0x0000
        /*00a2*/ 	.short	0x0000
        /*00a4*/ 	.byte	0x00, 0xf0, 0x05, 0x00


	//----- nvinfo : EIATTR_SPARSE_MMA_MASK
	.align		4
.L_224:
        /*00a8*/ 	.byte	0x03, 0x50
        /*00aa*/ 	.short	0x0000


	//----- nvinfo : EIATTR_MAXREG_COUNT
	.align		4
        /*00ac*/ 	.byte	0x03, 0x1b
        /*00ae*/ 	.short	0x00ff


	//----- nvinfo : EIATTR_NUM_BARRIERS
	.align		4
        /*00b0*/ 	.byte	0x02, 0x4c
        /*00b2*/ 	.byte	0x01
	.zero		1


	//----- nvinfo : EIATTR_MERCURY_ISA_VERSION
	.align		4
        /*00b4*/ 	.byte	0x03, 0x5f
        /*00b6*/ 	.short	0x0101


	//----- nvinfo : EIATTR_COOP_GROUP_MASK_REGIDS
	.align		4
        /*00b8*/ 	.byte	0x04, 0x29
        /*00ba*/ 	.short	(.L_226 - .L_225)


	//   ....[0]....
.L_225:
        /*00bc*/ 	.word	0xffffffff


	//   ....[1]....
        /*00c0*/ 	.word	0xffffffff


	//   ....[2]....
        /*00c4*/ 	.word	0xffffffff


	//   ....[3]....
        /*00c8*/ 	.word	0xffffffff


	//----- nvinfo : EIATTR_COOP_GROUP_INSTR_OFFSETS
	.align		4
.L_226:
        /*00cc*/ 	.byte	0x04, 0x28
        /*00ce*/ 	.short	(.L_228 - .L_227)


	//   ....[0]....
.L_227:
        /*00d0*/ 	.word	0x000023e0


	//   ....[1]....
        /*00d4*/ 	.word	0x00002820


	//   ....[2]....
        /*00d8*/ 	.word	0x00004ae0


	//   ....[3]....
        /*00dc*/ 	.word	0x00004fa0


	//----- nvinfo : EIATTR_VRC_CTA_INIT_COUNT
	.align		4
.L_228:
        /*00e0*/ 	.byte	0x02, 0x4a
	.zero		1
	.zero		1


	//----- nvinfo : EIATTR_EXIT_INSTR_OFFSETS
	.align		4
        /*00e4*/ 	.byte	0x04, 0x1c
        /*00e6*/ 	.short	(.L_230 - .L_229)


	//   ....[0]....
.L_229:
        /*00e8*/ 	.word	0x00002580


	//   ....[1]....
        /*00ec*/ 	.word	0x000029b0


	//   ....[2]....
        /*00f0*/ 	.word	0x00004ca0


	//   ....[3]....
        /*00f4*/ 	.word	0x00004d40


	//   ....[4]....
        /*00f8*/ 	.word	0x00005240


	//   ....[5]....
        /*00fc*/ 	.word	0x00005710


	//----- nvinfo : EIATTR_MAX_THREADS
	.align		4
.L_230:
        /*0100*/ 	.byte	0x04, 0x05
        /*0102*/ 	.short	(.L_232 - .L_231)
.L_231:
        /*0104*/ 	.word	0x00000040
        /*0108*/ 	.word	0x00000001
        /*010c*/ 	.word	0x00000001


	//----- nvinfo : EIATTR_CRS_STACK_SIZE
	.align		4
.L_232:
        /*0110*/ 	.byte	0x04, 0x1e
        /*0112*/ 	.short	(.L_234 - .L_233)
.L_233:
        /*0114*/ 	.word	0x00000000


	//----- nvinfo : EIATTR_CBANK_PARAM_SIZE
	.align		4
.L_234:
        /*0118*/ 	.byte	0x03, 0x19
        /*011a*/ 	.short	0x0050


	//----- nvinfo : EIATTR_PARAM_CBANK
	.align		4
        /*011c*/ 	.byte	0x04, 0x0a
        /*011e*/ 	.short	(.L_236 - .L_235)
	.align		4
.L_235:
        /*0120*/ 	.word	index@(.nv.constant0._ZN3cub18CUB_300001_SM_10006detail10merge_sort26DeviceMergeSortMergeKernelINS2_10policy_hubIN6thrust24THRUST_300001_SM_1000_NS10device_ptrI15DetectionResultEEE9Policy600ES9_PNS0_8NullTypeES9_SD_j22DetectionResultCompareS8_SC_EEvbT2_T3_T4_PT6_PT7_T5_PSH_SH_NS1_7vsmem_tE)
        /*0124*/ 	.short	0x0380
        /*0126*/ 	.short	0x0050


	//----- nvinfo : EIATTR_SW_WAR
	.align		4
.L_236:
        /*0128*/ 	.byte	0x04, 0x36
        /*012a*/ 	.short	(.L_238 - .L_237)
.L_237:
        /*012c*/ 	.word	0x00000008
.L_238:


//--------------------- .nv.info._ZN3cub18CUB_300001_SM_10006detail10merge_sort30DeviceMergeSortPartitionKernelIN6thrust24THRUST_300001_SM_1000_NS10device_ptrI15DetectionResultEEj22DetectionResultCompareS7_EEvbT_PT2_T0_SD_PSD_T1_SD_i --------------------------
	.section	.nv.info._ZN3cub18CUB_300001_SM_10006detail10merge_sort30DeviceMergeSortPartitionKernelIN6thrust24THRUST_300001_SM_1000_NS10device_ptrI15DetectionResultEEj22DetectionResultCompareS7_EEvbT_PT2_T0_SD_PSD_T1_SD_i,"",@"SHT_CUDA_INFO"
	.sectionflags	@""
	.align	4


	//----- nvinfo : EIATTR_CUDA_API_VERSION
	.align		4
        /*0000*/ 	.byte	0x04, 0x37
        /*0002*/ 	.short	(.L_240 - .L_239)
.L_239:
        /*0004*/ 	.word	0x00000082


	//----- nvinfo : EIATTR_KPARAM_INFO
	.align		4
.L_240:
        /*0008*/ 	.byte	0x04, 0x17
        /*000a*/ 	.short	(.L_242 - .L_241)
.L_241:
        /*000c*/ 	.word	0x00000000
        /*0010*/ 	.short	0x0008
        /*0012*/ 	.short	0x0030
        /*0014*/ 	.byte	0x00, 0xf0, 0x11, 0x00


	//----- nvinfo : EIATTR_KPARAM_INFO
	.align		4
.L_242:
        /*0018*/ 	.byte	0x04, 0x17
        /*001a*/ 	.short	(.L_244 - .L_243)
.L_243:
        /*001c*/ 	.word	0x00000000
        /*0020*/ 	.short	0x0007
        /*0022*/ 	.short	0x002c
        /*0024*/ 	.byte	0x00, 0xf0, 0x11, 0x00


	//----- nvinfo : EIATTR_KPARAM_INFO
	.align		4
.L_244:
        /*0028*/ 	.byte	0x04, 0x17
        /*002a*/ 	.short	(.L_246 - .L_245)
.L_245:
        /*002c*/ 	.word	0x00000000
        /*0030*/ 	.short	0x0006
        /*0032*/ 	.short	0x0028
        /*0034*/ 	.byte	0x00, 0xf0, 0x05, 0x00


	//----- nvinfo : EIATTR_KPARAM_INFO
	.align		4
.L_246:
        /*0038*/ 	.byte	0x04, 0x17
        /*003a*/ 	.short	(.L_248 - .L_247)
.L_247:
        /*003c*/ 	.word	0x00000000
        /*0040*/ 	.short	0x0005
        /*0042*/ 	.short	0x0020
        /*0044*/ 	.byte	0x00, 0xf5, 0x21, 0x00


	//----- nvinfo : EIATTR_KPARAM_INFO
	.align		4
.L_248:
        /*0048*/ 	.byte	0x04, 0x17
        /*004a*/ 	.short	(.L_250 - .L_249)
.L_249:
        /*004c*/ 	.word	0x00000000
        /*0050*/ 	.short	0x0004
        /*0052*/ 	.short	0x001c
        /*0054*/ 	.byte	0x00, 0xf0, 0x11, 0x00


	//----- nvinfo : EIATTR_KPARAM_INFO
	.align		4
.L_250:
        /*0058*/ 	.byte	0x04, 0x17
        /*005a*/ 	.short	(.L_252 - .L_251)
.L_251:
        /*005c*/ 	.word	0x00000000
        /*0060*/ 	.short	0x0003
        /*0062*/ 	.short	0x0018
        /*0064*/ 	.byte	0x00, 0xf0, 0x11, 0x00


	//----- nvinfo : EIATTR_KPARAM_INFO
	.align		4
.L_252:
        /*0068*/ 	.byte	0x04, 0x17
        /*006a*/ 	.short	(.L_254 - .L_253)
.L_253:
        /*006c*/ 	.word	0x00000000
        /*0070*/ 	.short	0x0002
        /*0072*/ 	.short	0x0010
        /*0074*/ 	.byte	0x00, 0xf5, 0x21, 0x00


	//----- nvinfo : EIATTR_KPARAM_INFO
	.align		4
.L_254:
        /*0078*/ 	.byte	0x04, 0x17
        /*007a*/ 	.short	(.L_256 - .L_255)
.L_255:
        /*007c*/ 	.word	0x00000000
        /*0080*/ 	.short	0x0001
        /*0082*/ 	.short	0x0008
        /*0084*/ 	.byte	0x00, 0xf0, 0x21, 0x00


	//----- nvinfo : EIATTR_KPARAM_INFO
	.align		4
.L_256:
        /*0088*/ 	.byte	0x04, 0x17
        /*008a*/ 	.short	(.L_258 - .L_257)
.L_257:
        /*008c*/ 	.word	0x00000000
        /*0090*/ 	.short	0x0000
        /*0092*/ 	.short	0x0000
        /*0094*/ 	.byte	0x00, 0xf0, 0x05, 0x00


	//----- nvinfo : EIATTR_SPARSE_MMA_MASK
	.align		4
.L_258:
        /*0098*/ 	.byte	0x03, 0x50
        /*009a*/ 	.short	0x0000


	//----- nvinfo : EIATTR_MAXREG_COUNT
	.align		4
        /*009c*/ 	.byte	0x03, 0x1b
        /*009e*/ 	.short	0x00ff


	//----- nvinfo : EIATTR_MERCURY_ISA_VERSION
	.align		4
        /*00a0*/ 	.byte	0x03, 0x5f
        /*00a2*/ 	.short	0x0101


	//----- nvinfo : EIATTR_VRC_CTA_INIT_COUNT
	.align		4
        /*00a4*/ 	.byte	0x02, 0x4a
	.zero		1
	.zero		1


	//----- nvinfo : EIATTR_EXIT_INSTR_OFFSETS
	.align		4
        /*00a8*/ 	.byte	0x04, 0x1c
        /*00aa*/ 	.short	(.L_260 - .L_259)


	//   ....[0]....
.L_259:
        /*00ac*/ 	.word	0x00000070


	//   ....[1]....
        /*00b0*/ 	.word	0x000001e0


	//   ....[2]....
        /*00b4*/ 	.word	0x00000650


	//----- nvinfo : EIATTR_CRS_STACK_SIZE
	.align		4
.L_260:
        /*00b8*/ 	.byte	0x04, 0x1e
        /*00ba*/ 	.short	(.L_262 - .L_261)
.L_261:
        /*00bc*/ 	.word	0x00000000


	//----- nvinfo : EIATTR_CBANK_PARAM_SIZE
	.align		4
.L_262:
        /*00c0*/ 	.byte	0x03, 0x19
        /*00c2*/ 	.short	0x0034


	//----- nvinfo : EIATTR_PARAM_CBANK
	.align		4
        /*00c4*/ 	.byte	0x04, 0x0a
        /*00c6*/ 	.short	(.L_264 - .L_263)
	.align		4
.L_263:
        /*00c8*/ 	.word	index@(.nv.constant0._ZN3cub18CUB_300001_SM_10006detail10merge_sort30DeviceMergeSortPartitionKernelIN6thrust24THRUST_300001_SM_1000_NS10device_ptrI15DetectionResultEEj22DetectionResultCompareS7_EEvbT_PT2_T0_SD_PSD_T1_SD_i)
        /*00cc*/ 	.short	0x0380
        /*00ce*/ 	.short	0x0034


	//----- nvinfo : EIATTR_SW_WAR
	.align		4
.L_264:
        /*00d0*/ 	.byte	0x04, 0x36
        /*00d2*/ 	.short	(.L_266 - .L_265)
.L_265:
        /*00d4*/ 	.word	0x00000008
.L_266:


//--------------------- .nv.info._ZN3cub18CUB_300001_SM_10006detail10merge_sort30DeviceMergeSortBlockSortKernelINS2_10policy_hubIN6thrust24THRUST_300001_SM_1000_NS10device_ptrI15DetectionResultEEE9Policy600ES9_PNS0_8NullTypeES9_SD_j22DetectionResultCompareS8_SC_EEvbT0_T1_T2_T3_T4_PT6_PT7_T5_NS1_7vsmem_tE --------------------------
	.section	.nv.info._ZN3cub18CUB_300001_SM_10006detail10merge_sort30DeviceMergeSortBlockSortKernelINS2_10policy_hubIN6thrust24THRUST_300001_SM_1000_NS10device_ptrI15DetectionResultEEE9Policy600ES9_PNS0_8NullTypeES9_SD_j22DetectionResultCompareS8_SC_EEvbT0_T1_T2_T3_T4_PT6_PT7_T5_NS1_7vsmem_tE,"",@"SHT_CUDA_INFO"
	.sectionflags	@""
	.align	4


	//----- nvinfo : EIATTR_CUDA_API_VERSION
	.align		4
        /*0000*/ 	.byte	0x04, 0x37
        /*0002*/ 	.short	(.L_268 - .L_267)
.L_267:
        /*0004*/ 	.word	0x00000082


	//----- nvinfo : EIATTR_KPARAM_INFO
	.align		4
.L_268:
        /*0008*/ 	.byte	0x04, 0x17
        /*000a*/ 	.short	(.L_270 - .L_269)
.L_269:
        /*000c*/ 	.word	0x00000000
        /*0010*/ 	.short	0x0009
        /*0012*/ 	.short	0x0048
        /*0014*/ 	.byte	0x00, 0xf0, 0x21, 0x00


	//----- nvinfo : EIATTR_KPARAM_INFO
	.align		4
.L_270:
        /*0018*/ 	.byte	0x04, 0x17
        /*001a*/ 	.short	(.L_272 - .L_271)
.L_271:
        /*001c*/ 	.word	0x00000000
        /*0020*/ 	.short	0x0008
        /*0022*/ 	.short	0x0040
        /*0024*/ 	.byte	0x00, 0xf0, 0x05, 0x00


	//----- nvinfo : EIATTR_KPARAM_INFO
	.align		4
.L_272:
        /*0028*/ 	.byte	0x04, 0x17
        /*002a*/ 	.short	(.L_274 - .L_273)
.L_273:
        /*002c*/ 	.word	0x00000000
        /*0030*/ 	.short	0x0007
        /*0032*/ 	.short	0x0038
        /*0034*/ 	.byte	0x00, 0xf5, 0x21, 0x00


	//----- nvinfo : EIATTR_KPARAM_INFO
	.align		4
.L_274:
        /*0038*/ 	.byte	0x04, 0x17
        /*003a*/ 	.short	(.L_276 - .L_275)
.L_275:
        /*003c*/ 	.word	0x00000000
        /*0040*/ 	.short	0x0006
        /*0042*/ 	.short	0x0030
        /*0044*/ 	.byte	0x00, 0xf5, 0x21, 0x00


	//----- nvinfo : EIATTR_KPARAM_INFO
	.align		4
.L_276:
        /*0048*/ 	.byte	0x04, 0x17
        /*004a*/ 	.short	(.L_278 - .L_277)
.L_277:
        /*004c*/ 	.word	0x00000000
        /*0050*/ 	.short	0x0005
        /*0052*/ 	.short	0x0028
        /*0054*/ 	.byte	0x00, 0xf0, 0x11, 0x00


	//----- nvinfo : EIATTR_KPARAM_INFO
	.align		4
.L_278:
        /*0058*/ 	.byte	0x04, 0x17
        /*005a*/ 	.short	(.L_280 - .L_279)
.L_279:
        /*005c*/ 	.word	0x00000000
        /*0060*/ 	.short	0x0004
        /*0062*/ 	.short	0x0020
        /*0064*/ 	.byte	0x00, 0xf5, 0x21, 0x00


	//----- nvinfo : EIATTR_KPARAM_INFO
	.align		4
.L_280:
        /*0068*/ 	.byte	0x04, 0x17
        /*006a*/ 	.short	(.L_282 - .L_281)
.L_281:
        /*006c*/ 	.word	0x00000000
        /*0070*/ 	.short	0x0003
        /*0072*/ 	.short	0x0018
        /*0074*/ 	.byte	0x00, 0xf0, 0x21, 0x00


	//----- nvinfo : EIATTR_KPARAM_INFO
	.align		4
.L_282:
        /*0078*/ 	.byte	0x04, 0x17
        /*007a*/ 	.short	(.L_284 - .L_283)
.L_283:
        /*007c*/ 	.word	0x00000000
        /*0080*/ 	.short	0x0002
        /*0082*/ 	.short	0x0010
        /*0084*/ 	.byte	0x00, 0xf5, 0x21, 0x00


	//----- nvinfo : EIATTR_KPARAM_INFO
	.align		4
.L_284:
        /*0088*/ 	.byte	0x04, 0x17
        /*008a*/ 	.short	(.L_286 - .L_285)
.L_285:
        /*008c*/ 	.word	0x00000000
        /*0090*/ 	.short	0x0001
        /*0092*/ 	.short	0x0008
        /*0094*/ 	.byte	0x00, 0xf0, 0x21, 0x00


	//----- nvinfo : EIATTR_KPARAM_INFO
	.align		4
.L_286:
        /*0098*/ 	.byte	0x04, 0x17
        /*009a*/ 	.short	(.L_288 - .L_287)
.L_287:
        /*009c*/ 	.word	0x00000000
        /*00a0*/ 	.short	0x0000
        /*00a2*/ 	.short	0x0000
        /*00a4*/ 	.byte	0x00, 0xf0, 0x05, 0x00


	//----- nvinfo : EIATTR_SPARSE_MMA_MASK
	.align		4
.L_288:
        /*00a8*/ 	.byte	0x03, 0x50
        /*00aa*/ 	.short	0x0000


	//----- nvinfo : EIATTR_MAXREG_COUNT
	.align		4
        /*00ac*/ 	.byte	0x03, 0x1b
        /*00ae*/ 	.short	0x00ff


	//----- nvinfo : EIATTR_NUM_BARRIERS
	.align		4
        /*00b0*/ 	.byte	0x02, 0x4c
        /*00b2*/ 	.byte	0x01
	.zero		1


	//----- nvinfo : EIATTR_MERCURY_ISA_VERSION
	.align		4
        /*00b4*/ 	.byte	0x03, 0x5f
        /*00b6*/ 	.short	0x0101


	//----- nvinfo : EIATTR_COOP_GROUP_MASK_REGIDS
	.align		4
        /*00b8*/ 	.byte	0x04, 0x29
        /*00ba*/ 	.short	(.L_290 - .L_289)


	//   ....[0]....
.L_289:
        /*00bc*/ 	.word	0xffffffff


	//   ....[1]....
        /*00c0*/ 	.word	0xffffffff


	//   ....[2]....
        /*00c4*/ 	.word	0xffffffff


	//   ....[3]....
        /*00c8*/ 	.word	0xffffffff


	//   ....[4]....
        /*00cc*/ 	.word	0xffffffff


	//   ....[5]....
        /*00d0*/ 	.word	0xffffffff


	//----- nvinfo : EIATTR_COOP_GROUP_INSTR_OFFSETS
	.align		4
.L_290:
        /*00d4*/ 	.byte	0x04, 0x28
        /*00d6*/ 	.short	(.L_292 - .L_291)


	//   ....[0]....
.L_291:
        /*00d8*/ 	.word	0x00000310


	//   ....[1]....
        /*00dc*/ 	.word	0x00001800


	//   ....[2]....
        /*00e0*/ 	.word	0x00001bc0


	//   ....[3]....
        /*00e4*/ 	.word	0x00002a30


	//   ....[4]....
        /*00e8*/ 	.word	0x00003eb0


	//   ....[5]....
        /*00ec*/ 	.word	0x00004820


	//----- nvinfo : EIATTR_VRC_CTA_INIT_COUNT
	.align		4
.L_292:
        /*00f0*/ 	.byte	0x02, 0x4a
	.zero		1
	.zero		1


	//----- nvinfo : EIATTR_EXIT_INSTR_OFFSETS
	.align		4
        /*00f4*/ 	.byte	0x04, 0x1c
        /*00f6*/ 	.short	(.L_294 - .L_293)


	//   ....[0]....
.L_293:
        /*00f8*/ 	.word	0x00001990


	//   ....[1]....
        /*00fc*/ 	.word	0x00001d60


	//   ....[2]....
        /*0100*/ 	.word	0x00004140


	//   ....[3]....
        /*0104*/ 	.word	0x00004610


	//   ....[4]....
        /*0108*/ 	.word	0x000049c0


	//   ....[5]....
        /*010c*/ 	.word	0x00004a60


	//----- nvinfo : EIATTR_MAX_THREADS
	.align		4
.L_294:
        /*0110*/ 	.byte	0x04, 0x05
        /*0112*/ 	.short	(.L_296 - .L_295)
.L_295:
        /*0114*/ 	.word	0x00000040
        /*0118*/ 	.word	0x00000001
        /*011c*/ 	.word	0x00000001


	//----- nvinfo : EIATTR_CRS_STACK_SIZE
	.align		4
.L_296:
        /*0120*/ 	.byte	0x04, 0x1e
        /*0122*/ 	.short	(.L_298 - .L_297)
.L_297:
        /*0124*/ 	.word	0x00000000


	//----- nvinfo : EIATTR_CBANK_PARAM_SIZE
	.align		4
.L_298:
        /*0128*/ 	.byte	0x03, 0x19
        /*012a*/ 	.short	0x0050


	//----- nvinfo : EIATTR_PARAM_CBANK
	.align		4
        /*012c*/ 	.byte	0x04, 0x0a
        /*012e*/ 	.short	(.L_300 - .L_299)
	.align		4
.L_299:
        /*0130*/ 	.word	index@(.nv.constant0._ZN3cub18CUB_300001_SM_10006detail10merge_sort30DeviceMergeSortBlockSortKernelINS2_10policy_hubIN6thrust24THRUST_300001_SM_1000_NS10device_ptrI15DetectionResultEEE9Policy600ES9_PNS0_8NullTypeES9_SD_j22DetectionResultCompareS8_SC_EEvbT0_T1_T2_T3_T4_PT6_PT7_T5_NS1_7vsmem_tE)
        /*0134*/ 	.short	0x0380
        /*0136*/ 	.short	0x0050


	//----- nvinfo : EIATTR_SW_WAR
	.align		4
.L_300:
        /*0138*/ 	.byte	0x04, 0x36
        /*013a*/ 	.short	(.L_302 - .L_301)
.L_301:
        /*013c*/ 	.word	0x00000008
.L_302:


//--------------------- .nv.info._ZN3cub18CUB_300001_SM_10006detail11EmptyKernelIvEEvv --------------------------
	.section	.nv.info._ZN3cub18CUB_300001_SM_10006detail11EmptyKernelIvEEvv,"",@"SHT_CUDA_INFO"
	.sectionflags	@""
	.align	4


	//----- nvinfo : EIATTR_CUDA_API_VERSION
	.align		4
        /*0000*/ 	.byte	0x04, 0x37
        /*0002*/ 	.short	(.L_304 - .L_303)
.L_303:
        /*0004*/ 	.word	0x00000082


	//----- nvinfo : EIATTR_SPARSE_MMA_MASK
	.align		4
.L_304:
        /*0008*/ 	.byte	0x03, 0x50
        /*000a*/ 	.short	0x0000


	//----- nvinfo : EIATTR_MAXREG_COUNT
	.align		4
        /*000c*/ 	.byte	0x03, 0x1b
        /*000e*/ 	.short	0x00ff


	//----- nvinfo : EIATTR_MERCURY_ISA_VERSION
	.align		4
        /*0010*/ 	.byte	0x03, 0x5f
        /*0012*/ 	.short	0x0101


	//----- nvinfo : EIATTR_VRC_CTA_INIT_COUNT
	.align		4
        /*0014*/ 	.byte	0x02, 0x4a
	.zero		1
	.zero		1


	//----- nvinfo : EIATTR_EXIT_INSTR_OFFSETS
	.align		4
        /*0018*/ 	.byte	0x04, 0x1c
        /*001a*/ 	.short	(.L_306 - .L_305)


	//   ....[0]....
.L_305:
        /*001c*/ 	.word	0x00000010


	//----- nvinfo : EIATTR_SW_WAR
	.align		4
.L_306:
        /*0020*/ 	.byte	0x04, 0x36
        /*0022*/ 	.short	(.L_308 - .L_307)
.L_307:
        /*0024*/ 	.word	0x00000008
.L_308:


//--------------------- .nv.info._Z9nmsKernelPK15DetectionResultPiS2_if --------------------------
	.section	.nv.info._Z9nmsKernelPK15DetectionResultPiS2_if,"",@"SHT_CUDA_INFO"
	.sectionflags	@""
	.align	4


	//----- nvinfo : EIATTR_CUDA_API_VERSION
	.align		4
        /*0000*/ 	.byte	0x04, 0x37
        /*0002*/ 	.short	(.L_310 - .L_309)
.L_309:
        /*0004*/ 	.word	0x00000082


	//----- nvinfo : EIATTR_KPARAM_INFO
	.align		4
.L_310:
        /*0008*/ 	.byte	0x04, 0x17
        /*000a*/ 	.short	(.L_312 - .L_311)
.L_311:
        /*000c*/ 	.word	0x00000000
        /*0010*/ 	.short	0x0004
        /*0012*/ 	.short	0x001c
        /*0014*/ 	.byte	0x00, 0xf0, 0x11, 0x00


	//----- nvinfo : EIATTR_KPARAM_INFO
	.align		4
.L_312:
        /*0018*/ 	.byte	0x04, 0x17
        /*001a*/ 	.short	(.L_314 - .L_313)
.L_313:
        /*001c*/ 	.word	0x00000000
        /*0020*/ 	.short	0x0003
        /*0022*/ 	.short	0x0018
        /*0024*/ 	.byte	0x00, 0xf0, 0x11, 0x00


	//----- nvinfo : EIATTR_KPARAM_INFO
	.align		4
.L_314:
        /*0028*/ 	.byte	0x04, 0x17
        /*002a*/ 	.short	(.L_316 - .L_315)
.L_315:
        /*002c*/ 	.word	0x00000000
        /*0030*/ 	.short	0x0002
        /*0032*/ 	.short	0x0010
        /*0034*/ 	.byte	0x00, 0xf5, 0x21, 0x00


	//----- nvinfo : EIATTR_KPARAM_INFO
	.align		4
.L_316:
        /*0038*/ 	.byte	0x04, 0x17
        /*003a*/ 	.short	(.L_318 - .L_317)
.L_317:
        /*003c*/ 	.word	0x00000000
        /*0040*/ 	.short	0x0001
        /*0042*/ 	.short	0x0008
        /*0044*/ 	.byte	0x00, 0xf5, 0x21, 0x00


	//----- nvinfo : EIATTR_KPARAM_INFO
	.align		4
.L_318:
        /*0048*/ 	.byte	0x04, 0x17
        /*004a*/ 	.short	(.L_320 - .L_319)
.L_319:
        /*004c*/ 	.word	0x00000000
        /*0050*/ 	.short	0x0000
        /*0052*/ 	.short	0x0000
        /*0054*/ 	.byte	0x00, 0xf5, 0x21, 0x00


	//----- nvinfo : EIATTR_SPARSE_MMA_MASK
	.align		4
.L_320:
        /*0058*/ 	.byte	0x03, 0x50
        /*005a*/ 	.short	0x0000


	//----- nvinfo : EIATTR_MAXREG_COUNT
	.align		4
        /*005c*/ 	.byte	0x03, 0x1b
        /*005e*/ 	.short	0x00ff


	//----- nvinfo : EIATTR_MERCURY_ISA_VERSION
	.align		4
        /*0060*/ 	.byte	0x03, 0x5f
        /*0062*/ 	.short	0x0101


	//----- nvinfo : EIATTR_INT_WARP_WIDE_INSTR_OFFSETS
	.align		4
        /*0064*/ 	.byte	0x04, 0x31
        /*0066*/ 	.short	(.L_322 - .L_321)


	//   ....[0]....
.L_321:
        /*0068*/ 	.word	0x000004a0


	//   ....[1]....
        /*006c*/ 	.word	0x00000540


	//----- nvinfo : EIATTR_VRC_CTA_INIT_COUNT
	.align		4
.L_322:
        /*0070*/ 	.byte	0x02, 0x4a
	.zero		1
	.zero		1


	//----- nvinfo : EIATTR_EXIT_INSTR_OFFSETS
	.align		4
        /*0074*/ 	.byte	0x04, 0x1c
        /*0076*/ 	.short	(.L_324 - .L_323)


	//   ....[0]....
.L_323:
        /*0078*/ 	.word	0x00000070


	//   ....[1]....
        /*007c*/ 	.word	0x00000430


	//   ....[2]....
        /*0080*/ 	.word	0x00000580


	//----- nvinfo : EIATTR_CRS_STACK_SIZE
	.align		4
.L_324:
        /*0084*/ 	.byte	0x04, 0x1e
        /*0086*/ 	.short	(.L_326 - .L_325)
.L_325:
        /*0088*/ 	.word	0x00000000


	//----- nvinfo : EIATTR_CBANK_PARAM_SIZE
	.align		4
.L_326:
        /*008c*/ 	.byte	0x03, 0x19
        /*008e*/ 	.short	0x0020


	//----- nvinfo : EIATTR_PARAM_CBANK
	.align		4
        /*0090*/ 	.byte	0x04, 0x0a
        /*0092*/ 	.short	(.L_328 - .L_327)
	.align		4
.L_327:
        /*0094*/ 	.word	index@(.nv.constant0._Z9nmsKernelPK15DetectionResultPiS2_if)
        /*0098*/ 	.short	0x0380
        /*009a*/ 	.short	0x0020


	//----- nvinfo : EIATTR_SW_WAR
	.align		4
.L_328:
        /*009c*/ 	.byte	0x04, 0x36
        /*009e*/ 	.short	(.L_330 - .L_329)
.L_329:
        /*00a0*/ 	.word	0x00000008
.L_330:


//--------------------- .nv.info._Z22filterDetectionsKernelPKfP15DetectionResultPiiiiiifPfi --------------------------
	.section	.nv.info._Z22filterDetectionsKernelPKfP15DetectionResultPiiiiiifPfi,"",@"SHT_CUDA_INFO"
	.sectionflags	@""
	.align	4


	//----- nvinfo : EIATTR_CUDA_API_VERSION
	.align		4
        /*0000*/ 	.byte	0x04, 0x37
        /*0002*/ 	.short	(.L_332 - .L_331)
.L_331:
        /*0004*/ 	.word	0x00000082


	//----- nvinfo : EIATTR_KPARAM_INFO
	.align		4
.L_332:
        /*0008*/ 	.byte	0x04, 0x17
        /*000a*/ 	.short	(.L_334 - .L_333)
.L_333:
        /*000c*/ 	.word	0x00000000
        /*0010*/ 	.short	0x000a
        /*0012*/ 	.short	0x0038
        /*0014*/ 	.byte	0x00, 0xf0, 0x11, 0x00


	//----- nvinfo : EIATTR_KPARAM_INFO
	.align		4
.L_334:
        /*0018*/ 	.byte	0x04, 0x17
        /*001a*/ 	.short	(.L_336 - .L_335)
.L_335:
        /*001c*/ 	.word	0x00000000
        /*0020*/ 	.short	0x0009
        /*0022*/ 	.short	0x0030
        /*0024*/ 	.byte	0x00, 0xf5, 0x21, 0x00


	//----- nvinfo : EIATTR_KPARAM_INFO
	.align		4
.L_336:
        /*0028*/ 	.byte	0x04, 0x17
        /*002a*/ 	.short	(.L_338 - .L_337)
.L_337:
        /*002c*/ 	.word	0x00000000
        /*0030*/ 	.short	0x0008
        /*0032*/ 	.short	0x002c
        /*0034*/ 	.byte	0x00, 0xf0, 0x11, 0x00


	//----- nvinfo : EIATTR_KPARAM_INFO
	.align		4
.L_338:
        /*0038*/ 	.byte	0x04, 0x17
        /*003a*/ 	.short	(.L_340 - .L_339)
.L_339:
        /*003c*/ 	.word	0x00000000
        /*0040*/ 	.short	0x0007
        /*0042*/ 	.short	0x0028
        /*0044*/ 	.byte	0x00, 0xf0, 0x11, 0x00


	//----- nvinfo : EIATTR_KPARAM_INFO
	.align		4
.L_340:
        /*0048*/ 	.byte	0x04, 0x17
        /*004a*/ 	.short	(.L_342 - .L_341)
.L_341:
        /*004c*/ 	.word	0x00000000
        /*0050*/ 	.short	0x0006
        /*0052*/ 	.short	0x0024
        /*0054*/ 	.byte	0x00, 0xf0, 0x11, 0x00


	//----- nvinfo : EIATTR_KPARAM_INFO
	.align		4
.L_342:
        /*0058*/ 	.byte	0x04, 0x17
        /*005a*/ 	.short	(.L_344 - .L_343)
.L_343:
        /*005c*/ 	.word	0x00000000
        /*0060*/ 	.short	0x0005
        /*0062*/ 	.short	0x0020
        /*0064*/ 	.byte	0x00, 0xf0, 0x11, 0x00


	//----- nvinfo : EIATTR_KPARAM_INFO
	.align		4
.L_344:
        /*0068*/ 	.byte	0x04, 0x17
        /*006a*/ 	.short	(.L_346 - .L_345)
.L_345:
        /*006c*/ 	.word	0x00000000
        /*0070*/ 	.short	0x0004
        /*0072*/ 	.short	0x001c
        /*0074*/ 	.byte	0x00, 0xf0, 0x11, 0x00


	//----- nvinfo : EIATTR_KPARAM_INFO
	.align		4
.L_346:
        /*0078*/ 	.byte	0x04, 0x17
        /*007a*/ 	.short	(.L_348 - .L_347)
.L_347:
        /*007c*/ 	.word	0x00000000
        /*0080*/ 	.short	0x0003
        /*0082*/ 	.short	0x0018
        /*0084*/ 	.byte	0x00, 0xf0, 0x11, 0x00


	//----- nvinfo : EIATTR_KPARAM_INFO
	.align		4
.L_348:
        /*0088*/ 	.byte	0x04, 0x17
        /*008a*/ 	.short	(.L_350 - .L_349)
.L_349:
        /*008c*/ 	.word	0x00000000
        /*0090*/ 	.short	0x0002
        /*0092*/ 	.short	0x0010
        /*0094*/ 	.byte	0x00, 0xf5, 0x21, 0x00


	//----- nvinfo : EIATTR_KPARAM_INFO
	.align		4
.L_350:
        /*0098*/ 	.byte	0x04, 0x17
        /*009a*/ 	.short	(.L_352 - .L_351)
.L_351:
        /*009c*/ 	.word	0x00000000
        /*00a0*/ 	.short	0x0001
        /*00a2*/ 	.short	0x0008
        /*00a4*/ 	.byte	0x00, 0xf5, 0x21, 0x00


	//----- nvinfo : EIATTR_KPARAM_INFO
	.align		4
.L_352:
        /*00a8*/ 	.byte	0x04, 0x17
        /*00aa*/ 	.short	(.L_354 - .L_353)
.L_353:
        /*00ac*/ 	.word	0x00000000
        /*00b0*/ 	.short	0x0000
        /*00b2*/ 	.short	0x0000
        /*00b4*/ 	.byte	0x00, 0xf5, 0x21, 0x00


	//----- nvinfo : EIATTR_SPARSE_MMA_MASK
	.align		4
.L_354:
        /*00b8*/ 	.byte	0x03, 0x50
        /*00ba*/ 	.short	0x0000


	//----- nvinfo : EIATTR_MAXREG_COUNT
	.align		4
        /*00bc*/ 	.byte	0x03, 0x1b
        /*00be*/ 	.short	0x00ff


	//----- nvinfo : EIATTR_MERCURY_ISA_VERSION
	.align		4
        /*00c0*/ 	.byte	0x03, 0x5f
        /*00c2*/ 	.short	0x0101


	//----- nvinfo : EIATTR_INT_WARP_WIDE_INSTR_OFFSETS
	.align		4
        /*00c4*/ 	.byte	0x04, 0x31
        /*00c6*/ 	.short	(.L_356 - .L_355)


	//   ....[0]....
.L_355:
        /*00c8*/ 	.word	0x00000ca0


	//   ....[1]....
        /*00cc*/ 	.word	0x00000d40


	//----- nvinfo : EIATTR_VRC_CTA_INIT_COUNT
	.align		4
.L_356:
        /*00d0*/ 	.byte	0x02, 0x4a
	.zero		1
	.zero		1


	//----- nvinfo : EIATTR_EXIT_INSTR_OFFSETS
	.align		4
        /*00d4*/ 	.byte	0x04, 0x1c
        /*00d6*/ 	.short	(.L_358 - .L_357)


	//   ....[0]....
.L_357:
        /*00d8*/ 	.word	0x00000090


	//   ....[1]....
        /*00dc*/ 	.word	0x00000240


	//   ....[2]....
        /*00e0*/ 	.word	0x00000300


	//   ....[3]....
        /*00e4*/ 	.word	0x00000350


	//   ....[4]....
        /*00e8*/ 	.word	0x000003e0


	//   ....[5]....
        /*00ec*/ 	.word	0x00000480


	//   ....[6]....
        /*00f0*/ 	.word	0x000005b0


	//   ....[7]....
        /*00f4*/ 	.word	0x00000780


	//   ....[8]....
        /*00f8*/ 	.word	0x000007b0


	//   ....[9]....
        /*00fc*/ 	.word	0x00000c80


	//   ....[10]....
        /*0100*/ 	.word	0x00000d70


	//   ....[11]....
        /*0104*/ 	.word	0x00001330


	//----- nvinfo : EIATTR_CRS_STACK_SIZE
	.align		4
.L_358:
        /*0108*/ 	.byte	0x04, 0x1e
        /*010a*/ 	.short	(.L_360 - .L_359)
.L_359:
        /*010c*/ 	.word	0x00000000


	//----- nvinfo : EIATTR_CBANK_PARAM_SIZE
	.align		4
.L_360:
        /*0110*/ 	.byte	0x03, 0x19
        /*0112*/ 	.short	0x003c


	//----- nvinfo : EIATTR_PARAM_CBANK
	.align		4
        /*0114*/ 	.byte	0x04, 0x0a
        /*0116*/ 	.short	(.L_362 - .L_361)
	.align		4
.L_361:
        /*0118*/ 	.word	index@(.nv.constant0._Z22filterDetectionsKernelPKfP15DetectionResultPiiiiiifPfi)
        /*011c*/ 	.short	0x0380
        /*011e*/ 	.short	0x003c


	//----- nvinfo : EIATTR_SW_WAR
	.align		4
.L_362:
        /*0120*/ 	.byte	0x04, 0x36
        /*0122*/ 	.short	(.L_364 - .L_363)
.L_363:
        /*0124*/ 	.word	0x00000008
.L_364:


//--------------------- .nv.callgraph             --------------------------
	.section	.nv.callgraph,"",@"SHT_CUDA_CALLGRAPH"
	.align	4
	.sectionentsize	8
	.align		4
        /*0000*/ 	.word	0x00000000
	.align		4
        /*0004*/ 	.word	0xffffffff
	.align		4
        /*0008*/ 	.word	0x00000000
	.align		4
        /*000c*/ 	.word	0xfffffffe
	.align		4
        /*0010*/ 	.word	0x00000000
	.align		4
        /*0014*/ 	.word	0xfffffffd
	.align		4
        /*0018*/ 	.word	0x00000000
	.align		4
        /*001c*/ 	.word	0xfffffffc


//--------------------- .nv.constant4             --------------------------
	.section	.nv.constant4,"a",@progbits
	.align	8
	.align		8
.nv.constant4:
        /*0000*/ 	.dword	_ZN34_INTERNAL_8d14bb70_4_k_cu_d02b43124cuda3std3__45__cpo5beginE
	.align		8
        /*0008*/ 	.dword	_ZN34_INTERNAL_8d14bb70_4_k_cu_d02b43124cuda3std3__45__cpo3endE
	.align		8
        /*0010*/ 	.dword	_ZN34_INTERNAL_8d14bb70_4_k_cu_d02b43124cuda3std3__45__cpo6cbeginE
	.align		8
        /*0018*/ 	.dword	_ZN34_INTERNAL_8d14bb70_4_k_cu_d02b43124cuda3std3__45__cpo4cendE
	.align		8
        /*0020*/ 	.dword	_ZN34_INTERNAL_8d14bb70_4_k_cu_d02b43124cuda3std3__45__cpo6rbeginE
	.align		8
        /*0028*/ 	.dword	_ZN34_INTERNAL_8d14bb70_4_k_cu_d02b43124cuda3std3__45__cpo4rendE
	.align		8
        /*0030*/ 	.dword	_ZN34_INTERNAL_8d14bb70_4_k_cu_d02b43124cuda3std3__45__cpo7crbeginE
	.align		8
        /*0038*/ 	.dword	_ZN34_INTERNAL_8d14bb70_4_k_cu_d02b43124cuda3std3__45__cpo5crendE
	.align		8
        /*0040*/ 	.dword	_ZN34_INTERNAL_8d14bb70_4_k_cu_d02b43124cuda3std3__436_GLOBAL__N__8d14bb70_4_k_cu_d02b43126ignoreE
	.align		8
        /*0048*/ 	.dword	_ZN34_INTERNAL_8d14bb70_4_k_cu_d02b43124cuda3std3__419piecewise_constructE
	.align		8
        /*0050*/ 	.dword	_ZN34_INTERNAL_8d14bb70_4_k_cu_d02b43124cuda3std3__48in_placeE
	.align		8
        /*0058*/ 	.dword	_ZN34_INTERNAL_8d14bb70_4_k_cu_d02b43124cuda3std3__420unreachable_sentinelE
	.align		8
        /*0060*/ 	.dword	_ZN34_INTERNAL_8d14bb70_4_k_cu_d02b43124cuda3std3__47nulloptE
	.align		8
        /*0068*/ 	.dword	_ZN34_INTERNAL_8d14bb70_4_k_cu_d02b43124cuda3std3__48unexpectE
	.align		8
        /*0070*/ 	.dword	_ZN34_INTERNAL_8d14bb70_4_k_cu_d02b43124cuda3std6ranges3__45__cpo4swapE
	.align		8
        /*0078*/ 	.dword	_ZN34_INTERNAL_8d14bb70_4_k_cu_d02b43124cuda3std6ranges3__45__cpo9iter_moveE
	.align		8
        /*0080*/ 	.dword	_ZN34_INTERNAL_8d14bb70_4_k_cu_d02b43124cuda3std6ranges3__45__cpo5beginE
	.align		8
        /*0088*/ 	.dword	_ZN34_INTERNAL_8d14bb70_4_k_cu_d02b43124cuda3std6ranges3__45__cpo3endE
	.align		8
        /*0090*/ 	.dword	_ZN34_INTERNAL_8d14bb70_4_k_cu_d02b43124cuda3std6ranges3__45__cpo6cbeginE
	.align		8
        /*0098*/ 	.dword	_ZN34_INTERNAL_8d14bb70_4_k_cu_d02b43124cuda3std6ranges3__45__cpo4cendE
	.align		8
        /*00a0*/ 	.dword	_ZN34_INTERNAL_8d14bb70_4_k_cu_d02b43124cuda3std6ranges3__45__cpo7advanceE
	.align		8
        /*00a8*/ 	.dword	_ZN34_INTERNAL_8d14bb70_4_k_cu_d02b43124cuda3std6ranges3__45__cpo9iter_swapE
	.align		8
        /*00b0*/ 	.dword	_ZN34_INTERNAL_8d14bb70_4_k_cu_d02b43124cuda3std6ranges3__45__cpo4nextE
	.align		8
        /*00b8*/ 	.dword	_ZN34_INTERNAL_8d14bb70_4_k_cu_d02b43124cuda3std6ranges3__45__cpo4prevE
	.align		8
        /*00c0*/ 	.dword	_ZN34_INTERNAL_8d14bb70_4_k_cu_d02b43124cuda3std6ranges3__45__cpo4dataE
	.align		8
        /*00c8*/ 	.dword	_ZN34_INTERNAL_8d14bb70_4_k_cu_d02b43124cuda3std6ranges3__45__cpo5cdataE
	.align		8
        /*00d0*/ 	.dword	_ZN34_INTERNAL_8d14bb70_4_k_cu_d02b43124cuda3std6ranges3__45__cpo4sizeE
	.align		8
        /*00d8*/ 	.dword	_ZN34_INTERNAL_8d14bb70_4_k_cu_d02b43124cuda3std6ranges3__45__cpo5ssizeE
	.align		8
        /*00e0*/ 	.dword	_ZN34_INTERNAL_8d14bb70_4_k_cu_d02b43124cuda3std6ranges3__45__cpo8distanceE
	.align		8
        /*00e8*/ 	.dword	_ZN34_INTERNAL_8d14bb70_4_k_cu_d02b43126thrust24THRUST_300001_SM_1000_NS8cuda_cub3parE
	.align		8
        /*00f0*/ 	.dword	_ZN34_INTERNAL_8d14bb70_4_k_cu_d02b43126thrust24THRUST_300001_SM_1000_NS8cuda_cub10par_nosyncE
	.align		8
        /*00f8*/ 	.dword	_ZN34_INTERNAL_8d14bb70_4_k_cu_d02b43126thrust24THRUST_300001_SM_1000_NS6system6detail10sequential3seqE
	.align		8
        /*0100*/ 	.dword	_ZN34_INTERNAL_8d14bb70_4_k_cu_d02b43126thrust24THRUST_300001_SM_1000_NS6system3cpp3parE
	.align		8
        /*0108*/ 	.dword	_ZN34_INTERNAL_8d14bb70_4_k_cu_d02b43126thrust24THRUST_300001_SM_1000_NS12placeholders2_1E
	.align		8
        /*0110*/ 	.dword	_ZN34_INTERNAL_8d14bb70_4_k_cu_d02b43126thrust24THRUST_300001_SM_1000_NS12placeholders2_2E
	.align		8
        /*0118*/ 	.dword	_ZN34_INTERNAL_8d14bb70_4_k_cu_d02b43126thrust24THRUST_300001_SM_1000_NS12placeholders2_3E
	.align		8
        /*0120*/ 	.dword	_ZN34_INTERNAL_8d14bb70_4_k_cu_d02b43126thrust24THRUST_300001_SM_1000_NS12placeholders2_4E
	.align		8
        /*0128*/ 	.dword	_ZN34_INTERNAL_8d14bb70_4_k_cu_d02b43126thrust24THRUST_300001_SM_1000_NS12placeholders2_5E
	.align		8
        /*0130*/ 	.dword	_ZN34_INTERNAL_8d14bb70_4_k_cu_d02b43126thrust24THRUST_300001_SM_1000_NS12placeholders2_6E
	.align		8
        /*0138*/ 	.dword	_ZN34_INTERNAL_8d14bb70_4_k_cu_d02b43126thrust24THRUST_300001_SM_1000_NS12placeholders2_7E
	.align		8
        /*0140*/ 	.dword	_ZN34_INTERNAL_8d14bb70_4_k_cu_d02b43126thrust24THRUST_300001_SM_1000_NS12placeholders2_8E
	.align		8
        /*0148*/ 	.dword	_ZN34_INTERNAL_8d14bb70_4_k_cu_d02b43126thrust24THRUST_300001_SM_1000_NS12placeholders2_9E
	.align		8
        /*0150*/ 	.dword	_ZN34_INTERNAL_8d14bb70_4_k_cu_d02b43126thrust24THRUST_300001_SM_1000_NS12placeholders3_10E
	.align		8
        /*0158*/ 	.dword	_ZN34_INTERNAL_8d14bb70_4_k_cu_d02b43126thrust24THRUST_300001_SM_1000_NS3seqE
	.align		8
        /*0160*/ 	.dword	_ZN34_INTERNAL_8d14bb70_4_k_cu_d02b43126thrust24THRUST_300001_SM_1000_NS6deviceE


//--------------------- .text._ZN3cub18CUB_300001_SM_10006detail10merge_sort26DeviceMergeSortMergeKernelINS2_10policy_hubIN6thrust24THRUST_300001_SM_1000_NS10device_ptrI15DetectionResultEEE9Policy600ES9_PNS0_8NullTypeES9_SD_m22DetectionResultCompareS8_SC_EEvbT2_T3_T4_PT6_PT7_T5_PSH_SH_NS1_7vsmem_tE --------------------------
	.section	.text._ZN3cub18CUB_300001_SM_10006detail10merge_sort26DeviceMergeSortMergeKernelINS2_10policy_hubIN6thrust24THRUST_300001_SM_1000_NS10device_ptrI15DetectionResultEEE9Policy600ES9_PNS0_8NullTypeES9_SD_m22DetectionResultCompareS8_SC_EEvbT2_T3_T4_PT6_PT7_T5_PSH_SH_NS1_7vsmem_tE,"ax",@progbits
	.align	128
        .global         _ZN3cub18CUB_300001_SM_10006detail10merge_sort26DeviceMergeSortMergeKernelINS2_10policy_hubIN6thrust24THRUST_300001_SM_1000_NS10device_ptrI15DetectionResultEEE9Policy600ES9_PNS0_8NullTypeES9_SD_m22DetectionResultCompareS8_SC_EEvbT2_T3_T4_PT6_PT7_T5_PSH_SH_NS1_7vsmem_tE
        .type           _ZN3cub18CUB_300001_SM_10006detail10merge_sort26DeviceMergeSortMergeKernelINS2_10policy_hubIN6thrust24THRUST_300001_SM_1000_NS10device_ptrI15DetectionResultEEE9Policy600ES9_PNS0_8NullTypeES9_SD_m22DetectionResultCompareS8_SC_EEvbT2_T3_T4_PT6_PT7_T5_PSH_SH_NS1_7vsmem_tE,@function
        .size           _ZN3cub18CUB_300001_SM_10006detail10merge_sort26DeviceMergeSortMergeKernelINS2_10policy_hubIN6thrust24THRUST_300001_SM_1000_NS10device_ptrI15DetectionResultEEE9Policy600ES9_PNS0_8NullTypeES9_SD_m22DetectionResultCompareS8_SC_EEvbT2_T3_T4_PT6_PT7_T5_PSH_SH_NS1_7vsmem_tE,(.L_x_136 - _ZN3cub18CUB_300001_SM_10006detail10merge_sort26DeviceMergeSortMergeKernelINS2_10policy_hubIN6thrust24THRUST_300001_SM_1000_NS10device_ptrI15DetectionResultEEE9Policy600ES9_PNS0_8NullTypeES9_SD_m22DetectionResultCompareS8_SC_EEvbT2_T3_T4_PT6_PT7_T5_PSH_SH_NS1_7vsmem_tE)
        .other          _ZN3cub18CUB_300001_SM_10006detail10merge_sort26DeviceMergeSortMergeKernelINS2_10policy_hubIN6thrust24THRUST_300001_SM_1000_NS10device_ptrI15DetectionResultEEE9Policy600ES9_PNS0_8NullTypeES9_SD_m22DetectionResultCompareS8_SC_EEvbT2_T3_T4_PT6_PT7_T5_PSH_SH_NS1_7vsmem_tE,@"STO_CUDA_ENTRY STV_DEFAULT"
_ZN3cub18CUB_300001_SM_10006detail10merge_sort26DeviceMergeSortMergeKernelINS2_10policy_hubIN6thrust24THRUST_300001_SM_1000_NS10device_ptrI15DetectionResultEEE9Policy600ES9_PNS0_8NullTypeES9_SD_m22DetectionResultCompareS8_SC_EEvbT2_T3_T4_PT6_PT7_T5_PSH_SH_NS1_7vsmem_tE:
.text._ZN3cub18CUB_300001_SM_10006detail10merge_sort26DeviceMergeSortMergeKernelINS2_10policy_hubIN6thrust24THRUST_300001_SM_1000_NS10device_ptrI15DetectionResultEEE9Policy600ES9_PNS0_8NullTypeES9_SD_m22DetectionResultCompareS8_SC_EEvbT2_T3_T4_PT6_PT7_T5_PSH_SH_NS1_7vsmem_tE:
[----:B------:R-:W-:Y:S01]  /*0000*/  LDC R1, c[0x0][0x37c] ;  /* 0x0000df00ff017b82 */ /* 0x000fe20000000800 */
[----:B------:R-:W0:Y:S01]  /*0010*/  S2R R89, SR_CTAID.X ;  /* 0x0000000000597919 */ /* 0x000e220000002500 */
[----:B------:R-:W1:Y:S06]  /*0020*/  LDCU UR4, c[0x0][0x370] ;  /* 0x00006e00ff0477ac */ /* 0x000e6c0008000800 */
[----:B------:R-:W2:Y:S01]  /*0030*/  LDC.64 R16, c[0x0][0x3c0] ;  /* 0x0000f000ff107b82 */ /* 0x000ea20000000a00 */
[----:B------:R-:W3:Y:S01]  /*0040*/  S2R R92, SR_TID.X ;  /* 0x00000000005c7919 */ /* 0x000ee20000002100 */
[----:B------:R-:W4:Y:S01]  /*0050*/  LDCU.64 UR6, c[0x0][0x358] ;  /* 0x00006b00ff0677ac */ /* 0x000f220008000a00 */
[----:B-1----:R-:W-:-:S06]  /*0060*/  UIADD3 UR4, UPT, UPT, UR4, -0x1, URZ ;  /* 0xffffffff04047890 */ /* 0x002fcc000fffe0ff */
[----:B0-----:R-:W-:-:S13]  /*0070*/  ISETP.GE.U32.AND P0, PT, R89, UR4, PT ;  /* 0x0000000459007c0c */ /* 0x001fda000bf06070 */
[----:B---34-:R-:W-:Y:S05]  /*0080*/  @P0 BRA `(.L_x_0) ;  /* 0x0000002800b80947 */ /* 0x018fea0003800000 */
[----:B------:R-:W0:Y:S01]  /*0090*/  LDC.64 R4, c[0x0][0x3b8] ;  /* 0x0000ee00ff047b82 */ /* 0x000e220000000a00 */
[----:B--2---:R-:W-:-:S07]  /*00a0*/  IADD3 R0, P3, PT, RZ, -R16, RZ ;  /* 0x80000010ff007210 */ /* 0x004fce0007f7e0ff */
[----:B------:R-:W1:Y:S01]  /*00b0*/  LDC.64 R18, c[0x0][0x398] ;  /* 0x0000e600ff127b82 */ /* 0x000e620000000a00 */
[----:B------:R-:W-:Y:S01]  /*00c0*/  IMAD.WIDE.U32 R8, R16, 0x20, RZ ;  /* 0x0000002010087825 */ /* 0x000fe200078e00ff */
[----:B------:R-:W2:Y:S01]  /*00d0*/  LDCU.U8 UR4, c[0x0][0x380] ;  /* 0x00007000ff0477ac */ /* 0x000ea20008000000 */
[----:B0-----:R-:W-:-:S04]  /*00e0*/  LEA R4, P0, R89, R4, 0x3 ;  /* 0x0000000459047211 */ /* 0x001fc800078018ff */
[----:B------:R-:W-:-:S05]  /*00f0*/  LEA.HI.X R5, R89, R5, RZ, 0x3, P0 ;  /* 0x0000000559057211 */ /* 0x000fca00000f1cff */
[----:B------:R-:W3:Y:S04]  /*0100*/  LDG.E.64 R6, desc[UR6][R4.64+0x8] ;  /* 0x0000080604067981 */ /* 0x000ee8000c1e1b00 */
[----:B------:R-:W4:Y:S01]  /*0110*/  LDG.E.64 R2, desc[UR6][R4.64] ;  /* 0x0000000604027981 */ /* 0x000f22000c1e1b00 */
[CC--:B------:R-:W-:Y:S01]  /*0120*/  LOP3.LUT R10, R0.reuse, R89.reuse, RZ, 0xc0, !PT ;  /* 0x00000059000a7212 */ /* 0x0c0fe200078ec0ff */
[----:B------:R-:W-:Y:S01]  /*0130*/  IMAD.SHL.U32 R13, R17, 0x20, RZ ;  /* 0x00000020110d7824 */ /* 0x000fe200078e00ff */
[----:B------:R-:W-:Y:S01]  /*0140*/  LOP3.LUT R0, R0, R89, RZ, 0xfc, !PT ;  /* 0x0000005900007212 */ /* 0x000fe200078efcff */
[----:B--2---:R-:W-:Y:S01]  /*0150*/  UPRMT UR4, UR4, 0x8880, URZ ;  /* 0x0000888004047896 */ /* 0x004fe200080000ff */
[C---:B------:R-:W-:Y:S01]  /*0160*/  SHF.L.U64.HI R16, R10.reuse, 0x6, RZ ;  /* 0x000000060a107819 */ /* 0x040fe200000102ff */
[----:B------:R-:W-:Y:S01]  /*0170*/  IMAD.SHL.U32 R15, R10, 0x40, RZ ;  /* 0x000000400a0f7824 */ /* 0x000fe200078e00ff */
[----:B------:R-:W-:Y:S01]  /*0180*/  IADD3 R11, P2, PT, R89, -R10, RZ ;  /* 0x8000000a590b7210 */ /* 0x000fe20007f5e0ff */
[----:B------:R-:W-:Y:S01]  /*0190*/  IMAD.IADD R13, R9, 0x1, R13 ;  /* 0x00000001090d7824 */ /* 0x000fe200078e020d */
[----:B------:R-:W-:Y:S01]  /*01a0*/  LOP3.LUT R14, R8, 0xffffffc0, RZ, 0xc0, !PT ;  /* 0xffffffc0080e7812 */ /* 0x000fe200078ec0ff */
[----:B------:R-:W-:Y:S01]  /*01b0*/  UISETP.NE.AND UP0, UPT, UR4, URZ, UPT ;  /* 0x000000ff0400728c */ /* 0x000fe2000bf05270 */
[----:B-1----:R-:W-:Y:S01]  /*01c0*/  IADD3 R9, P4, PT, -R15, R18, RZ ;  /* 0x000000120f097210 */ /* 0x002fe20007f9e1ff */
[----:B------:R-:W-:Y:S01]  /*01d0*/  IMAD.X R8, RZ, RZ, -0x1, P2 ;  /* 0xffffffffff087424 */ /* 0x000fe200010e06ff */
[----:B------:R-:W-:Y:S01]  /*01e0*/  ISETP.NE.U32.AND P1, PT, R0, -0x1, PT ;  /* 0xffffffff0000780c */ /* 0x000fe20003f25070 */
[----:B------:R-:W-:Y:S01]  /*01f0*/  IMAD.MOV.U32 R0, RZ, RZ, 0x3f ;  /* 0x0000003fff007424 */ /* 0x000fe200078e00ff */
[----:B------:R-:W-:Y:S01]  /*0200*/  ISETP.GT.U32.AND P2, PT, R9, R14, PT ;  /* 0x0000000e0900720c */ /* 0x000fe20003f44070 */
[----:B------:R-:W-:Y:S01]  /*0210*/  IMAD.X R10, R19, 0x1, ~R16, P4 ;  /* 0x00000001130a7824 */ /* 0x000fe200020e0e10 */
[----:B------:R-:W-:Y:S01]  /*0220*/  BSSY.RECONVERGENT B0, `(.L_x_1) ;  /* 0x0000128000007945 */ /* 0x000fe20003800200 */
[----:B------:R-:W-:Y:S01]  /*0230*/  ACQBULK ;  /* 0x000000000000782e */ /* 0x000fe20000000000 */
[-C--:B---3--:R-:W-:Y:S01]  /*0240*/  IADD3 R65, P0, PT, R6, -R15.reuse, RZ ;  /* 0x8000000f06417210 */ /* 0x088fe20007f1e0ff */
[----:B------:R-:W-:Y:S01]  /*0250*/  IMAD.X R6, RZ, RZ, ~R17, P3 ;  /* 0x000000ffff067224 */ /* 0x000fe200018e0e11 */
[----:B----4-:R-:W-:-:S03]  /*0260*/  IADD3 R12, P3, PT, R2, -R15, RZ ;  /* 0x8000000f020c7210 */ /* 0x010fc60007f7e0ff */
[--C-:B------:R-:W-:Y:S01]  /*0270*/  IMAD.X R4, R7, 0x1, ~R16.reuse, P0 ;  /* 0x0000000107047824 */ /* 0x100fe200000e0e10 */
[----:B------:R-:W-:Y:S02]  /*0280*/  ISETP.NE.U32.AND P0, PT, R11, -0x1, PT ;  /* 0xffffffff0b00780c */ /* 0x000fe40003f05070 */
[----:B------:R-:W-:Y:S01]  /*0290*/  ISETP.NE.AND.EX P1, PT, R6, -0x1, PT, P1 ;  /* 0xffffffff0600780c */ /* 0x000fe20003f25310 */
[----:B------:R-:W-:Y:S01]  /*02a0*/  IMAD.X R7, R3, 0x1, ~R16, P3 ;  /* 0x0000000103077824 */ /* 0x000fe200018e0e10 */
[----:B------:R-:W-:Y:S02]  /*02b0*/  ISETP.NE.AND.EX P0, PT, R8, -0x1, PT, P0 ;  /* 0xffffffff0800780c */ /* 0x000fe40003f05300 */
[C---:B------:R-:W-:Y:S01]  /*02c0*/  SHF.L.U64.HI R8, R11.reuse, 0x6, R8 ;  /* 0x000000060b087819 */ /* 0x040fe20000010208 */
[----:B------:R-:W-:Y:S01]  /*02d0*/  IMAD.SHL.U32 R11, R11, 0x40, RZ ;  /* 0x000000400b0b7824 */ /* 0x000fe200078e00ff */
[----:B------:R-:W-:Y:S02]  /*02e0*/  SEL R0, R0, 0x40, !P0 ;  /* 0x0000004000007807 */ /* 0x000fe40004000000 */
[----:B------:R-:W-:-:S02]  /*02f0*/  ISETP.GT.U32.AND.EX P0, PT, R10, R13, PT, P2 ;  /* 0x0000000d0a00720c */ /* 0x000fc40003f04120 */
[----:B------:R-:W-:Y:S02]  /*0300*/  IADD3 R5, P2, PT, -R12, R11, RZ ;  /* 0x0000000b0c057210 */ /* 0x000fe40007f5e1ff */
[----:B------:R-:W-:Y:S02]  /*0310*/  IADD3 R0, P3, P4, -R65, R0, R11 ;  /* 0x0000000041007210 */ /* 0x000fe40007c7e10b */
[-C--:B------:R-:W-:Y:S01]  /*0320*/  SEL R6, R9, R14.reuse, P0 ;  /* 0x0000000e09067207 */ /* 0x080fe20000000000 */
[----:B------:R-:W-:Y:S01]  /*0330*/  IMAD.X R7, R8, 0x1, ~R7, P2 ;  /* 0x0000000108077824 */ /* 0x000fe200010e0e07 */
[----:B------:R-:W-:Y:S02]  /*0340*/  IADD3.X R4, PT, PT, ~R4, RZ, R8, P3, P4 ;  /* 0x000000ff04047210 */ /* 0x000fe40001fe8508 */
[----:B------:R-:W-:Y:S02]  /*0350*/  SEL R8, R10, R13, P0 ;  /* 0x0000000d0a087207 */ /* 0x000fe40000000000 */
[----:B------:R-:W-:-:S02]  /*0360*/  IADD3 R6, P0, PT, R6, -R14, RZ ;  /* 0x8000000e06067210 */ /* 0x000fc40007f1e0ff */
[C---:B------:R-:W-:Y:S02]  /*0370*/  SEL R0, R14.reuse, R0, !P1 ;  /* 0x000000000e007207 */ /* 0x040fe40004800000 */
[----:B------:R-:W-:Y:S01]  /*0380*/  ISETP.LT.U32.AND P2, PT, R14, R9, PT ;  /* 0x000000090e00720c */ /* 0x000fe20003f41070 */
[----:B------:R-:W-:Y:S01]  /*0390*/  IMAD.X R8, R8, 0x1, ~R13, P0 ;  /* 0x0000000108087824 */ /* 0x000fe200000e0e0d */
[----:B------:R-:W-:Y:S02]  /*03a0*/  SEL R4, R13, R4, !P1 ;  /* 0x000000040d047207 */ /* 0x000fe40004800000 */
[-C--:B------:R-:W-:Y:S02]  /*03b0*/  ISETP.LT.U32.AND P3, PT, R5, R6.reuse, PT ;  /* 0x000000060500720c */ /* 0x080fe40003f61070 */
[----:B------:R-:W-:Y:S02]  /*03c0*/  ISETP.LT.U32.AND P0, PT, R0, R6, PT ;  /* 0x000000060000720c */ /* 0x000fe40003f01070 */
[----:B------:R-:W-:-:S02]  /*03d0*/  ISETP.LT.U32.AND.EX P2, PT, R13, R10, PT, P2 ;  /* 0x0000000a0d00720c */ /* 0x000fc40003f41120 */
[-C--:B------:R-:W-:Y:S02]  /*03e0*/  ISETP.LT.U32.AND.EX P3, PT, R7, R8.reuse, PT, P3 ;  /* 0x000000080700720c */ /* 0x080fe40003f61130 */
[----:B------:R-:W-:Y:S02]  /*03f0*/  ISETP.LT.U32.AND.EX P0, PT, R4, R8, PT, P0 ;  /* 0x000000080400720c */ /* 0x000fe40003f01100 */
[----:B------:R-:W-:Y:S02]  /*0400*/  @!P1 SEL R65, R14, R9, P2 ;  /* 0x000000090e419207 */ /* 0x000fe40001000000 */
[-C--:B------:R-:W-:Y:S02]  /*0410*/  SEL R5, R5, R6.reuse, P3 ;  /* 0x0000000605057207 */ /* 0x080fe40001800000 */
[----:B------:R-:W-:Y:S01]  /*0420*/  SEL R0, R0, R6, P0 ;  /* 0x0000000600007207 */ /* 0x000fe20000000000 */
[----:B------:R-:W-:Y:S01]  /*0430*/  IMAD.IADD R65, R65, 0x1, -R12 ;  /* 0x0000000141417824 */ /* 0x000fe200078e0a0c */
[----:B------:R-:W-:-:S03]  /*0440*/  SEL R7, R7, R8, P3 ;  /* 0x0000000807077207 */ /* 0x000fc60001800000 */
[----:B------:R-:W-:Y:S01]  /*0450*/  IMAD.IADD R0, R0, 0x1, -R5 ;  /* 0x0000000100007824 */ /* 0x000fe200078e0a05 */
[----:B------:R-:W-:Y:S06]  /*0460*/  BRA.U !UP0, `(.L_x_2) ;  /* 0x0000000908a47547 */ /* 0x000fec000b800000 */
[----:B------:R-:W-:Y:S02]  /*0470*/  ISETP.GE.AND P0, PT, R92, R65, PT ;  /* 0x000000415c00720c */ /* 0x000fe40003f06270 */
[----:B------:R-:W-:-:S04]  /*0480*/  IADD3 R5, P1, P2, R5, R15, R14 ;  /* 0x0000000f05057210 */ /* 0x000fc80007a3e00e */
[----:B------:R-:W-:-:S07]  /*0490*/  IADD3.X R7, PT, PT, R7, R16, R13, P1, P2 ;  /* 0x0000001007077210 */ /* 0x000fce0000fe440d */
[----:B------:R-:W-:Y:S05]  /*04a0*/  @P0 BRA `(.L_x_3) ;  /* 0x0000000400480947 */ /* 0x000fea0003800000 */
[----:B------:R-:W0:Y:S01]  /*04b0*/  LDCU.64 UR4, c[0x0][0x388] ;  /* 0x00007100ff0477ac */ /* 0x000e220008000a00 */
[----:B------:R-:W-:-:S05]  /*04c0*/  IADD3 R4, P0, PT, R2, R92, RZ ;  /* 0x0000005c02047210 */ /* 0x000fca0007f1e0ff */
[----:B------:R-:W-:Y:S01]  /*04d0*/  IMAD.X R3, RZ, RZ, R3, P0 ;  /* 0x000000ffff037224 */ /* 0x000fe200000e0603 */
[----:B0-----:R-:W-:-:S04]  /*04e0*/  LEA R2, P0, R4, UR4, 0x8 ;  /* 0x0000000404027c11 */ /* 0x001fc8000f8040ff */
[----:B------:R-:W-:-:S05]  /*04f0*/  LEA.HI.X R3, R4, UR5, R3, 0x8, P0 ;  /* 0x0000000504037c11 */ /* 0x000fca00080f4403 */
[----:B------:R0:W5:Y:S04]  /*0500*/  LDG.E.U8 R76, desc[UR6][R2.64+0xf4] ;  /* 0x0000f406024c7981 */ /* 0x000168000c1e1100 */
        /* <DEDUP_REMOVED lines=15> */
[----:B------:R0:W5:Y:S04]  /*0600*/  LDG.E R7, desc[UR6][R2.64+0xec] ;  /* 0x0000ec0602077981 */ /* 0x000168000c1e1900 */
        /* <DEDUP_REMOVED lines=58> */
[----:B------:R0:W5:Y:S01]  /*09b0*/  LDG.E R60, desc[UR6][R2.64] ;  /* 0x00000006023c7981 */ /* 0x000162000c1e1900 */
[----:B------:R-:W-:Y:S05]  /*09c0*/  BRA `(.L_x_4) ;  /* 0x0000000800b47947 */ /* 0x000fea0003800000 */
.L_x_3:
[----:B------:R-:W0:Y:S01]  /*09d0*/  LDCU.64 UR4, c[0x0][0x388] ;  /* 0x00007100ff0477ac */ /* 0x000e220008000a00 */
[----:B------:R-:W-:-:S05]  /*09e0*/  IMAD.IADD R2, R92, 0x1, -R65 ;  /* 0x000000015c027824 */ /* 0x000fca00078e0a41 */
[----:B------:R-:W-:-:S04]  /*09f0*/  IADD3 R3, P0, PT, R2, R5, RZ ;  /* 0x0000000502037210 */ /* 0x000fc80007f1e0ff */
[----:B------:R-:W-:Y:S02]  /*0a00*/  LEA.HI.X.SX32 R4, R2, R7, 0x1, P0 ;  /* 0x0000000702047211 */ /* 0x000fe400000f0eff */
        /* <DEDUP_REMOVED lines=79> */
.L_x_2:
[----:B------:R-:W0:Y:S01]  /*0f00*/  LDCU.64 UR4, c[0x0][0x3a0] ;  /* 0x00007400ff0477ac */ /* 0x000e220008000a00 */
[----:B------:R-:W-:Y:S01]  /*0f10*/  IADD3 R5, P1, P2, R5, R15, R14 ;  /* 0x0000000f05057210 */ /* 0x000fe20007a3e00e */
[C---:B------:R-:W-:Y:S01]  /*0f20*/  IMAD.IADD R9, R92.reuse, 0x1, -R65 ;  /* 0x000000015c097824 */ /* 0x040fe200078e0a41 */
[----:B------:R-:W-:Y:S02]  /*0f30*/  ISETP.GE.AND P0, PT, R92, R65, PT ;  /* 0x000000415c00720c */ /* 0x000fe40003f06270 */
[----:B------:R-:W-:Y:S02]  /*0f40*/  IADD3.X R7, PT, PT, R7, R16, R13, P1, P2 ;  /* 0x0000001007077210 */ /* 0x000fe40000fe440d */
[----:B------:R-:W-:Y:S02]  /*0f50*/  SEL R5, R2, R5, !P0 ;  /* 0x0000000502057207 */ /* 0x000fe40004000000 */
[----:B------:R-:W-:Y:S02]  /*0f60*/  SEL R2, R92, R9, !P0 ;  /* 0x000000095c027207 */ /* 0x000fe40004000000 */
[----:B------:R-:W-:-:S02]  /*0f70*/  SHF.R.S32.HI R4, RZ, 0x1f, R9 ;  /* 0x0000001fff047819 */ /* 0x000fc40000011409 */
[----:B------:R-:W-:Y:S02]  /*0f80*/  SEL R7, R3, R7, !P0 ;  /* 0x0000000703077207 */ /* 0x000fe40004000000 */
[----:B------:R-:W-:Y:S02]  /*0f90*/  IADD3 R3, P1, PT, R2, R5, RZ ;  /* 0x0000000502037210 */ /* 0x000fe40007f3e0ff */
[----:B------:R-:W-:Y:S02]  /*0fa0*/  SEL R4, R4, RZ, P0 ;  /* 0x000000ff04047207 */ /* 0x000fe40000000000 */
[----:B0-----:R-:W-:-:S03]  /*0fb0*/  LEA R2, P0, R3, UR4, 0x8 ;  /* 0x0000000403027c11 */ /* 0x001fc6000f8040ff */
[----:B------:R-:W-:-:S05]  /*0fc0*/  IMAD.X R4, R4, 0x1, R7, P1 ;  /* 0x0000000104047824 */ /* 0x000fca00008e0607 */
        /* <DEDUP_REMOVED lines=76> */
[----:B------:R2:W5:Y:S02]  /*1490*/  LDG.E R60, desc[UR6][R2.64] ;  /* 0x00000006023c7981 */ /* 0x000564000c1e1900 */
.L_x_4:
[----:B------:R-:W-:Y:S05]  /*14a0*/  BSYNC.RECONVERGENT B0 ;  /* 0x0000000000007941 */ /* 0x000fea0003800200 */
.L_x_1:
[----:B------:R-:W3:Y:S01]  /*14b0*/  S2R R82, SR_CgaCtaId ;  /* 0x0000000000527919 */ /* 0x000ee20000008800 */
[----:B-----5:R-:W-:Y:S02]  /*14c0*/  LOP3.LUT R76, R76, 0xffff, RZ, 0xc0, !PT ;  /* 0x0000ffff4c4c7812 */ /* 0x020fe400078ec0ff */
[----:B------:R-:W-:Y:S02]  /*14d0*/  LOP3.LUT R75, R75, 0xffff, RZ, 0xc0, !PT ;  /* 0x0000ffff4b4b7812 */ /* 0x000fe400078ec0ff */
[----:B012---:R-:W-:Y:S02]  /*14e0*/  LOP3.LUT R3, R78, 0xffff, RZ, 0xc0, !PT ;  /* 0x0000ffff4e037812 */ /* 0x007fe400078ec0ff */
[----:B------:R-:W-:Y:S02]  /*14f0*/  LOP3.LUT R78, R77, 0xffff, RZ, 0xc0, !PT ;  /* 0x0000ffff4d4e7812 */ /* 0x000fe400078ec0ff */
[----:B------:R-:W-:Y:S02]  /*1500*/  LOP3.LUT R77, R73, 0xffff, RZ, 0xc0, !PT ;  /* 0x0000ffff494d7812 */ /* 0x000fe400078ec0ff */
[----:B------:R-:W-:-:S02]  /*1510*/  PRMT R73, R76, 0x3340, R75 ;  /* 0x000033404c497816 */ /* 0x000fc4000000004b */
[----:B------:R-:W-:Y:S02]  /*1520*/  MOV R91, 0x400 ;  /* 0x00000400005b7802 */ /* 0x000fe40000000f00 */
[----:B------:R-:W-:Y:S02]  /*1530*/  LOP3.LUT R74, R74, 0xffff, RZ, 0xc0, !PT ;  /* 0x0000ffff4a4a7812 */ /* 0x000fe400078ec0ff */
[----:B------:R-:W-:Y:S02]  /*1540*/  LOP3.LUT R76, R71, 0xffff, RZ, 0xc0, !PT ;  /* 0x0000ffff474c7812 */ /* 0x000fe400078ec0ff */
[----:B------:R-:W-:Y:S02]  /*1550*/  LOP3.LUT R2, R80, 0xffff, RZ, 0xc0, !PT ;  /* 0x0000ffff50027812 */ /* 0x000fe400078ec0ff */
[----:B------:R-:W-:Y:S02]  /*1560*/  LOP3.LUT R79, R79, 0xffff, RZ, 0xc0, !PT ;  /* 0x0000ffff4f4f7812 */ /* 0x000fe400078ec0ff */
[----:B------:R-:W-:-:S02]  /*1570*/  LOP3.LUT R75, R64, 0xffff, RZ, 0xc0, !PT ;  /* 0x0000ffff404b7812 */ /* 0x000fc400078ec0ff */
[----:B------:R-:W-:Y:S02]  /*1580*/  LOP3.LUT R68, R68, 0xffff, RZ, 0xc0, !PT ;  /* 0x0000ffff44447812 */ /* 0x000fe400078ec0ff */
[----:B------:R-:W-:Y:S02]  /*1590*/  LOP3.LUT R67, R67, 0xffff, RZ, 0xc0, !PT ;  /* 0x0000ffff43437812 */ /* 0x000fe400078ec0ff */
[----:B------:R-:W-:Y:S02]  /*15a0*/  LOP3.LUT R72, R72, 0xffff, RZ, 0xc0, !PT ;  /* 0x0000ffff48487812 */ /* 0x000fe400078ec0ff */
[----:B------:R-:W-:Y:S02]  /*15b0*/  LOP3.LUT R69, R69, 0xffff, RZ, 0xc0, !PT ;  /* 0x0000ffff45457812 */ /* 0x000fe400078ec0ff */
[----:B------:R-:W-:Y:S02]  /*15c0*/  LOP3.LUT R66, R66, 0xffff, RZ, 0xc0, !PT ;  /* 0x0000ffff42427812 */ /* 0x000fe400078ec0ff */
[----:B------:R-:W-:-:S02]  /*15d0*/  LOP3.LUT R71, R70, 0xffff, RZ, 0xc0, !PT ;  /* 0x0000ffff46477812 */ /* 0x000fc400078ec0ff */
[----:B---3--:R-:W-:Y:S02]  /*15e0*/  LEA R91, R82, R91, 0x18 ;  /* 0x0000005b525b7211 */ /* 0x008fe400078ec0ff */
[----:B------:R-:W-:Y:S02]  /*15f0*/  PRMT R74, R77, 0x3340, R74 ;  /* 0x000033404d4a7816 */ /* 0x000fe4000000004a */
[----:B------:R-:W-:Y:S01]  /*1600*/  PRMT R2, R2, 0x3340, R79 ;  /* 0x0000334002027816 */ /* 0x000fe2000000004f */
[----:B------:R-:W-:Y:S01]  /*1610*/  IMAD R64, R92, 0x100, R91 ;  /* 0x000001005c407824 */ /* 0x000fe200078e025b */
[----:B------:R-:W-:Y:S02]  /*1620*/  PRMT R3, R3, 0x3340, R78 ;  /* 0x0000334003037816 */ /* 0x000fe4000000004e */
[----:B------:R-:W-:Y:S02]  /*1630*/  PRMT R68, R75, 0x3340, R68 ;  /* 0x000033404b447816 */ /* 0x000fe40000000044 */
[----:B------:R-:W-:Y:S01]  /*1640*/  PRMT R67, R67, 0x3340, R72 ;  /* 0x0000334043437816 */ /* 0x000fe20000000048 */
[----:B------:R-:W-:Y:S01]  /*1650*/  STS.128 [R64], R60 ;  /* 0x0000003c40007388 */ /* 0x000fe20000000c00 */
[----:B------:R-:W-:-:S02]  /*1660*/  PRMT R69, R69, 0x3340, R76 ;  /* 0x0000334045457816 */ /* 0x000fc4000000004c */
[----:B------:R-:W-:Y:S01]  /*1670*/  PRMT R66, R66, 0x3340, R71 ;  /* 0x0000334042427816 */ /* 0x000fe20000000047 */
[----:B------:R-:W-:Y:S01]  /*1680*/  STS.128 [R64+0x10], R56 ;  /* 0x0000103840007388 */ /* 0x000fe20000000c00 */
[----:B------:R-:W-:Y:S02]  /*1690*/  PRMT R73, R73, 0x5410, R74 ;  /* 0x0000541049497816 */ /* 0x000fe4000000004a */
[----:B------:R-:W-:Y:S01]  /*16a0*/  PRMT R72, R2, 0x5410, R3 ;  /* 0x0000541002487816 */ /* 0x000fe20000000003 */
[----:B------:R-:W-:Y:S01]  /*16b0*/  STS.128 [R64+0x20], R52 ;  /* 0x0000203440007388 */ /* 0x000fe20000000c00 */
[----:B------:R-:W-:Y:S02]  /*16c0*/  PRMT R74, R68, 0x5410, R67 ;  /* 0x00005410444a7816 */ /* 0x000fe40000000043 */
[----:B------:R-:W-:Y:S01]  /*16d0*/  PRMT R75, R69, 0x5410, R66 ;  /* 0x00005410454b7816 */ /* 0x000fe20000000042 */
[----:B------:R-:W-:Y:S04]  /*16e0*/  STS.128 [R64+0x30], R48 ;  /* 0x0000303040007388 */ /* 0x000fe80000000c00 */
        /* <DEDUP_REMOVED lines=10> */
[----:B------:R0:W-:Y:S04]  /*1790*/  STS.128 [R64+0xe0], R4 ;  /* 0x0000e00440007388 */ /* 0x0001e80000000c00 */
[----:B------:R1:W-:Y:S01]  /*17a0*/  STS.128 [R64+0xf0], R72 ;  /* 0x0000f04840007388 */ /* 0x0003e20000000c00 */
[----:B------:R-:W-:Y:S01]  /*17b0*/  BAR.SYNC.DEFER_BLOCKING 0x0 ;  /* 0x0000000000007b1d */ /* 0x000fe20000010000 */
[----:B------:R-:W-:-:S07]  /*17c0*/  IMAD.IADD R3, R65, 0x1, R0 ;  /* 0x0000000141037824 */ /* 0x000fce00078e0200 */
[----:B------:R-:W-:Y:S01]  /*17d0*/  PREEXIT ;  /* 0x000000000000782d */ /* 0x000fe20000000000 */
[----:B------:R-:W-:Y:S01]  /*17e0*/  BSSY.RECONVERGENT B0, `(.L_x_5) ;  /* 0x0000017000007945 */ /* 0x000fe20003800200 */
[----:B------:R-:W-:Y:S01]  /*17f0*/  IMAD R90, R65, 0x100, R91 ;  /* 0x00000100415a7824 */ /* 0x000fe200078e025b */
[----:B0-----:R-:W-:-:S04]  /*1800*/  VIMNMX R5, PT, PT, R3, R92, PT ;  /* 0x0000005c03057248 */ /* 0x001fc80003fe0100 */
[C---:B------:R-:W-:Y:S01]  /*1810*/  ISETP.GE.AND P0, PT, R5.reuse, R0, PT ;  /* 0x000000000500720c */ /* 0x040fe20003f06270 */
[----:B------:R-:W-:Y:S01]  /*1820*/  IMAD.IADD R0, R5, 0x1, -R0 ;  /* 0x0000000105007824 */ /* 0x000fe200078e0a00 */
[----:B------:R-:W-:-:S04]  /*1830*/  VIMNMX R2, PT, PT, R65, R5, PT ;  /* 0x0000000541027248 */ /* 0x000fc80003fe0100 */
[----:B------:R-:W-:-:S04]  /*1840*/  SEL R0, R0, RZ, P0 ;  /* 0x000000ff00007207 */ /* 0x000fc80000000000 */
[----:B------:R-:W-:-:S13]  /*1850*/  ISETP.GE.AND P0, PT, R0, R2, PT ;  /* 0x000000020000720c */ /* 0x000fda0003f06270 */
[----:B-1----:R-:W-:Y:S05]  /*1860*/  @P0 BRA `(.L_x_6) ;  /* 0x0000000000380947 */ /* 0x002fea0003800000 */
.L_x_7:
[----:B------:R-:W-:-:S05]  /*1870*/  IMAD.IADD R4, R2, 0x1, -R0 ;  /* 0x0000000102047824 */ /* 0x000fca00078e0a00 */
[----:B------:R-:W-:-:S04]  /*1880*/  LEA.HI R7, R4, R4, RZ, 0x1 ;  /* 0x0000000404077211 */ /* 0x000fc800078f08ff */
[----:B------:R-:W-:-:S04]  /*1890*/  LEA.HI.SX32 R7, R7, R0, 0x1f ;  /* 0x0000000007077211 */ /* 0x000fc800078ffaff */
[----:B------:R-:W-:-:S05]  /*18a0*/  LOP3.LUT R4, RZ, R7, RZ, 0x33, !PT ;  /* 0x00000007ff047212 */ /* 0x000fca00078e33ff */
[----:B------:R-:W-:Y:S02]  /*18b0*/  IMAD.IADD R9, R5, 0x1, R4 ;  /* 0x0000000105097824 */ /* 0x000fe400078e0204 */
[----:B------:R-:W-:Y:S02]  /*18c0*/  IMAD R4, R7, 0x100, R91 ;  /* 0x0000010007047824 */ /* 0x000fe400078e025b */
[----:B------:R-:W-:-:S04]  /*18d0*/  IMAD R9, R9, 0x100, R90 ;  /* 0x0000010009097824 */ /* 0x000fc800078e025a */
[----:B------:R-:W-:Y:S04]  /*18e0*/  LDS R4, [R4+0x10] ;  /* 0x0000100004047984 */ /* 0x000fe80000000800 */
[----:B------:R-:W0:Y:S02]  /*18f0*/  LDS R9, [R9+0x10] ;  /* 0x0000100009097984 */ /* 0x000e240000000800 */
[----:B0-----:R-:W-:-:S04]  /*1900*/  FSETP.GT.AND P0, PT, R9, R4, PT ;  /* 0x000000040900720b */ /* 0x001fc80003f04000 */
[----:B------:R-:W-:-:S09]  /*1910*/  SEL R2, R2, R7, !P0 ;  /* 0x0000000702027207 */ /* 0x000fd20004000000 */
[----:B------:R-:W-:-:S05]  /*1920*/  @!P0 VIADD R0, R7, 0x1 ;  /* 0x0000000107008836 */ /* 0x000fca0000000000 */
[----:B------:R-:W-:-:S13]  /*1930*/  ISETP.GE.AND P0, PT, R0, R2, PT ;  /* 0x000000020000720c */ /* 0x000fda0003f06270 */
[----:B------:R-:W-:Y:S05]  /*1940*/  @!P0 BRA `(.L_x_7) ;  /* 0xfffffffc00c88947 */ /* 0x000fea000383ffff */
.L_x_6:
[----:B------:R-:W-:Y:S05]  /*1950*/  BSYNC.RECONVERGENT B0 ;  /* 0x0000000000007941 */ /* 0x000fea0003800200 */
.L_x_5:
[----:B------:R-:W-:Y:S01]  /*1960*/  IMAD.IADD R2, R5, 0x1, -R0 ;  /* 0x0000000105027824 */ /* 0x000fe200078e0a00 */
[----:B------:R-:W-:Y:S01]  /*1970*/  PLOP3.LUT P0, PT, PT, PT, PT, 0x8, 0x80 ;  /* 0x000000000080781c */ /* 0x000fe20003f0e170 */
[----:B------:R-:W-:Y:S01]  /*1980*/  IMAD R91, R0, 0x100, R91 ;  /* 0x00000100005b7824 */ /* 0x000fe200078e025b */
[----:B------:R-:W0:Y:S01]  /*1990*/  S2UR UR5, SR_CgaCtaId ;  /* 0x00000000000579c3 */ /* 0x000e220000008800 */
[----:B------:R-:W-:Y:S01]  /*19a0*/  IMAD R90, R2, 0x100, R90 ;  /* 0x00000100025a7824 */ /* 0x000fe200078e025a */
[----:B------:R-:W-:Y:S01]  /*19b0*/  UMOV UR4, 0x400 ;  /* 0x0000040000047882 */ /* 0x000fe20000000000 */
[----:B------:R-:W-:Y:S01]  /*19c0*/  IMAD.IADD R2, R65, 0x1, R2 ;  /* 0x0000000141027824 */ /* 0x000fe200078e0202 */
[----:B------:R-:W-:Y:S04]  /*19d0*/  LDS.128 R24, [R91+0x10] ;  /* 0x000010005b187984 */ /* 0x000fe80000000c00 */
[----:B------:R-:W1:Y:S01]  /*19e0*/  LDS.128 R8, [R90+0x10] ;  /* 0x000010005a087984 */ /* 0x000e620000000c00 */
[----:B------:R-:W-:-:S03]  /*19f0*/  ISETP.GE.AND P2, PT, R2, R3, PT ;  /* 0x000000030200720c */ /* 0x000fc60003f46270 */
[----:B------:R-:W2:Y:S04]  /*1a00*/  LDS.128 R4, [R91+0xf0] ;  /* 0x0000f0005b047984 */ /* 0x000ea80000000c00 */
[----:B------:R-:W3:Y:S04]  /*1a10*/  LDS.128 R44, [R90+0xf0] ;  /* 0x0000f0005a2c7984 */ /* 0x000ee80000000c00 */
[----:B------:R-:W-:Y:S04]  /*1a20*/  LDS.128 R20, [R91+0xe0] ;  /* 0x0000e0005b147984 */ /* 0x000fe80000000c00 */
[----:B------:R-:W4:Y:S01]  /*1a30*/  LDS.128 R40, [R90+0xe0] ;  /* 0x0000e0005a287984 */ /* 0x000f220000000c00 */
[----:B0-----:R-:W-:-:S03]  /*1a40*/  ULEA UR4, UR5, UR4, 0x18 ;  /* 0x0000000405047291 */ /* 0x001fc6000f8ec0ff */
[----:B------:R-:W-:Y:S04]  /*1a50*/  LDS.128 R16, [R91+0xd0] ;  /* 0x0000d0005b107984 */ /* 0x000fe80000000c00 */
[----:B------:R-:W0:Y:S04]  /*1a60*/  LDS.128 R32, [R90+0xd0] ;  /* 0x0000d0005a207984 */ /* 0x000e280000000c00 */
[----:B------:R-:W-:Y:S04]  /*1a70*/  LDS.128 R12, [R91+0xc0] ;  /* 0x0000c0005b0c7984 */ /* 0x000fe80000000c00 */
[----:B------:R-:W5:Y:S04]  /*1a80*/  LDS.128 R28, [R90+0xc0] ;  /* 0x0000c0005a1c7984 */ /* 0x000f680000000c00 */
[----:B------:R-:W-:Y:S01]  /*1a90*/  LDS.128 R36, [R90+0xb0] ;  /* 0x0000b0005a247984 */ /* 0x000fe20000000c00 */
[----:B-1----:R-:W-:-:S03]  /*1aa0*/  @!P2 FSETP.GT.AND P1, PT, R8, R24, PT ;  /* 0x000000180800a20b */ /* 0x002fc60003f24000 */
[----:B------:R-:W-:Y:S01]  /*1ab0*/  LDS.128 R52, [R90+0xa0] ;  /* 0x0000a0005a347984 */ /* 0x000fe20000000c00 */
[----:B--2---:R-:W-:-:S03]  /*1ac0*/  PRMT R81, R5, 0x7773, RZ ;  /* 0x0000777305517816 */ /* 0x004fc600000000ff */
[----:B------:R-:W-:Y:S01]  /*1ad0*/  LDS.128 R68, [R91+0x90] ;  /* 0x000090005b447984 */ /* 0x000fe20000000c00 */
[C---:B------:R-:W-:Y:S02]  /*1ae0*/  PRMT R82, R5.reuse, 0x7772, RZ ;  /* 0x0000777205527816 */ /* 0x040fe400000000ff */
[C---:B------:R-:W-:Y:S01]  /*1af0*/  PRMT R83, R5.reuse, 0x7771, RZ ;  /* 0x0000777105537816 */ /* 0x040fe200000000ff */
[----:B------:R-:W-:Y:S01]  /*1b00*/  LDS.128 R72, [R90+0x90] ;  /* 0x000090005a487984 */ /* 0x000fe20000000c00 */
[----:B------:R-:W-:Y:S02]  /*1b10*/  PRMT R84, R5, 0x7770, RZ ;  /* 0x0000777005547816 */ /* 0x000fe400000000ff */
[----:B------:R-:W-:Y:S01]  /*1b20*/  @!P2 ISETP.GE.OR P0, PT, R0, R65, P1 ;  /* 0x000000410000a20c */ /* 0x000fe20000f06670 */
[----:B------:R-:W-:Y:S01]  /*1b30*/  LDS.128 R60, [R91+0x40] ;  /* 0x000040005b3c7984 */ /* 0x000fe20000000c00 */
[----:B------:R-:W-:Y:S02]  /*1b40*/  PRMT R2, R7, 0x7773, RZ ;  /* 0x0000777307027816 */ /* 0x000fe400000000ff */
[----:B---3--:R-:W-:Y:S01]  /*1b50*/  PRMT R5, R47, 0x7773, RZ ;  /* 0x000077732f057816 */ /* 0x008fe200000000ff */
[----:B------:R-:W-:Y:S01]  /*1b60*/  LDS.128 R64, [R90+0x40] ;  /* 0x000040005a407984 */ /* 0x000fe20000000c00 */
[----:B------:R-:W-:-:S02]  /*1b70*/  PRMT R0, R7, 0x7772, RZ ;  /* 0x0000777207007816 */ /* 0x000fc400000000ff */
[C---:B------:R-:W-:Y:S02]  /*1b80*/  PRMT R3, R7.reuse, 0x7771, RZ ;  /* 0x0000777107037816 */ /* 0x040fe400000000ff */
[----:B------:R-:W-:Y:S02]  /*1b90*/  PRMT R76, R7, 0x7770, RZ ;  /* 0x00007770074c7816 */ /* 0x000fe400000000ff */
[C---:B------:R-:W-:Y:S02]  /*1ba0*/  PRMT R77, R6.reuse, 0x7773, RZ ;  /* 0x00007773064d7816 */ /* 0x040fe400000000ff */
[C---:B------:R-:W-:Y:S02]  /*1bb0*/  PRMT R78, R6.reuse, 0x7772, RZ ;  /* 0x00007772064e7816 */ /* 0x040fe400000000ff */
[C---:B------:R-:W-:Y:S02]  /*1bc0*/  PRMT R79, R6.reuse, 0x7771, RZ ;  /* 0x00007771064f7816 */ /* 0x040fe400000000ff */
[----:B------:R-:W-:-:S02]  /*1bd0*/  PRMT R80, R6, 0x7770, RZ ;  /* 0x0000777006507816 */ /* 0x000fc400000000ff */
[C---:B------:R-:W-:Y:S02]  /*1be0*/  PRMT R85, R4.reuse, 0x7773, RZ ;  /* 0x0000777304557816 */ /* 0x040fe400000000ff */
[C---:B------:R-:W-:Y:S02]  /*1bf0*/  PRMT R86, R4.reuse, 0x7772, RZ ;  /* 0x0000777204567816 */ /* 0x040fe400000000ff */
[C---:B------:R-:W-:Y:S02]  /*1c00*/  PRMT R87, R4.reuse, 0x7771, RZ ;  /* 0x0000777104577816 */ /* 0x040fe400000000ff */
[----:B------:R-:W-:Y:S02]  /*1c10*/  PRMT R88, R4, 0x7770, RZ ;  /* 0x0000777004587816 */ /* 0x000fe400000000ff */
[----:B------:R-:W-:Y:S02]  /*1c20*/  SEL R2, R5, R2, P0 ;  /* 0x0000000205027207 */ /* 0x000fe40000000000 */
[----:B------:R-:W-:-:S02]  /*1c30*/  PRMT R5, R47, 0x7772, RZ ;  /* 0x000077722f057816 */ /* 0x000fc400000000ff */
[C---:B------:R-:W-:Y:S02]  /*1c40*/  PRMT R7, R47.reuse, 0x7770, RZ ;  /* 0x000077702f077816 */ /* 0x040fe400000000ff */
[----:B------:R-:W-:Y:S02]  /*1c50*/  PRMT R4, R47, 0x7771, RZ ;  /* 0x000077712f047816 */ /* 0x000fe400000000ff */
[----:B------:R-:W-:Y:S02]  /*1c60*/  PRMT R6, R46, 0x7773, RZ ;  /* 0x000077732e067816 */ /* 0x000fe400000000ff */
[----:B------:R-:W-:Y:S02]  /*1c70*/  FSEL R24, R8, R24, P0 ;  /* 0x0000001808187208 */ /* 0x000fe40000000000 */
[----:B------:R-:W-:Y:S02]  /*1c80*/  SEL R25, R9, R25, P0 ;  /* 0x0000001909197207 */ /* 0x000fe40000000000 */
[----:B------:R-:W-:-:S02]  /*1c90*/  FSEL R26, R10, R26, P0 ;  /* 0x0000001a0a1a7208 */ /* 0x000fc40000000000 */
[----:B------:R-:W-:Y:S02]  /*1ca0*/  FSEL R27, R11, R27, P0 ;  /* 0x0000001b0b1b7208 */ /* 0x000fe40000000000 */
[----:B------:R-:W-:Y:S01]  /*1cb0*/  SEL R0, R5, R0, P0 ;  /* 0x0000000005007207 */ /* 0x000fe20000000000 */
[----:B------:R-:W1:Y:S01]  /*1cc0*/  LDS.128 R8, [R91+0xb0] ;  /* 0x0000b0005b087984 */ /* 0x000e620000000c00 */
[----:B------:R-:W-:Y:S02]  /*1cd0*/  SEL R76, R7, R76, P0 ;  /* 0x0000004c074c7207 */ /* 0x000fe40000000000 */
[----:B------:R-:W-:Y:S02]  /*1ce0*/  SEL R3, R4, R3, P0 ;  /* 0x0000000304037207 */ /* 0x000fe40000000000 */
[----:B------:R-:W-:Y:S02]  /*1cf0*/  SEL R77, R6, R77, P0 ;  /* 0x0000004d064d7207 */ /* 0x000fe40000000000 */
[----:B------:R-:W2:Y:S01]  /*1d00*/  LDS.128 R4, [R91+0xa0] ;  /* 0x0000a0005b047984 */ /* 0x000ea20000000c00 */
        /* <DEDUP_REMOVED lines=12> */
[----:B------:R-:W-:-:S02]  /*1dd0*/  SEL R80, R49, R80, P0 ;  /* 0x0000005031507207 */ /* 0x000fc40000000000 */
[----:B------:R-:W-:Y:S02]  /*1de0*/  SEL R79, R48, R79, P0 ;  /* 0x0000004f304f7207 */ /* 0x000fe40000000000 */
[----:B------:R-:W-:Y:S02]  /*1df0*/  SEL R81, R50, R81, P0 ;  /* 0x0000005132517207 */ /* 0x000fe40000000000 */
[----:B------:R-:W-:Y:S02]  /*1e00*/  SEL R82, R51, R82, P0 ;  /* 0x0000005233527207 */ /* 0x000fe40000000000 */
[----:B------:R-:W-:Y:S01]  /*1e10*/  SEL R84, R45, R84, P0 ;  /* 0x000000542d547207 */ /* 0x000fe20000000000 */
[----:B------:R-:W-:Y:S01]  /*1e20*/  LDS.128 R48, [R90+0x60] ;  /* 0x000060005a307984 */ /* 0x000fe20000000c00 */
[----:B------:R-:W-:Y:S02]  /*1e30*/  SEL R83, R56, R83, P0 ;  /* 0x0000005338537207 */ /* 0x000fe40000000000 */
[----:B------:R-:W-:-:S02]  /*1e40*/  SEL R85, R58, R85, P0 ;  /* 0x000000553a557207 */ /* 0x000fc40000000000 */
[----:B------:R-:W-:Y:S02]  /*1e50*/  SEL R86, R57, R86, P0 ;  /* 0x0000005639567207 */ /* 0x000fe40000000000 */
[----:B------:R-:W-:Y:S02]  /*1e60*/  SEL R88, R59, R88, P0 ;  /* 0x000000583b587207 */ /* 0x000fe40000000000 */
[----:B------:R-:W-:Y:S01]  /*1e70*/  SEL R87, R46, R87, P0 ;  /* 0x000000572e577207 */ /* 0x000fe20000000000 */
[----:B------:R-:W-:Y:S01]  /*1e80*/  LDS.128 R56, [R90+0x50] ;  /* 0x000050005a387984 */ /* 0x000fe20000000c00 */
[----:B----4-:R-:W-:Y:S02]  /*1e90*/  FSEL R20, R40, R20, P0 ;  /* 0x0000001428147208 */ /* 0x010fe40000000000 */
[----:B------:R-:W-:Y:S01]  /*1ea0*/  FSEL R21, R41, R21, P0 ;  /* 0x0000001529157208 */ /* 0x000fe20000000000 */
[----:B------:R-:W3:Y:S01]  /*1eb0*/  LDS.128 R44, [R91+0x60] ;  /* 0x000060005b2c7984 */ /* 0x000ee20000000c00 */
[----:B------:R-:W-:-:S02]  /*1ec0*/  FSEL R22, R42, R22, P0 ;  /* 0x000000162a167208 */ /* 0x000fc40000000000 */
[----:B------:R-:W-:Y:S02]  /*1ed0*/  FSEL R23, R43, R23, P0 ;  /* 0x000000172b177208 */ /* 0x000fe40000000000 */
[----:B0-----:R-:W-:Y:S01]  /*1ee0*/  FSEL R16, R32, R16, P0 ;  /* 0x0000001020107208 */ /* 0x001fe20000000000 */
[----:B------:R-:W-:Y:S01]  /*1ef0*/  LDS.128 R40, [R90+0x70] ;  /* 0x000070005a287984 */ /* 0x000fe20000000c00 */
[----:B------:R-:W-:Y:S02]  /*1f00*/  FSEL R17, R33, R17, P0 ;  /* 0x0000001121117208 */ /* 0x000fe40000000000 */
[----:B------:R-:W-:Y:S02]  /*1f10*/  FSEL R18, R34, R18, P0 ;  /* 0x0000001222127208 */ /* 0x000fe40000000000 */
[----:B------:R-:W-:Y:S02]  /*1f20*/  FSEL R19, R35, R19, P0 ;  /* 0x0000001323137208 */ /* 0x000fe40000000000 */
[----:B-----5:R-:W-:Y:S01]  /*1f30*/  FSEL R12, R28, R12, P0 ;  /* 0x0000000c1c0c7208 */ /* 0x020fe20000000000 */
[----:B------:R-:W-:Y:S01]  /*1f40*/  LDS.128 R32, [R90+0x80] ;  /* 0x000080005a207984 */ /* 0x000fe20000000c00 */
[----:B------:R-:W-:-:S02]  /*1f50*/  FSEL R13, R29, R13, P0 ;  /* 0x0000000d1d0d7208 */ /* 0x000fc40000000000 */
[----:B------:R-:W-:Y:S02]  /*1f60*/  FSEL R14, R30, R14, P0 ;  /* 0x0000000e1e0e7208 */ /* 0x000fe40000000000 */
[----:B------:R-:W-:Y:S02]  /*1f70*/  FSEL R15, R31, R15, P0 ;  /* 0x0000000f1f0f7208 */ /* 0x000fe40000000000 */
[----:B-1----:R-:W-:Y:S01]  /*1f80*/  FSEL R8, R36, R8, P0 ;  /* 0x0000000824087208 */ /* 0x002fe20000000000 */
[----:B------:R-:W0:Y:S01]  /*1f90*/  LDS.128 R28, [R91+0x80] ;  /* 0x000080005b1c7984 */ /* 0x000e220000000c00 */
[----:B------:R-:W-:Y:S02]  /*1fa0*/  FSEL R9, R37, R9, P0 ;  /* 0x0000000925097208 */ /* 0x000fe40000000000 */
[----:B------:R-:W-:Y:S02]  /*1fb0*/  FSEL R10, R38, R10, P0 ;  /* 0x0000000a260a7208 */ /* 0x000fe40000000000 */
[----:B------:R-:W-:-:S02]  /*1fc0*/  FSEL R11, R39, R11, P0 ;  /* 0x0000000b270b7208 */ /* 0x000fc40000000000 */
[----:B--2---:R-:W-:Y:S01]  /*1fd0*/  FSEL R4, R52, R4, P0 ;  /* 0x0000000434047208 */ /* 0x004fe20000000000 */
[----:B------:R-:W1:Y:S01]  /*1fe0*/  LDS.128 R36, [R91+0x70] ;  /* 0x000070005b247984 */ /* 0x000e620000000c00 */
[----:B------:R-:W-:Y:S02]  /*1ff0*/  FSEL R5, R53, R5, P0 ;  /* 0x0000000535057208 */ /* 0x000fe40000000000 */
[----:B------:R-:W-:Y:S02]  /*2000*/  FSEL R6, R54, R6, P0 ;  /* 0x0000000636067208 */ /* 0x000fe40000000000 */
[----:B------:R-:W-:Y:S02]  /*2010*/  FSEL R7, R55, R7, P0 ;  /* 0x0000000737077208 */ /* 0x000fe40000000000 */
[----:B------:R-:W2:Y:S01]  /*2020*/  LDS.128 R52, [R91+0x50] ;  /* 0x000050005b347984 */ /* 0x000ea20000000c00 */
[----:B------:R-:W-:Y:S02]  /*2030*/  FSEL R68, R72, R68, P0 ;  /* 0x0000004448447208 */ /* 0x000fe40000000000 */
[----:B------:R-:W-:-:S02]  /*2040*/  FSEL R69, R73, R69, P0 ;  /* 0x0000004549457208 */ /* 0x000fc40000000000 */
[----:B------:R-:W-:Y:S02]  /*2050*/  FSEL R70, R74, R70, P0 ;  /* 0x000000464a467208 */ /* 0x000fe40000000000 */
[----:B------:R-:W-:Y:S02]  /*2060*/  FSEL R71, R75, R71, P0 ;  /* 0x000000474b477208 */ /* 0x000fe40000000000 */
[----:B---3--:R-:W-:Y:S01]  /*2070*/  FSEL R44, R48, R44, P0 ;  /* 0x0000002c302c7208 */ /* 0x008fe20000000000 */
[----:B------:R-:W-:Y:S01]  /*2080*/  LDS.128 R72, [R90] ;  /* 0x000000005a487984 */ /* 0x000fe20000000c00 */
[----:B------:R-:W-:Y:S02]  /*2090*/  FSEL R45, R49, R45, P0 ;  /* 0x0000002d312d7208 */ /* 0x000fe40000000000 */
[----:B------:R-:W-:Y:S02]  /*20a0*/  FSEL R46, R50, R46, P0 ;  /* 0x0000002e322e7208 */ /* 0x000fe40000000000 */
[----:B------:R-:W-:-:S02]  /*20b0*/  FSEL R47, R51, R47, P0 ;  /* 0x0000002f332f7208 */ /* 0x000fc40000000000 */
[----:B------:R-:W-:Y:S01]  /*20c0*/  FSEL R60, R64, R60, P0 ;  /* 0x0000003c403c7208 */ /* 0x000fe20000000000 */
[----:B------:R-:W-:Y:S01]  /*20d0*/  LDS.128 R48, [R91+0x20] ;  /* 0x000020005b307984 */ /* 0x000fe20000000c00 */
[----:B------:R-:W-:Y:S02]  /*20e0*/  FSEL R61, R65, R61, P0 ;  /* 0x0000003d413d7208 */ /* 0x000fe40000000000 */
[----:B------:R-:W-:Y:S02]  /*20f0*/  FSEL R62, R66, R62, P0 ;  /* 0x0000003e423e7208 */ /* 0x000fe40000000000 */
[----:B------:R-:W-:Y:S02]  /*2100*/  FSEL R63, R67, R63, P0 ;  /* 0x0000003f433f7208 */ /* 0x000fe40000000000 */
[----:B0-----:R-:W-:Y:S01]  /*2110*/  FSEL R28, R32, R28, P0 ;  /* 0x0000001c201c7208 */ /* 0x001fe20000000000 */
[----:B------:R-:W0:Y:S01]  /*2120*/  LDS.128 R64, [R91] ;  /* 0x000000005b407984 */ /* 0x000e220000000c00 */
[----:B------:R-:W-:-:S02]  /*2130*/  FSEL R29, R33, R29, P0 ;  /* 0x0000001d211d7208 */ /* 0x000fc40000000000 */
[----:B------:R-:W-:Y:S02]  /*2140*/  FSEL R30, R34, R30, P0 ;  /* 0x0000001e221e7208 */ /* 0x000fe40000000000 */
[----:B------:R-:W-:Y:S02]  /*2150*/  FSEL R31, R35, R31, P0 ;  /* 0x0000001f231f7208 */ /* 0x000fe40000000000 */
[----:B-1----:R-:W-:Y:S01]  /*2160*/  FSEL R36, R40, R36, P0 ;  /* 0x0000002428247208 */ /* 0x002fe20000000000 */
[----:B------:R-:W-:Y:S01]  /*2170*/  LDS.128 R32, [R90+0x30] ;  /* 0x000030005a207984 */ /* 0x000fe20000000c00 */
        /* <DEDUP_REMOVED lines=9> */
[----:B0-----:R-:W-:Y:S02]  /*2210*/  FSEL R64, R72, R64, P0 ;  /* 0x0000004048407208 */ /* 0x001fe40000000000 */
[----:B------:R-:W-:-:S02]  /*2220*/  FSEL R65, R73, R65, P0 ;  /* 0x0000004149417208 */ /* 0x000fc40000000000 */
[----:B------:R-:W-:Y:S02]  /*2230*/  FSEL R66, R74, R66, P0 ;  /* 0x000000424a427208 */ /* 0x000fe40000000000 */
[----:B------:R-:W-:Y:S02]  /*2240*/  FSEL R67, R75, R67, P0 ;  /* 0x000000434b437208 */ /* 0x000fe40000000000 */
[----:B-1----:R-:W-:Y:S02]  /*2250*/  FSEL R32, R32, R40, P0 ;  /* 0x0000002820207208 */ /* 0x002fe40000000000 */
[----:B------:R-:W-:Y:S02]  /*2260*/  FSEL R33, R33, R41, P0 ;  /* 0x0000002921217208 */ /* 0x000fe40000000000 */
[----:B------:R-:W-:Y:S02]  /*2270*/  FSEL R34, R34, R42, P0 ;  /* 0x0000002a22227208 */ /* 0x000fe40000000000 */
[----:B------:R-:W-:-:S02]  /*2280*/  FSEL R35, R35, R43, P0 ;  /* 0x0000002b23237208 */ /* 0x000fc40000000000 */
[----:B--2---:R-:W-:Y:S02]  /*2290*/  FSEL R48, R56, R48, P0 ;  /* 0x0000003038307208 */ /* 0x004fe40000000000 */
[----:B------:R-:W-:Y:S02]  /*22a0*/  FSEL R49, R57, R49, P0 ;  /* 0x0000003139317208 */ /* 0x000fe40000000000 */
[----:B------:R-:W-:Y:S02]  /*22b0*/  FSEL R50, R58, R50, P0 ;  /* 0x000000323a327208 */ /* 0x000fe40000000000 */
[----:B------:R-:W-:Y:S01]  /*22c0*/  FSEL R51, R59, R51, P0 ;  /* 0x000000333b337208 */ /* 0x000fe20000000000 */
[----:B------:R-:W-:Y:S06]  /*22d0*/  BAR.SYNC.DEFER_BLOCKING 0x0 ;  /* 0x0000000000007b1d */ /* 0x000fec0000010000 */
[----:B------:R-:W-:Y:S05]  /*22e0*/  BRA.U !UP0, `(.L_x_8) ;  /* 0x00000005080c7547 */ /* 0x000fea000b800000 */
[----:B------:R-:W0:Y:S01]  /*22f0*/  S2R R41, SR_LANEID ;  /* 0x0000000000297919 */ /* 0x000e220000000000 */
[----:B------:R-:W-:Y:S01]  /*2300*/  LOP3.LUT R40, R92, 0x3e0, RZ, 0xc0, !PT ;  /* 0x000003e05c287812 */ /* 0x000fe200078ec0ff */
[----:B------:R-:W-:Y:S02]  /*2310*/  IMAD.MOV.U32 R93, RZ, RZ, RZ ;  /* 0x000000ffff5d7224 */ /* 0x000fe400078e00ff */
[----:B------:R-:W-:-:S04]  /*2320*/  IMAD.WIDE.U32 R92, R89, 0x40, R92 ;  /* 0x00000040595c7825 */ /* 0x000fc800078e005c */
[----:B0-----:R-:W-:-:S05]  /*2330*/  IMAD.IADD R40, R40, 0x1, R41 ;  /* 0x0000000128287824 */ /* 0x001fca00078e0229 */
[----:B------:R-:W-:Y:S01]  /*2340*/  LEA R41, R40, UR4, 0x8 ;  /* 0x0000000428297c11 */ /* 0x000fe2000f8e40ff */
[----:B------:R-:W0:Y:S04]  /*2350*/  LDCU.64 UR4, c[0x0][0x3a0] ;  /* 0x00007400ff0477ac */ /* 0x000e280008000a00 */
        /* <DEDUP_REMOVED lines=14> */
[----:B------:R-:W-:Y:S04]  /*2440*/  STS.128 [R41], R64 ;  /* 0x0000004029007388 */ /* 0x000fe80000000c00 */
[----:B------:R-:W-:Y:S04]  /*2450*/  STS.U8 [R41+0xf3], R85 ;  /* 0x0000f35529007388 */ /* 0x000fe80000000000 */
[----:B------:R-:W-:Y:S04]  /*2460*/  STS.U8 [R41+0xf2], R86 ;  /* 0x0000f25629007388 */ /* 0x000fe80000000000 */
[----:B------:R-:W-:Y:S04]  /*2470*/  STS.U8 [R41+0xf1], R87 ;  /* 0x0000f15729007388 */ /* 0x000fe80000000000 */
[----:B------:R-:W-:Y:S04]  /*2480*/  STS.U8 [R41+0xf0], R88 ;  /* 0x0000f05829007388 */ /* 0x000fe80000000000 */
[----:B------:R0:W-:Y:S04]  /*2490*/  STS.U8 [R41+0xff], R2 ;  /* 0x0000ff0229007388 */ /* 0x0001e80000000000 */
[----:B------:R-:W-:Y:S04]  /*24a0*/  STS.U8 [R41+0xfe], R0 ;  /* 0x0000fe0029007388 */ /* 0x000fe80000000000 */
[----:B------:R1:W-:Y:S01]  /*24b0*/  STS.U8 [R41+0xfd], R3 ;  /* 0x0000fd0329007388 */ /* 0x0003e20000000000 */
[----:B0-----:R-:W-:-:S03]  /*24c0*/  LEA R2, P0, R92, UR4, 0x8 ;  /* 0x000000045c027c11 */ /* 0x001fc6000f8040ff */
[----:B------:R-:W-:Y:S04]  /*24d0*/  STS.U8 [R41+0xfc], R76 ;  /* 0x0000fc4c29007388 */ /* 0x000fe80000000000 */
[----:B------:R-:W-:Y:S01]  /*24e0*/  STS.U8 [R41+0xfb], R77 ;  /* 0x0000fb4d29007388 */ /* 0x000fe20000000000 */
[----:B-1----:R-:W-:-:S03]  /*24f0*/  LEA.HI.X R3, R92, UR5, R93, 0x8, P0 ;  /* 0x000000055c037c11 */ /* 0x002fc600080f445d */
[----:B------:R-:W-:Y:S04]  /*2500*/  STS.U8 [R41+0xfa], R78 ;  /* 0x0000fa4e29007388 */ /* 0x000fe80000000000 */
[----:B------:R-:W-:Y:S04]  /*2510*/  STS.U8 [R41+0xf9], R79 ;  /* 0x0000f94f29007388 */ /* 0x000fe80000000000 */
[----:B------:R-:W-:Y:S04]  /*2520*/  STS.U8 [R41+0xf8], R80 ;  /* 0x0000f85029007388 */ /* 0x000fe80000000000 */
[----:B------:R-:W-:Y:S04]  /*2530*/  STS.U8 [R41+0xf7], R81 ;  /* 0x0000f75129007388 */ /* 0x000fe80000000000 */
[----:B------:R-:W-:Y:S04]  /*2540*/  STS.U8 [R41+0xf6], R82 ;  /* 0x0000f65229007388 */ /* 0x000fe80000000000 */
[----:B------:R-:W-:Y:S04]  /*2550*/  STS.U8 [R41+0xf5], R83 ;  /* 0x0000f55329007388 */ /* 0x000fe80000000000 */
[----:B------:R-:W-:Y:S01]  /*2560*/  STS.U8 [R41+0xf4], R84 ;  /* 0x0000f45429007388 */ /* 0x000fe20000000000 */
[----:B------:R-:W-:-:S03]  /*2570*/  NOP ;  /* 0x0000000000007918 */ /* 0x000fc60000000000 */
[----:B------:R-:W-:Y:S04]  /*2580*/  LDS.128 R64, [R41+0x10] ;  /* 0x0000100029407984 */ /* 0x000fe80000000c00 */
[----:B------:R-:W0:Y:S04]  /*2590*/  LDS.128 R68, [R41] ;  /* 0x0000000029447984 */ /* 0x000e280000000c00 */
[----:B------:R-:W-:Y:S04]  /*25a0*/  LDS.128 R56, [R41+0x30] ;  /* 0x0000300029387984 */ /* 0x000fe80000000c00 */
[----:B------:R-:W1:Y:S04]  /*25b0*/  LDS.128 R60, [R41+0x20] ;  /* 0x00002000293c7984 */ /* 0x000e680000000c00 */
[----:B------:R-:W-:Y:S04]  /*25c0*/  LDS.128 R48, [R41+0x50] ;  /* 0x0000500029307984 */ /* 0x000fe80000000c00 */
[----:B------:R-:W2:Y:S04]  /*25d0*/  LDS.128 R52, [R41+0x40] ;  /* 0x0000400029347984 */ /* 0x000ea80000000c00 */
[----:B------:R-:W-:Y:S04]  /*25e0*/  LDS.128 R36, [R41+0x70] ;  /* 0x0000700029247984 */ /* 0x000fe80000000c00 */
[----:B------:R-:W3:Y:S04]  /*25f0*/  LDS.128 R44, [R41+0x60] ;  /* 0x00006000292c7984 */ /* 0x000ee80000000c00 */
[----:B------:R-:W-:Y:S04]  /*2600*/  LDS.128 R28, [R41+0x90] ;  /* 0x00009000291c7984 */ /* 0x000fe80000000c00 */
[----:B------:R-:W4:Y:S04]  /*2610*/  LDS.128 R32, [R41+0x80] ;  /* 0x0000800029207984 */ /* 0x000f280000000c00 */
[----:B------:R-:W-:Y:S04]  /*2620*/  LDS.128 R20, [R41+0xb0] ;  /* 0x0000b00029147984 */ /* 0x000fe80000000c00 */
[----:B------:R-:W5:Y:S04]  /*2630*/  LDS.128 R24, [R41+0xa0] ;  /* 0x0000a00029187984 */ /* 0x000f680000000c00 */
[----:B------:R-:W-:Y:S04]  /*2640*/  LDS.128 R12, [R41+0xd0] ;  /* 0x0000d000290c7984 */ /* 0x000fe80000000c00 */
[----:B------:R-:W5:Y:S04]  /*2650*/  LDS.128 R16, [R41+0xc0] ;  /* 0x0000c00029107984 */ /* 0x000f680000000c00 */
[----:B------:R-:W5:Y:S04]  /*2660*/  LDS.128 R8, [R41+0xe0] ;  /* 0x0000e00029087984 */ /* 0x000f680000000c00 */
[----:B------:R-:W5:Y:S04]  /*2670*/  LDS.128 R4, [R41+0xf0] ;  /* 0x0000f00029047984 */ /* 0x000f680000000c00 */
[----:B0-----:R-:W-:Y:S04]  /*2680*/  STG.E.ENL2.256 desc[UR6][R2.64], R68, R64 ;  /* 0xf80000440240797f */ /* 0x001fe8000f121806 */
[----:B-1----:R-:W-:Y:S04]  /*2690*/  STG.E.ENL2.256 desc[UR6][R2.64+0x20], R60, R56 ;  /* 0xf800013c0238797f */ /* 0x002fe8000f121806 */
[----:B--2---:R-:W-:Y:S04]  /*26a0*/  STG.E.ENL2.256 desc[UR6][R2.64+0x40], R52, R48 ;  /* 0xf80002340230797f */ /* 0x004fe8000f121806 */
[----:B---3--:R-:W-:Y:S04]  /*26b0*/  STG.E.ENL2.256 desc[UR6][R2.64+0x60], R44, R36 ;  /* 0xf800032c0224797f */ /* 0x008fe8000f121806 */
[----:B----4-:R-:W-:Y:S04]  /*26c0*/  STG.E.ENL2.256 desc[UR6][R2.64+0x80], R32, R28 ;  /* 0xf8000420021c797f */ /* 0x010fe8000f121806 */
[----:B-----5:R-:W-:Y:S04]  /*26d0*/  STG.E.ENL2.256 desc[UR6][R2.64+0xa0], R24, R20 ;  /* 0xf80005180214797f */ /* 0x020fe8000f121806 */
[----:B------:R-:W-:Y:S04]  /*26e0*/  STG.E.ENL2.256 desc[UR6][R2.64+0xc0], R16, R12 ;  /* 0xf8000610020c797f */ /* 0x000fe8000f121806 */
[----:B------:R-:W-:Y:S04]  /*26f0*/  STG.E.128 desc[UR6][R2.64+0xe0], R8 ;  /* 0x0000e00802007986 */ /* 0x000fe8000c101d06 */
[----:B------:R-:W-:Y:S01]  /*2700*/  STG.E.128 desc[UR6][R2.64+0xf0], R4 ;  /* 0x0000f00402007986 */ /* 0x000fe2000c101d06 */
[----:B------:R-:W-:Y:S05]  /*2710*/  EXIT ;  /* 0x000000000000794d */ /* 0x000fea0003800000 */
.L_x_8:
[----:B------:R-:W0:Y:S01]  /*2720*/  S2R R41, SR_LANEID ;  /* 0x0000000000297919 */ /* 0x000e220000000000 */
[C---:B------:R-:W-:Y:S02]  /*2730*/  LOP3.LUT R40, R92.reuse, 0x3e0, RZ, 0xc0, !PT ;  /* 0x000003e05c287812 */ /* 0x040fe400078ec0ff */
[----:B------:R-:W-:-:S03]  /*2740*/  LOP3.LUT R93, R92, 0x1f, RZ, 0xc0, !PT ;  /* 0x0000001f5c5d7812 */ /* 0x000fc600078ec0ff */
        /* <DEDUP_REMOVED lines=36> */
[----:B------:R-:W1:Y:S04]  /*2990*/  LDS.128 R60, [R41] ;  /* 0x00000000293c7984 */ /* 0x000e680000000c00 */
        /* <DEDUP_REMOVED lines=10> */
[----:B------:R-:W-:Y:S04]  /*2a40*/  LDS.128 R12, [R41+0xd0] ;  /* 0x0000d000290c7984 */ /* 0x000fe80000000c00 */
[----:B------:R-:W5:Y:S04]  /*2a50*/  LDS.128 R8, [R41+0xc0] ;  /* 0x0000c00029087984 */ /* 0x000f680000000c00 */
[----:B------:R-:W-:Y:S04]  /*2a60*/  LDS.128 R4, [R41+0xf0] ;  /* 0x0000f00029047984 */ /* 0x000fe80000000c00 */
[----:B------:R0:W5:Y:S02]  /*2a70*/  LDS.128 R68, [R41+0xe0] ;  /* 0x0000e00029447984 */ /* 0x0001640000000c00 */
[----:B0-----:R-:W-:-:S02]  /*2a80*/  IMAD.MOV.U32 R41, RZ, RZ, RZ ;  /* 0x000000ffff297224 */ /* 0x001fc400078e00ff */
[----:B------:R-:W-:-:S03]  /*2a90*/  IMAD.WIDE.U32 R2, R89, 0x40, R40 ;  /* 0x0000004059027825 */ /* 0x000fc600078e0028 */
[----:B------:R-:W-:-:S05]  /*2aa0*/  IADD3 R93, P0, PT, R93, R2, RZ ;  /* 0x000000025d5d7210 */ /* 0x000fca0007f1e0ff */
[----:B------:R-:W-:Y:S01]  /*2ab0*/  IMAD.X R0, RZ, RZ, R3, P0 ;  /* 0x000000ffff007224 */ /* 0x000fe200000e0603 */
[----:B------:R-:W-:-:S04]  /*2ac0*/  LEA R2, P0, R93, UR4, 0x8 ;  /* 0x000000045d027c11 */ /* 0x000fc8000f8040ff */
[----:B------:R-:W-:-:S05]  /*2ad0*/  LEA.HI.X R3, R93, UR5, R0, 0x8, P0 ;  /* 0x000000055d037c11 */ /* 0x000fca00080f4400 */
[----:B-1----:R-:W-:Y:S04]  /*2ae0*/  STG.E.ENL2.256 desc[UR6][R2.64], R60, R64 ;  /* 0xf800003c0240797f */ /* 0x002fe8000f121806 */
[----:B--2---:R-:W-:Y:S04]  /*2af0*/  STG.E.ENL2.256 desc[UR6][R2.64+0x20], R52, R56 ;  /* 0xf80001340238797f */ /* 0x004fe8000f121806 */
[----:B---3--:R-:W-:Y:S04]  /*2b00*/  STG.E.ENL2.256 desc[UR6][R2.64+0x40], R44, R48 ;  /* 0xf800022c0230797f */ /* 0x008fe8000f121806 */
[----:B----4-:R-:W-:Y:S04]  /*2b10*/  STG.E.ENL2.256 desc[UR6][R2.64+0x60], R32, R36 ;  /* 0xf80003200224797f */ /* 0x010fe8000f121806 */
[----:B-----5:R-:W-:Y:S04]  /*2b20*/  STG.E.ENL2.256 desc[UR6][R2.64+0x80], R24, R28 ;  /* 0xf8000418021c797f */ /* 0x020fe8000f121806 */
[----:B------:R-:W-:Y:S04]  /*2b30*/  STG.E.ENL2.256 desc[UR6][R2.64+0xa0], R16, R20 ;  /* 0xf80005100214797f */ /* 0x000fe8000f121806 */
[----:B------:R-:W-:Y:S04]  /*2b40*/  STG.E.ENL2.256 desc[UR6][R2.64+0xc0], R8, R12 ;  /* 0xf8000608020c797f */ /* 0x000fe8000f121806 */
[----:B------:R-:W-:Y:S01]  /*2b50*/  STG.E.ENL2.256 desc[UR6][R2.64+0xe0], R68, R4 ;  /* 0xf80007440204797f */ /* 0x000fe2000f121806 */
[----:B------:R-:W-:Y:S05]  /*2b60*/  EXIT ;  /* 0x000000000000794d */ /* 0x000fea0003800000 */
.L_x_0:
[----:B------:R-:W0:Y:S01]  /*2b70*/  LDC.64 R6, c[0x0][0x3b8] ;  /* 0x0000ee00ff067b82 */ /* 0x000e220000000a00 */
[----:B--2---:R-:W-:-:S07]  /*2b80*/  IADD3 R0, P2, PT, RZ, -R16, RZ ;  /* 0x80000010ff007210 */ /* 0x004fce0007f5e0ff */
[----:B------:R-:W1:Y:S01]  /*2b90*/  LDC.64 R18, c[0x0][0x398] ;  /* 0x0000e600ff127b82 */ /* 0x000e620000000a00 */
[C---:B------:R-:W-:Y:S01]  /*2ba0*/  SHF.L.U64.HI R11, R16.reuse, 0x5, R17 ;  /* 0x00000005100b7819 */ /* 0x040fe20000010211 */
[----:B------:R-:W-:Y:S01]  /*2bb0*/  IMAD.SHL.U32 R9, R16, 0x20, RZ ;  /* 0x0000002010097824 */ /* 0x000fe200078e00ff */
[----:B------:R-:W2:Y:S01]  /*2bc0*/  LDCU.U8 UR4, c[0x0][0x380] ;  /* 0x00007000ff0477ac */ /* 0x000ea20008000000 */
[----:B0-----:R-:W-:-:S04]  /*2bd0*/  LEA R6, P0, R89, R6, 0x3 ;  /* 0x0000000659067211 */ /* 0x001fc800078018ff */
[----:B------:R-:W-:-:S05]  /*2be0*/  LEA.HI.X R7, R89, R7, RZ, 0x3, P0 ;  /* 0x0000000759077211 */ /* 0x000fca00000f1cff */
[----:B------:R-:W3:Y:S04]  /*2bf0*/  LDG.E.64 R4, desc[UR6][R6.64+0x8] ;  /* 0x0000080606047981 */ /* 0x000ee8000c1e1b00 */
[----:B------:R0:W4:Y:S01]  /*2c00*/  LDG.E.64 R2, desc[UR6][R6.64] ;  /* 0x0000000606027981 */ /* 0x000122000c1e1b00 */
[CC--:B------:R-:W-:Y:S01]  /*2c10*/  LOP3.LUT R8, R0.reuse, R89.reuse, RZ, 0xc0, !PT ;  /* 0x0000005900087212 */ /* 0x0c0fe200078ec0ff */
[----:B------:R-:W-:Y:S01]  /*2c20*/  IMAD.X R17, RZ, RZ, ~R17, P2 ;  /* 0x000000ffff117224 */ /* 0x000fe200010e0e11 */
[----:B------:R-:W-:Y:S01]  /*2c30*/  LOP3.LUT R0, R0, R89, RZ, 0xfc, !PT ;  /* 0x0000005900007212 */ /* 0x000fe200078efcff */
[----:B--2---:R-:W-:Y:S01]  /*2c40*/  UPRMT UR4, UR4, 0x8880, URZ ;  /* 0x0000888004047896 */ /* 0x004fe200080000ff */
[C---:B------:R-:W-:Y:S01]  /*2c50*/  SHF.L.U64.HI R12, R8.reuse, 0x6, RZ ;  /* 0x00000006080c7819 */ /* 0x040fe200000102ff */
[----:B------:R-:W-:Y:S01]  /*2c60*/  IMAD.SHL.U32 R14, R8, 0x40, RZ ;  /* 0x00000040080e7824 */ /* 0x000fe200078e00ff */
[----:B------:R-:W-:Y:S01]  /*2c70*/  IADD3 R8, P3, PT, R89, -R8, RZ ;  /* 0x8000000859087210 */ /* 0x000fe20007f7e0ff */
[----:B------:R-:W-:Y:S01]  /*2c80*/  UISETP.NE.AND UP0, UPT, UR4, URZ, UPT ;  /* 0x000000ff0400728c */ /* 0x000fe2000bf05270 */
[----:B------:R-:W-:Y:S01]  /*2c90*/  LOP3.LUT R9, R9, 0xffffffc0, RZ, 0xc0, !PT ;  /* 0xffffffc009097812 */ /* 0x000fe200078ec0ff */
[----:B0-----:R-:W-:Y:S01]  /*2ca0*/  IMAD.MOV.U32 R6, RZ, RZ, 0x3f ;  /* 0x0000003fff067424 */ /* 0x001fe200078e00ff */
[----:B-1----:R-:W-:Y:S01]  /*2cb0*/  IADD3 R18, P2, PT, -R14, R18, RZ ;  /* 0x000000120e127210 */ /* 0x002fe20007f5e1ff */
[----:B------:R-:W-:Y:S01]  /*2cc0*/  BSSY.RECONVERGENT B0, `(.L_x_9) ;  /* 0x000010b000007945 */ /* 0x000fe20003800200 */
[----:B------:R-:W-:Y:S01]  /*2cd0*/  ISETP.NE.U32.AND P1, PT, R0, -0x1, PT ;  /* 0xffffffff0000780c */ /* 0x000fe20003f25070 */
[----:B------:R-:W-:Y:S01]  /*2ce0*/  IMAD.SHL.U32 R0, R8, 0x40, RZ ;  /* 0x0000004008007824 */ /* 0x000fe200078e00ff */
[----:B------:R-:W-:Y:S01]  /*2cf0*/  ACQBULK ;  /* 0x000000000000782e */ /* 0x000fe20000000000 */
[----:B------:R-:W-:Y:S01]  /*2d00*/  IMAD.X R16, R19, 0x1, ~R12, P2 ;  /* 0x0000000113107824 */ /* 0x000fe200010e0e0c */
[----:B------:R-:W-:-:S02]  /*2d10*/  ISETP.NE.AND.EX P1, PT, R17, -0x1, PT, P1 ;  /* 0xffffffff1100780c */ /* 0x000fc40003f25310 */
[----:B---3--:R-:W-:-:S05]  /*2d20*/  IADD3 R69, P0, PT, R4, -R14, RZ ;  /* 0x8000000e04457210 */ /* 0x008fca0007f1e0ff */
[----:B------:R-:W-:Y:S01]  /*2d30*/  IMAD.X R4, R5, 0x1, ~R12, P0 ;  /* 0x0000000105047824 */ /* 0x000fe200000e0e0c */
[----:B------:R-:W-:Y:S01]  /*2d40*/  ISETP.NE.U32.AND P0, PT, R8, -0x1, PT ;  /* 0xffffffff0800780c */ /* 0x000fe20003f05070 */
[----:B------:R-:W-:Y:S01]  /*2d50*/  IMAD.X R5, RZ, RZ, -0x1, P3 ;  /* 0xffffffffff057424 */ /* 0x000fe200018e06ff */
[----:B----4-:R-:W-:-:S04]  /*2d60*/  IADD3 R10, P3, PT, R2, -R14, RZ ;  /* 0x8000000e020a7210 */ /* 0x010fc80007f7e0ff */
[----:B------:R-:W-:Y:S01]  /*2d70*/  ISETP.NE.AND.EX P2, PT, R5, -0x1, PT, P0 ;  /* 0xffffffff0500780c */ /* 0x000fe20003f45300 */
[----:B------:R-:W-:Y:S01]  /*2d80*/  IMAD.X R7, R3, 0x1, ~R12, P3 ;  /* 0x0000000103077824 */ /* 0x000fe200018e0e0c */
[----:B------:R-:W-:Y:S02]  /*2d90*/  ISETP.GT.U32.AND P0, PT, R18, R9, PT ;  /* 0x000000091200720c */ /* 0x000fe40003f04070 */
[----:B------:R-:W-:Y:S02]  /*2da0*/  SEL R6, R6, 0x40, !P2 ;  /* 0x0000004006067807 */ /* 0x000fe40005000000 */
[----:B------:R-:W-:Y:S02]  /*2db0*/  ISETP.GT.U32.AND.EX P0, PT, R16, R11, PT, P0 ;  /* 0x0000000b1000720c */ /* 0x000fe40003f04100 */
[----:B------:R-:W-:Y:S02]  /*2dc0*/  SHF.L.U64.HI R13, R8, 0x6, R5 ;  /* 0x00000006080d7819 */ /* 0x000fe40000010205 */
[----:B------:R-:W-:-:S02]  /*2dd0*/  IADD3 R5, P2, PT, -R10, R0, RZ ;  /* 0x000000000a057210 */ /* 0x000fc40007f5e1ff */
[----:B------:R-:W-:Y:S02]  /*2de0*/  IADD3 R0, P3, P4, -R69, R6, R0 ;  /* 0x0000000645007210 */ /* 0x000fe40007c7e100 */
[----:B------:R-:W-:Y:S01]  /*2df0*/  SEL R6, R18, R9, P0 ;  /* 0x0000000912067207 */ /* 0x000fe20000000000 */
[----:B------:R-:W-:Y:S01]  /*2e00*/  IMAD.X R7, R13, 0x1, ~R7, P2 ;  /* 0x000000010d077824 */ /* 0x000fe200010e0e07 */
[----:B------:R-:W-:Y:S02]  /*2e10*/  SEL R8, R16, R11, P0 ;  /* 0x0000000b10087207 */ /* 0x000fe40000000000 */
[----:B------:R-:W-:Y:S02]  /*2e20*/  IADD3 R6, P0, PT, R6, -R9, RZ ;  /* 0x8000000906067210 */ /* 0x000fe40007f1e0ff */
[----:B------:R-:W-:Y:S02]  /*2e30*/  IADD3.X R4, PT, PT, ~R4, RZ, R13, P3, P4 ;  /* 0x000000ff04047210 */ /* 0x000fe40001fe850d */
[C---:B------:R-:W-:Y:S01]  /*2e40*/  SEL R0, R9.reuse, R0, !P1 ;  /* 0x0000000009007207 */ /* 0x040fe20004800000 */
[----:B------:R-:W-:Y:S01]  /*2e50*/  IMAD.X R8, R8, 0x1, ~R11, P0 ;  /* 0x0000000108087824 */ /* 0x000fe200000e0e0b */
[----:B------:R-:W-:-:S02]  /*2e60*/  ISETP.LT.U32.AND P2, PT, R9, R18, PT ;  /* 0x000000120900720c */ /* 0x000fc40003f41070 */
[----:B------:R-:W-:Y:S02]  /*2e70*/  SEL R4, R11, R4, !P1 ;  /* 0x000000040b047207 */ /* 0x000fe40004800000 */
[-C--:B------:R-:W-:Y:S02]  /*2e80*/  ISETP.LT.U32.AND P3, PT, R5, R6.reuse, PT ;  /* 0x000000060500720c */ /* 0x080fe40003f61070 */
[----:B------:R-:W-:Y:S02]  /*2e90*/  ISETP.LT.U32.AND P0, PT, R0, R6, PT ;  /* 0x000000060000720c */ /* 0x000fe40003f01070 */
[----:B------:R-:W-:Y:S02]  /*2ea0*/  ISETP.LT.U32.AND.EX P2, PT, R11, R16, PT, P2 ;  /* 0x000000100b00720c */ /* 0x000fe40003f41120 */
[-C--:B------:R-:W-:Y:S02]  /*2eb0*/  ISETP.LT.U32.AND.EX P3, PT, R7, R8.reuse, PT, P3 ;  /* 0x000000080700720c */ /* 0x080fe40003f61130 */
[----:B------:R-:W-:-:S02]  /*2ec0*/  ISETP.LT.U32.AND.EX P0, PT, R4, R8, PT, P0 ;  /* 0x000000080400720c */ /* 0x000fc40003f01100 */
[----:B------:R-:W-:Y:S02]  /*2ed0*/  @!P1 SEL R69, R9, R18, P2 ;  /* 0x0000001209459207 */ /* 0x000fe40001000000 */
[-C--:B------:R-:W-:Y:S02]  /*2ee0*/  SEL R5, R5, R6.reuse, P3 ;  /* 0x0000000605057207 */ /* 0x080fe40001800000 */
[----:B------:R-:W-:Y:S01]  /*2ef0*/  SEL R0, R0, R6, P0 ;  /* 0x0000000600007207 */ /* 0x000fe20000000000 */
[----:B------:R-:W-:Y:S01]  /*2f00*/  IMAD.IADD R69, R69, 0x1, -R10 ;  /* 0x0000000145457824 */ /* 0x000fe200078e0a0a */
[----:B------:R-:W-:-:S03]  /*2f10*/  SEL R7, R7, R8, P3 ;  /* 0x0000000807077207 */ /* 0x000fc60001800000 */
[----:B------:R-:W-:Y:S01]  /*2f20*/  IMAD.IADD R0, R0, 0x1, -R5 ;  /* 0x0000000100007824 */ /* 0x000fe200078e0a05 */
[----:B------:R-:W-:Y:S06]  /*2f30*/  BRA.U !UP0, `(.L_x_10) ;  /* 0x0000000908b07547 */ /* 0x000fec000b800000 */
[----:B------:R-:W-:Y:S01]  /*2f40*/  IMAD.IADD R90, R69, 0x1, R0 ;  /* 0x00000001455a7824 */ /* 0x000fe200078e0200 */
[----:B------:R-:W-:-:S04]  /*2f50*/  IADD3 R5, P1, P2, R5, R14, R9 ;  /* 0x0000000e05057210 */ /* 0x000fc80007a3e009 */
[----:B------:R-:W-:Y:S02]  /*2f60*/  ISETP.GE.AND P0, PT, R92, R90, PT ;  /* 0x0000005a5c00720c */ /* 0x000fe40003f06270 */
[----:B------:R-:W-:-:S11]  /*2f70*/  IADD3.X R7, PT, PT, R7, R12, R11, P1, P2 ;  /* 0x0000000c07077210 */ /* 0x000fd60000fe440b */
[----:B------:R-:W-:Y:S05]  /*2f80*/  @P0 BRA `(.L_x_11) ;  /* 0x0000000c00780947 */ /* 0x000fea0003800000 */
[----:B------:R-:W-:-:S13]  /*2f90*/  ISETP.GE.AND P0, PT, R92, R69, PT ;  /* 0x000000455c00720c */ /* 0x000fda0003f06270 */
        /* <DEDUP_REMOVED lines=83> */
.L_x_12:
        /* <DEDUP_REMOVED lines=83> */
.L_x_10:
[----:B------:R-:W-:Y:S01]  /*3a00*/  IMAD.IADD R90, R69, 0x1, R0 ;  /* 0x00000001455a7824 */ /* 0x000fe200078e0200 */
[----:B------:R-:W-:-:S04]  /*3a10*/  IADD3 R5, P0, P1, R5, R14, R9 ;  /* 0x0000000e05057210 */ /* 0x000fc8000791e009 */
[----:B------:R-:W-:Y:S02]  /*3a20*/  ISETP.GE.AND P2, PT, R92, R90, PT ;  /* 0x0000005a5c00720c */ /* 0x000fe40003f46270 */
[----:B------:R-:W-:-:S11]  /*3a30*/  IADD3.X R7, PT, PT, R7, R12, R11, P0, P1 ;  /* 0x0000000c07077210 */ /* 0x000fd600007e240b */
[----:B------:R-:W-:Y:S05]  /*3a40*/  @P2 BRA `(.L_x_11) ;  /* 0x0000000000c82947 */ /* 0x000fea0003800000 */
[----:B------:R-:W0:Y:S01]  /*3a50*/  LDCU.64 UR4, c[0x0][0x3a0] ;  /* 0x00007400ff0477ac */ /* 0x000e220008000a00 */
[C---:B------:R-:W-:Y:S01]  /*3a60*/  ISETP.GE.AND P0, PT, R92.reuse, R69, PT ;  /* 0x000000455c00720c */ /* 0x040fe20003f06270 */
[----:B------:R-:W-:-:S03]  /*3a70*/  IMAD.IADD R9, R92, 0x1, -R69 ;  /* 0x000000015c097824 */ /* 0x000fc600078e0a45 */
[----:B------:R-:W-:Y:S02]  /*3a80*/  SEL R5, R2, R5, !P0 ;  /* 0x0000000502057207 */ /* 0x000fe40004000000 */
[----:B------:R-:W-:Y:S02]  /*3a90*/  SEL R2, R92, R9, !P0 ;  /* 0x000000095c027207 */ /* 0x000fe40004000000 */
[----:B------:R-:W-:Y:S02]  /*3aa0*/  SHF.R.S32.HI R4, RZ, 0x1f, R9 ;  /* 0x0000001fff047819 */ /* 0x000fe40000011409 */
[----:B------:R-:W-:Y:S02]  /*3ab0*/  SEL R7, R3, R7, !P0 ;  /* 0x0000000703077207 */ /* 0x000fe40004000000 */
[----:B------:R-:W-:Y:S02]  /*3ac0*/  IADD3 R3, P1, PT, R2, R5, RZ ;  /* 0x0000000502037210 */ /* 0x000fe40007f3e0ff */
[----:B------:R-:W-:-:S02]  /*3ad0*/  SEL R4, R4, RZ, P0 ;  /* 0x000000ff04047207 */ /* 0x000fc40000000000 */
[----:B0-----:R-:W-:-:S03]  /*3ae0*/  LEA R2, P0, R3, UR4, 0x8 ;  /* 0x0000000403027c11 */ /* 0x001fc6000f8040ff */
[----:B------:R-:W-:-:S05]  /*3af0*/  IMAD.X R4, R4, 0x1, R7, P1 ;  /* 0x0000000104047824 */ /* 0x000fca00008e0607 */
[----:B------:R-:W-:-:S05]  /*3b00*/  LEA.HI.X R3, R3, UR5, R4, 0x8, P0 ;  /* 0x0000000503037c11 */ /* 0x000fca00080f4404 */
[----:B------:R-:W2:Y:S04]  /*3b10*/  LDG.E.128 R64, desc[UR6][R2.64+0xf0] ;  /* 0x0000f00602407981 */ /* 0x000ea8000c1e1d00 */
[----:B------:R-:W5:Y:S04]  /*3b20*/  LDG.E.128 R4, desc[UR6][R2.64+0xe0] ;  /* 0x0000e00602047981 */ /* 0x000f68000c1e1d00 */
[----:B------:R-:W5:Y:S04]  /*3b30*/  LDG.E.ENL2.256 R56, R60, desc[UR6][R2.64] ;  /* 0xfe000006023c797e */ /* 0x000f680008121938 */
[----:B------:R-:W5:Y:S04]  /*3b40*/  LDG.E.ENL2.256 R48, R52, desc[UR6][R2.64+0x20] ;  /* 0xfe0001060234797e */ /* 0x000f680008121930 */
[----:B------:R-:W5:Y:S04]  /*3b50*/  LDG.E.ENL2.256 R40, R44, desc[UR6][R2.64+0x40] ;  /* 0xfe000206022c797e */ /* 0x000f680008121928 */
[----:B------:R-:W5:Y:S04]  /*3b60*/  LDG.E.ENL2.256 R32, R36, desc[UR6][R2.64+0x60] ;  /* 0xfe0003060224797e */ /* 0x000f680008121920 */
[----:B------:R-:W5:Y:S04]  /*3b70*/  LDG.E.ENL2.256 R24, R28, desc[UR6][R2.64+0x80] ;  /* 0xfe000406021c797e */ /* 0x000f680008121918 */
[----:B------:R-:W5:Y:S04]  /*3b80*/  LDG.E.ENL2.256 R16, R20, desc[UR6][R2.64+0xa0] ;  /* 0xfe0005060214797e */ /* 0x000f680008121910 */
[----:B------:R0:W5:Y:S01]  /*3b90*/  LDG.E.ENL2.256 R8, R12, desc[UR6][R2.64+0xc0] ;  /* 0xfe000606020c797e */ /* 0x0001620008121908 */
[----:B--2---:R-:W-:-:S02]  /*3ba0*/  PRMT R70, R64, 0x7771, RZ ;  /* 0x0000777140467816 */ /* 0x004fc400000000ff */
[C---:B------:R-:W-:Y:S02]  /*3bb0*/  PRMT R68, R64.reuse, 0x7770, RZ ;  /* 0x0000777040447816 */ /* 0x040fe400000000ff */
[C---:B------:R-:W-:Y:S02]  /*3bc0*/  PRMT R71, R64.reuse, 0x7772, RZ ;  /* 0x0000777240477816 */ /* 0x040fe400000000ff */
[----:B------:R-:W-:Y:S02]  /*3bd0*/  PRMT R72, R64, 0x7773, RZ ;  /* 0x0000777340487816 */ /* 0x000fe400000000ff */
[C---:B------:R-:W-:Y:S02]  /*3be0*/  PRMT R80, R65.reuse, 0x7773, RZ ;  /* 0x0000777341507816 */ /* 0x040fe400000000ff */
[C---:B------:R-:W-:Y:S02]  /*3bf0*/  PRMT R75, R65.reuse, 0x7770, RZ ;  /* 0x00007770414b7816 */ /* 0x040fe400000000ff */
[----:B------:R-:W-:-:S02]  /*3c00*/  PRMT R78, R65, 0x7771, RZ ;  /* 0x00007771414e7816 */ /* 0x000fc400000000ff */
[----:B------:R-:W-:Y:S02]  /*3c10*/  PRMT R79, R65, 0x7772, RZ ;  /* 0x00007772414f7816 */ /* 0x000fe400000000ff */
[C---:B------:R-:W-:Y:S02]  /*3c20*/  PRMT R73, R67.reuse, 0x7771, RZ ;  /* 0x0000777143497816 */ /* 0x040fe400000000ff */
[C---:B------:R-:W-:Y:S02]  /*3c30*/  PRMT R81, R66.reuse, 0x7770, RZ ;  /* 0x0000777042517816 */ /* 0x040fe400000000ff */
[----:B------:R-:W-:Y:S02]  /*3c40*/  PRMT R82, R66, 0x7771, RZ ;  /* 0x0000777142527816 */ /* 0x000fe400000000ff */
[C---:B0-----:R-:W-:Y:S02]  /*3c50*/  PRMT R2, R67.reuse, 0x7772, RZ ;  /* 0x0000777243027816 */ /* 0x041fe400000000ff */
[----:B------:R-:W-:-:S02]  /*3c60*/  PRMT R3, R67, 0x7773, RZ ;  /* 0x0000777343037816 */ /* 0x000fc400000000ff */
[C---:B------:R-:W-:Y:S02]  /*3c70*/  PRMT R76, R66.reuse, 0x7772, RZ ;  /* 0x00007772424c7816 */ /* 0x040fe400000000ff */
[----:B------:R-:W-:Y:S02]  /*3c80*/  PRMT R77, R66, 0x7773, RZ ;  /* 0x00007773424d7816 */ /* 0x000fe400000000ff */
[----:B------:R-:W-:Y:S02]  /*3c90*/  PRMT R74, R67, 0x7770, RZ ;  /* 0x00007770434a7816 */ /* 0x000fe400000000ff */
[----:B------:R-:W-:Y:S02]  /*3ca0*/  PRMT R65, R70, 0x7610, R65 ;  /* 0x0000761046417816 */ /* 0x000fe40000000041 */
[----:B------:R-:W-:Y:S02]  /*3cb0*/  PRMT R64, R68, 0x7610, R64 ;  /* 0x0000761044407816 */ /* 0x000fe40000000040 */
[----:B------:R-:W-:-:S02]  /*3cc0*/  PRMT R66, R71, 0x7610, R66 ;  /* 0x0000761047427816 */ /* 0x000fc40000000042 */
[----:B------:R-:W-:Y:S02]  /*3cd0*/  PRMT R67, R72, 0x7610, R67 ;  /* 0x0000761048437816 */ /* 0x000fe40000000043 */
[----:B------:R-:W-:Y:S02]  /*3ce0*/  PRMT R70, R80, 0x7610, R70 ;  /* 0x0000761050467816 */ /* 0x000fe40000000046 */
[----:B------:R-:W-:Y:S02]  /*3cf0*/  PRMT R68, R75, 0x7610, R68 ;  /* 0x000076104b447816 */ /* 0x000fe40000000044 */
[----:B------:R-:W-:Y:S02]  /*3d00*/  PRMT R72, R78, 0x7610, R72 ;  /* 0x000076104e487816 */ /* 0x000fe40000000048 */
[----:B------:R-:W-:Y:S02]  /*3d10*/  PRMT R71, R79, 0x7610, R71 ;  /* 0x000076104f477816 */ /* 0x000fe40000000047 */
[----:B------:R-:W-:-:S02]  /*3d20*/  PRMT R80, R73, 0x7610, R80 ;  /* 0x0000761049507816 */ /* 0x000fc40000000050 */
[----:B------:R-:W-:Y:S02]  /*3d30*/  PRMT R75, R81, 0x7610, R75 ;  /* 0x00007610514b7816 */ /* 0x000fe4000000004b */
[----:B------:R-:W-:Y:S02]  /*3d40*/  PRMT R78, R82, 0x7610, R78 ;  /* 0x00007610524e7816 */ /* 0x000fe4000000004e */
[----:B------:R-:W-:Y:S02]  /*3d50*/  PRMT R79, R2, 0x7610, R79 ;  /* 0x00007610024f7816 */ /* 0x000fe4000000004f */
[----:B------:R-:W-:-:S07]  /*3d60*/  PRMT R73, R3, 0x7610, R73 ;  /* 0x0000761003497816 */ /* 0x000fce0000000049 */
.L_x_11:
[----:B------:R-:W-:Y:S05]  /*3d70*/  BSYNC.RECONVERGENT B0 ;  /* 0x0000000000007941 */ /* 0x000fea0003800200 */
.L_x_9:
[----:B------:R-:W2:Y:S01]  /*3d80*/  S2R R81, SR_CgaCtaId ;  /* 0x0000000000517919 */ /* 0x000ea20000008800 */
[----:B-----5:R-:W-:Y:S02]  /*3d90*/  LOP3.LUT R78, R78, 0xffff, RZ, 0xc0, !PT ;  /* 0x0000ffff4e4e7812 */ /* 0x020fe400078ec0ff */
[----:B------:R-:W-:Y:S02]  /*3da0*/  LOP3.LUT R75, R75, 0xffff, RZ, 0xc0, !PT ;  /* 0x0000ffff4b4b7812 */ /* 0x000fe400078ec0ff */
[----:B01----:R-:W-:Y:S02]  /*3db0*/  LOP3.LUT R3, R73, 0xffff, RZ, 0xc0, !PT ;  /* 0x0000ffff49037812 */ /* 0x003fe400078ec0ff */
[----:B------:R-:W-:Y:S02]  /*3dc0*/  MOV R2, 0x400 ;  /* 0x0000040000027802 */ /* 0x000fe40000000f00 */
[----:B------:R-:W-:Y:S02]  /*3dd0*/  LOP3.LUT R80, R80, 0xffff, RZ, 0xc0, !PT ;  /* 0x0000ffff50507812 */ /* 0x000fe400078ec0ff */
[----:B------:R-:W-:-:S02]  /*3de0*/  LOP3.LUT R73, R74, 0xffff, RZ, 0xc0, !PT ;  /* 0x0000ffff4a497812 */ /* 0x000fc400078ec0ff */
[----:B------:R-:W-:Y:S02]  /*3df0*/  PRMT R78, R75, 0x3340, R78 ;  /* 0x000033404b4e7816 */ /* 0x000fe4000000004e */
        /* <DEDUP_REMOVED lines=11> */
[----:B--2---:R-:W-:Y:S02]  /*3eb0*/  LEA R2, R81, R2, 0x18 ;  /* 0x0000000251027211 */ /* 0x004fe400078ec0ff */
        /* <DEDUP_REMOVED lines=29> */
[----:B------:R-:W-:-:S07]  /*4090*/  VIMNMX R3, PT, PT, R90, R92, PT ;  /* 0x0000005c5a037248 */ /* 0x000fce0003fe0100 */
[----:B------:R-:W-:Y:S01]  /*40a0*/  PREEXIT ;  /* 0x000000000000782d */ /* 0x000fe20000000000 */
[----:B------:R-:W-:Y:S01]  /*40b0*/  BSSY.RECONVERGENT B0, `(.L_x_13) ;  /* 0x0000016000007945 */ /* 0x000fe20003800200 */
[----:B------:R-:W-:Y:S01]  /*40c0*/  IMAD R91, R69, 0x100, R2 ;  /* 0x00000100455b7824 */ /* 0x000fe200078e0202 */
[C---:B------:R-:W-:Y:S01]  /*40d0*/  ISETP.GE.AND P0, PT, R3.reuse, R0, PT ;  /* 0x000000000300720c */ /* 0x040fe20003f06270 */
[----:B------:R-:W-:Y:S01]  /*40e0*/  IMAD.IADD R0, R3, 0x1, -R0 ;  /* 0x0000000103007824 */ /* 0x000fe200078e0a00 */
[----:B0-----:R-:W-:-:S04]  /*40f0*/  VIMNMX R4, PT, PT, R69, R3, PT ;  /* 0x0000000345047248 */ /* 0x001fc80003fe0100 */
[----:B------:R-:W-:-:S04]  /*4100*/  SEL R0, R0, RZ, P0 ;  /* 0x000000ff00007207 */ /* 0x000fc80000000000 */
[----:B------:R-:W-:-:S13]  /*4110*/  ISETP.GE.AND P0, PT, R0, R4, PT ;  /* 0x000000040000720c */ /* 0x000fda0003f06270 */
[----:B-1----:R-:W-:Y:S05]  /*4120*/  @P0 BRA `(.L_x_14) ;  /* 0x0000000000380947 */ /* 0x002fea0003800000 */
.L_x_15:
        /* <DEDUP_REMOVED lines=14> */
.L_x_14:
[----:B------:R-:W-:Y:S05]  /*4210*/  BSYNC.RECONVERGENT B0 ;  /* 0x0000000000007941 */ /* 0x000fea0003800200 */
.L_x_13:
        /* <DEDUP_REMOVED lines=13> */
[----:B------:R-:W-:Y:S01]  /*42f0*/  LDS.128 R64, [R91+0xc0] ;  /* 0x0000c0005b407984 */ /* 0x000fe20000000c00 */
[----:B0-----:R-:W-:-:S03]  /*4300*/  ULEA UR4, UR5, UR4, 0x18 ;  /* 0x0000000405047291 */ /* 0x001fc6000f8ec0ff */
[----:B------:R-:W-:Y:S04]  /*4310*/  LDS.128 R52, [R91+0xa0] ;  /* 0x0000a0005b347984 */ /* 0x000fe80000000c00 */
[----:B------:R-:W-:Y:S04]  /*4320*/  LDS.128 R44, [R91+0x90] ;  /* 0x000090005b2c7984 */ /* 0x000fe80000000c00 */
[----:B------:R-:W-:Y:S04]  /*4330*/  LDS.128 R48, [R91+0x80] ;  /* 0x000080005b307984 */ /* 0x000fe80000000c00 */
[----:B------:R-:W-:Y:S04]  /*4340*/  LDS.128 R56, [R91+0x70] ;  /* 0x000070005b387984 */ /* 0x000fe80000000c00 */
[----:B------:R-:W-:Y:S01]  /*4350*/  LDS.128 R60, [R91+0xb0] ;  /* 0x0000b0005b3c7984 */ /* 0x000fe20000000c00 */
[----:B-1----:R-:W-:-:S04]  /*4360*/  @!P2 FSETP.GT.AND P1, PT, R16, R8, PT ;  /* 0x000000081000a20b */ /* 0x002fc80003f24000 */
[----:B------:R-:W-:Y:S02]  /*4370*/  @!P2 ISETP.GE.OR P0, PT, R0, R69, P1 ;  /* 0x000000450000a20c */ /* 0x000fe40000f06670 */
[----:B--2---:R-:W-:Y:S01]  /*4380*/  PRMT R23, R7, 0x7771, RZ ;  /* 0x0000777107177816 */ /* 0x004fe200000000ff */
[----:B------:R-:W-:Y:S01]  /*4390*/  LDS.128 R68, [R91+0xd0] ;  /* 0x0000d0005b447984 */ /* 0x000fe20000000c00 */
[----:B------:R-:W-:Y:S02]  /*43a0*/  FSEL R8, R16, R8, P0 ;  /* 0x0000000810087208 */ /* 0x000fe40000000000 */
[----:B------:R-:W-:Y:S02]  /*43b0*/  SEL R9, R17, R9, P0 ;  /* 0x0000000911097207 */ /* 0x000fe40000000000 */
[----:B------:R-:W-:Y:S02]  /*43c0*/  FSEL R11, R19, R11, P0 ;  /* 0x0000000b130b7208 */ /* 0x000fe40000000000 */
[----:B------:R-:W-:-:S02]  /*43d0*/  PRMT R17, R7, 0x7773, RZ ;  /* 0x0000777307117816 */ /* 0x000fc400000000ff */
[C---:B------:R-:W-:Y:S02]  /*43e0*/  PRMT R19, R7.reuse, 0x7772, RZ ;  /* 0x0000777207137816 */ /* 0x040fe400000000ff */
[----:B------:R-:W-:Y:S02]  /*43f0*/  PRMT R16, R7, 0x7770, RZ ;  /* 0x0000777007107816 */ /* 0x000fe400000000ff */
[----:B---3--:R-:W-:Y:S02]  /*4400*/  PRMT R20, R15, 0x7771, RZ ;  /* 0x000077710f147816 */ /* 0x008fe400000000ff */
[C---:B------:R-:W-:Y:S02]  /*4410*/  PRMT R21, R14.reuse, 0x7773, RZ ;  /* 0x000077730e157816 */ /* 0x040fe400000000ff */
[C---:B------:R-:W-:Y:S02]  /*4420*/  PRMT R24, R14.reuse, 0x7772, RZ ;  /* 0x000077720e187816 */ /* 0x040fe400000000ff */
[----:B------:R-:W-:-:S02]  /*4430*/  PRMT R28, R14, 0x7771, RZ ;  /* 0x000077710e1c7816 */ /* 0x000fc400000000ff */
[C---:B------:R-:W-:Y:S02]  /*4440*/  PRMT R22, R6.reuse, 0x7773, RZ ;  /* 0x0000777306167816 */ /* 0x040fe400000000ff */
[C---:B------:R-:W-:Y:S02]  /*4450*/  PRMT R7, R6.reuse, 0x7772, RZ ;  /* 0x0000777206077816 */ /* 0x040fe400000000ff */
[----:B------:R-:W-:Y:S02]  /*4460*/  PRMT R29, R6, 0x7771, RZ ;  /* 0x00007771061d7816 */ /* 0x000fe400000000ff */
[C---:B------:R-:W-:Y:S02]  /*4470*/  PRMT R30, R5.reuse, 0x7773, RZ ;  /* 0x00007773051e7816 */ /* 0x040fe400000000ff */
[C---:B------:R-:W-:Y:S02]  /*4480*/  PRMT R33, R5.reuse, 0x7772, RZ ;  /* 0x0000777205217816 */ /* 0x040fe400000000ff */
[----:B------:R-:W-:-:S02]  /*4490*/  PRMT R35, R5, 0x7770, RZ ;  /* 0x0000777005237816 */ /* 0x000fc400000000ff */
[C---:B------:R-:W-:Y:S02]  /*44a0*/  PRMT R81, R13.reuse, 0x7773, RZ ;  /* 0x000077730d517816 */ /* 0x040fe400000000ff */
[C---:B------:R-:W-:Y:S02]  /*44b0*/  PRMT R82, R13.reuse, 0x7772, RZ ;  /* 0x000077720d527816 */ /* 0x040fe400000000ff */
[----:B------:R-:W-:Y:S02]  /*44c0*/  PRMT R84, R13, 0x7770, RZ ;  /* 0x000077700d547816 */ /* 0x000fe400000000ff */
[----:B------:R-:W-:Y:S02]  /*44d0*/  PRMT R36, R5, 0x7771, RZ ;  /* 0x0000777105247816 */ /* 0x000fe400000000ff */
[----:B------:R-:W-:Y:S02]  /*44e0*/  PRMT R38, R4, 0x7773, RZ ;  /* 0x0000777304267816 */ /* 0x000fe400000000ff */
[----:B------:R-:W-:-:S02]  /*44f0*/  PRMT R0, R15, 0x7773, RZ ;  /* 0x000077730f007816 */ /* 0x000fc400000000ff */
[C---:B------:R-:W-:Y:S02]  /*4500*/  PRMT R2, R15.reuse, 0x7772, RZ ;  /* 0x000077720f027816 */ /* 0x040fe400000000ff */
[----:B------:R-:W-:Y:S02]  /*4510*/  PRMT R3, R15, 0x7770, RZ ;  /* 0x000077700f037816 */ /* 0x000fe400000000ff */
[----:B------:R-:W-:Y:S02]  /*4520*/  PRMT R83, R13, 0x7771, RZ ;  /* 0x000077710d537816 */ /* 0x000fe400000000ff */
[----:B------:R-:W-:Y:S02]  /*4530*/  PRMT R85, R12, 0x7773, RZ ;  /* 0x000077730c557816 */ /* 0x000fe400000000ff */
[----:B------:R-:W-:Y:S02]  /*4540*/  PRMT R25, R6, 0x7770, RZ ;  /* 0x0000777006197816 */ /* 0x000fe400000000ff */
[----:B------:R-:W-:-:S02]  /*4550*/  PRMT R41, R4, 0x7772, RZ ;  /* 0x0000777204297816 */ /* 0x000fc400000000ff */
[C---:B------:R-:W-:Y:S02]  /*4560*/  PRMT R40, R4.reuse, 0x7771, RZ ;  /* 0x0000777104287816 */ /* 0x040fe400000000ff */
[----:B------:R-:W-:Y:S02]  /*4570*/  PRMT R43, R4, 0x7770, RZ ;  /* 0x00007770042b7816 */ /* 0x000fe400000000ff */
[----:B------:R-:W-:Y:S02]  /*4580*/  SEL R6, R7, R24, P0 ;  /* 0x0000001807067207 */ /* 0x000fe40000000000 */
[----:B------:R-:W-:Y:S02]  /*4590*/  PRMT R80, R14, 0x7770, RZ ;  /* 0x000077700e507816 */ /* 0x000fe400000000ff */
[C---:B------:R-:W-:Y:S02]  /*45a0*/  PRMT R86, R12.reuse, 0x7772, RZ ;  /* 0x000077720c567816 */ /* 0x040fe400000000ff */
[----:B------:R-:W-:-:S02]  /*45b0*/  PRMT R87, R12, 0x7771, RZ ;  /* 0x000077710c577816 */ /* 0x000fc400000000ff */
[----:B------:R-:W-:Y:S02]  /*45c0*/  PRMT R88, R12, 0x7770, RZ ;  /* 0x000077700c587816 */ /* 0x000fe400000000ff */
[----:B------:R-:W-:Y:S01]  /*45d0*/  SEL R4, R23, R20, P0 ;  /* 0x0000001417047207 */ /* 0x000fe20000000000 */
[----:B------:R-:W0:Y:S01]  /*45e0*/  LDS.128 R12, [R76+0xe0] ;  /* 0x0000e0004c0c7984 */ /* 0x000e220000000c00 */
[----:B------:R-:W-:Y:S02]  /*45f0*/  SEL R5, R22, R21, P0 ;  /* 0x0000001516057207 */ /* 0x000fe40000000000 */
[----:B------:R-:W-:Y:S01]  /*4600*/  SEL R7, R29, R28, P0 ;  /* 0x0000001c1d077207 */ /* 0x000fe20000000000 */
[----:B------:R-:W1:Y:S01]  /*4610*/  LDS.128 R20, [R76+0xc0] ;  /* 0x0000c0004c147984 */ /* 0x000e620000000c00 */
[----:B------:R-:W-:Y:S02]  /*4620*/  SEL R81, R30, R81, P0 ;  /* 0x000000511e517207 */ /* 0x000fe40000000000 */
[----:B------:R-:W-:Y:S01]  /*4630*/  SEL R82, R33, R82, P0 ;  /* 0x0000005221527207 */ /* 0x000fe20000000000 */
[----:B------:R-:W2:Y:S01]  /*4640*/  LDS.128 R28, [R76+0xa0] ;  /* 0x0000a0004c1c7984 */ /* 0x000ea20000000c00 */
[----:B------:R-:W-:-:S02]  /*4650*/  SEL R84, R35, R84, P0 ;  /* 0x0000005423547207 */ /* 0x000fc40000000000 */
[----:B------:R-:W-:Y:S01]  /*4660*/  FSEL R10, R18, R10, P0 ;  /* 0x0000000a120a7208 */ /* 0x000fe20000000000 */
[----:B------:R-:W3:Y:S01]  /*4670*/  LDS.128 R32, [R76+0x90] ;  /* 0x000090004c207984 */ /* 0x000ee20000000c00 */
[----:B------:R-:W-:Y:S02]  /*4680*/  SEL R0, R17, R0, P0 ;  /* 0x0000000011007207 */ /* 0x000fe40000000000 */
[----:B------:R-:W-:Y:S02]  /*4690*/  SEL R2, R19, R2, P0 ;  /* 0x0000000213027207 */ /* 0x000fe40000000000 */
[----:B------:R-:W-:Y:S02]  /*46a0*/  SEL R3, R16, R3, P0 ;  /* 0x0000000310037207 */ /* 0x000fe40000000000 */
[----:B------:R-:W-:Y:S01]  /*46b0*/  SEL R83, R36, R83, P0 ;  /* 0x0000005324537207 */ /* 0x000fe20000000000 */
[----:B------:R-:W4:Y:S01]  /*46c0*/  LDS.128 R16, [R76+0xd0] ;  /* 0x0000d0004c107984 */ /* 0x000f220000000c00 */
[----:B------:R-:W-:-:S02]  /*46d0*/  SEL R85, R38, R85, P0 ;  /* 0x0000005526557207 */ /* 0x000fc40000000000 */
[----:B------:R-:W-:Y:S01]  /*46e0*/  SEL R86, R41, R86, P0 ;  /* 0x0000005629567207 */ /* 0x000fe20000000000 */
[----:B------:R-:W5:Y:S01]  /*46f0*/  LDS.128 R36, [R76+0x80] ;  /* 0x000080004c247984 */ /* 0x000f620000000c00 */
[----:B------:R-:W-:Y:S02]  /*4700*/  SEL R88, R43, R88, P0 ;  /* 0x000000582b587207 */ /* 0x000fe40000000000 */
[----:B------:R-:W-:Y:S02]  /*4710*/  SEL R87, R40, R87, P0 ;  /* 0x0000005728577207 */ /* 0x000fe40000000000 */
[----:B------:R-:W-:Y:S01]  /*4720*/  SEL R80, R25, R80, P0 ;  /* 0x0000005019507207 */ /* 0x000fe20000000000 */
[----:B------:R-:W5:Y:S04]  /*4730*/  LDS.128 R40, [R76+0x70] ;  /* 0x000070004c287984 */ /* 0x000f680000000c00 */
[----:B------:R-:W5:Y:S01]  /*4740*/  LDS.128 R24, [R76+0xb0] ;  /* 0x0000b0004c187984 */ /* 0x000f620000000c00 */
[----:B0-----:R-:W-:-:S02]  /*4750*/  FSEL R12, R72, R12, P0 ;  /* 0x0000000c480c7208 */ /* 0x001fc40000000000 */
[----:B------:R-:W-:Y:S02]  /*4760*/  FSEL R13, R73, R13, P0 ;  /* 0x0000000d490d7208 */ /* 0x000fe40000000000 */
[----:B------:R-:W-:Y:S02]  /*4770*/  FSEL R14, R74, R14, P0 ;  /* 0x0000000e4a0e7208 */ /* 0x000fe40000000000 */
[----:B------:R-:W-:Y:S02]  /*4780*/  FSEL R15, R75, R15, P0 ;  /* 0x0000000f4b0f7208 */ /* 0x000fe40000000000 */
[----:B-1----:R-:W-:Y:S01]  /*4790*/  FSEL R20, R64, R20, P0 ;  /* 0x0000001440147208 */ /* 0x002fe20000000000 */
[----:B------:R-:W-:Y:S01]  /*47a0*/  LDS.128 R72, [R91+0x60] ;  /* 0x000060005b487984 */ /* 0x000fe20000000c00 */
[----:B------:R-:W-:Y:S02]  /*47b0*/  FSEL R21, R65, R21, P0 ;  /* 0x0000001541157208 */ /* 0x000fe40000000000 */
[----:B------:R-:W-:-:S02]  /*47c0*/  FSEL R22, R66, R22, P0 ;  /* 0x0000001642167208 */ /* 0x000fc40000000000 */
[----:B------:R-:W-:Y:S02]  /*47d0*/  FSEL R23, R67, R23, P0 ;  /* 0x0000001743177208 */ /* 0x000fe40000000000 */
[----:B--2---:R-:W-:Y:S01]  /*47e0*/  FSEL R28, R52, R28, P0 ;  /* 0x0000001c341c7208 */ /* 0x004fe20000000000 */
[----:B------:R-:W-:Y:S01]  /*47f0*/  LDS.128 R64, [R91+0x40] ;  /* 0x000040005b407984 */ /* 0x000fe20000000c00 */
[----:B------:R-:W-:Y:S02]  /*4800*/  FSEL R29, R53, R29, P0 ;  /* 0x0000001d351d7208 */ /* 0x000fe40000000000 */
[----:B------:R-:W-:Y:S02]  /*4810*/  FSEL R30, R54, R30, P0 ;  /* 0x0000001e361e7208 */ /* 0x000fe40000000000 */
[----:B------:R-:W-:Y:S02]  /*4820*/  FSEL R31, R55, R31, P0 ;  /* 0x0000001f371f7208 */ /* 0x000fe40000000000 */
[----:B---3--:R-:W-:Y:S01]  /*4830*/  FSEL R32, R44, R32, P0 ;  /* 0x000000202c207208 */ /* 0x008fe20000000000 */
[----:B------:R-:W0:Y:S01]  /*4840*/  LDS.128 R52, [R76+0x40] ;  /* 0x000040004c347984 */ /* 0x000e220000000c00 */
[----:B------:R-:W-:-:S02]  /*4850*/  FSEL R33, R45, R33, P0 ;  /* 0x000000212d217208 */ /* 0x000fc40000000000 */
[----:B------:R-:W-:Y:S02]  /*4860*/  FSEL R34, R46, R34, P0 ;  /* 0x000000222e227208 */ /* 0x000fe40000000000 */
[----:B------:R-:W-:Y:S02]  /*4870*/  FSEL R35, R47, R35, P0 ;  /* 0x000000232f237208 */ /* 0x000fe40000000000 */
[----:B----4-:R-:W-:Y:S01]  /*4880*/  FSEL R16, R68, R16, P0 ;  /* 0x0000001044107208 */ /* 0x010fe20000000000 */
[----:B------:R-:W1:Y:S01]  /*4890*/  LDS.128 R44, [R76+0x60] ;  /* 0x000060004c2c7984 */ /* 0x000e620000000c00 */
[----:B------:R-:W-:Y:S02]  /*48a0*/  FSEL R17, R69, R17, P0 ;  /* 0x0000001145117208 */ /* 0x000fe40000000000 */
[----:B------:R-:W-:Y:S02]  /*48b0*/  FSEL R18, R70, R18, P0 ;  /* 0x0000001246127208 */ /* 0x000fe40000000000 */
[----:B------:R-:W-:-:S02]  /*48c0*/  FSEL R19, R71, R19, P0 ;  /* 0x0000001347137208 */ /* 0x000fc40000000000 */
[----:B-----5:R-:W-:Y:S01]  /*48d0*/  FSEL R36, R48, R36, P0 ;  /* 0x0000002430247208 */ /* 0x020fe20000000000 */
[----:B------:R-:W-:Y:S01]  /*48e0*/  LDS.128 R68, [R91+0x50] ;  /* 0x000050005b447984 */ /* 0x000fe20000000c00 */
        /* <DEDUP_REMOVED lines=8> */
[----:B------:R-:W-:Y:S01]  /*4970*/  FSEL R24, R60, R24, P0 ;  /* 0x000000183c187208 */ /* 0x000fe20000000000 */
[----:B------:R-:W-:Y:S01]  /*4980*/  LDS.128 R56, [R76+0x30] ;  /* 0x000030004c387984 */ /* 0x000fe20000000c00 */
[----:B------:R-:W-:Y:S02]  /*4990*/  FSEL R25, R61, R25, P0 ;  /* 0x000000193d197208 */ /* 0x000fe40000000000 */
[----:B------:R-:W-:Y:S02]  /*49a0*/  FSEL R26, R62, R26, P0 ;  /* 0x0000001a3e1a7208 */ /* 0x000fe40000000000 */
[----:B------:R-:W-:-:S02]  /*49b0*/  FSEL R27, R63, R27, P0 ;  /* 0x0000001b3f1b7208 */ /* 0x000fc40000000000 */
[----:B0-----:R-:W-:Y:S01]  /*49c0*/  FSEL R52, R64, R52, P0 ;  /* 0x0000003440347208 */ /* 0x001fe20000000000 */
[----:B------:R-:W0:Y:S01]  /*49d0*/  LDS.128 R60, [R91+0x30] ;  /* 0x000030005b3c7984 */ /* 0x000e220000000c00 */
[----:B------:R-:W-:Y:S02]  /*49e0*/  FSEL R53, R65, R53, P0 ;  /* 0x0000003541357208 */ /* 0x000fe40000000000 */
[----:B------:R-:W-:Y:S02]  /*49f0*/  FSEL R54, R66, R54, P0 ;  /* 0x0000003642367208 */ /* 0x000fe40000000000 */
[----:B------:R-:W-:Y:S02]  /*4a00*/  FSEL R55, R67, R55, P0 ;  /* 0x0000003743377208 */ /* 0x000fe40000000000 */
[----:B-1----:R-:W-:Y:S01]  /*4a10*/  FSEL R44, R72, R44, P0 ;  /* 0x0000002c482c7208 */ /* 0x002fe20000000000 */
[----:B------:R-:W-:Y:S01]  /*4a20*/  LDS.128 R64, [R76+0x20] ;  /* 0x000020004c407984 */ /* 0x000fe20000000c00 */
[----:B------:R-:W-:-:S02]  /*4a30*/  FSEL R45, R73, R45, P0 ;  /* 0x0000002d492d7208 */ /* 0x000fc40000000000 */
[----:B------:R-:W-:Y:S02]  /*4a40*/  FSEL R46, R74, R46, P0 ;  /* 0x0000002e4a2e7208 */ /* 0x000fe40000000000 */
[----:B------:R-:W-:Y:S02]  /*4a50*/  FSEL R47, R75, R47, P0 ;  /* 0x0000002f4b2f7208 */ /* 0x000fe40000000000 */
[----:B------:R-:W-:Y:S04]  /*4a60*/  LDS.128 R72, [R76] ;  /* 0x000000004c487984 */ /* 0x000fe80000000c00 */
[----:B------:R-:W1:Y:S01]  /*4a70*/  LDS.128 R76, [R91] ;  /* 0x000000005b4c7984 */ /* 0x000e620000000c00 */
[----:B--2---:R-:W-:Y:S02]  /*4a80*/  FSEL R48, R68, R48, P0 ;  /* 0x0000003044307208 */ /* 0x004fe40000000000 */
[----:B------:R-:W-:-:S02]  /*4a90*/  FSEL R49, R69, R49, P0 ;  /* 0x0000003145317208 */ /* 0x000fc40000000000 */
[----:B------:R-:W-:Y:S02]  /*4aa0*/  FSEL R50, R70, R50, P0 ;  /* 0x0000003246327208 */ /* 0x000fe40000000000 */
[----:B------:R-:W-:Y:S02]  /*4ab0*/  FSEL R51, R71, R51, P0 ;  /* 0x0000003347337208 */ /* 0x000fe40000000000 */
[----:B------:R-:W2:Y:S01]  /*4ac0*/  LDS.128 R68, [R91+0x20] ;  /* 0x000020005b447984 */ /* 0x000ea20000000c00 */
[----:B0-----:R-:W-:Y:S02]  /*4ad0*/  FSEL R56, R60, R56, P0 ;  /* 0x000000383c387208 */ /* 0x001fe40000000000 */
[----:B------:R-:W-:Y:S02]  /*4ae0*/  FSEL R57, R61, R57, P0 ;  /* 0x000000393d397208 */ /* 0x000fe40000000000 */
[----:B------:R-:W-:Y:S02]  /*4af0*/  FSEL R58, R62, R58, P0 ;  /* 0x0000003a3e3a7208 */ /* 0x000fe40000000000 */
[----:B------:R-:W-:-:S02]  /*4b00*/  FSEL R59, R63, R59, P0 ;  /* 0x0000003b3f3b7208 */ /* 0x000fc40000000000 */
[----:B-1----:R-:W-:Y:S02]  /*4b10*/  FSEL R72, R76, R72, P0 ;  /* 0x000000484c487208 */ /* 0x002fe40000000000 */
[----:B------:R-:W-:Y:S02]  /*4b20*/  FSEL R73, R77, R73, P0 ;  /* 0x000000494d497208 */ /* 0x000fe40000000000 */
[----:B------:R-:W-:Y:S02]  /*4b30*/  FSEL R74, R78, R74, P0 ;  /* 0x0000004a4e4a7208 */ /* 0x000fe40000000000 */
[----:B------:R-:W-:Y:S02]  /*4b40*/  FSEL R75, R79, R75, P0 ;  /* 0x0000004b4f4b7208 */ /* 0x000fe40000000000 */
[----:B--2---:R-:W-:Y:S02]  /*4b50*/  FSEL R64, R68, R64, P0 ;  /* 0x0000004044407208 */ /* 0x004fe40000000000 */
[----:B------:R-:W-:-:S02]  /*4b60*/  FSEL R65, R69, R65, P0 ;  /* 0x0000004145417208 */ /* 0x000fc40000000000 */
[----:B------:R-:W-:Y:S02]  /*4b70*/  FSEL R66, R70, R66, P0 ;  /* 0x0000004246427208 */ /* 0x000fe40000000000 */
[----:B------:R-:W-:Y:S01]  /*4b80*/  FSEL R67, R71, R67, P0 ;  /* 0x0000004347437208 */ /* 0x000fe20000000000 */
[----:B------:R-:W-:Y:S06]  /*4b90*/  BAR.SYNC.DEFER_BLOCKING 0x0 ;  /* 0x0000000000007b1d */ /* 0x000fec0000010000 */
[----:B------:R-:W-:Y:S05]  /*4ba0*/  BRA.U !UP0, `(.L_x_16) ;  /* 0x00000005082c7547 */ /* 0x000fea000b800000 */
[----:B------:R-:W0:Y:S01]  /*4bb0*/  S2R R61, SR_LANEID ;  /* 0x00000000003d7919 */ /* 0x000e220000000000 */
[C---:B------:R-:W-:Y:S02]  /*4bc0*/  LOP3.LUT R60, R92.reuse, 0x3e0, RZ, 0xc0, !PT ;  /* 0x000003e05c3c7812 */ /* 0x040fe400078ec0ff */
[----:B------:R-:W-:-:S03]  /*4bd0*/  ISETP.NE.AND P0, PT, R92, RZ, PT ;  /* 0x000000ff5c00720c */ /* 0x000fc60003f05270 */
[----:B0-----:R-:W-:-:S05]  /*4be0*/  IMAD.IADD R61, R60, 0x1, R61 ;  /* 0x000000013c3d7824 */ /* 0x001fca00078e023d */
[----:B------:R-:W-:-:S05]  /*4bf0*/  LEA R61, R61, UR4, 0x8 ;  /* 0x000000043d3d7c11 */ /* 0x000fca000f8e40ff */
        /* <DEDUP_REMOVED lines=22> */
[----:B------:R0:W-:Y:S04]  /*4d60*/  STS.U8 [R61+0xfc], R3 ;  /* 0x0000fc033d007388 */ /* 0x0001e80000000000 */
[----:B------:R-:W-:Y:S04]  /*4d70*/  STS.U8 [R61+0xfb], R5 ;  /* 0x0000fb053d007388 */ /* 0x000fe80000000000 */
[----:B------:R-:W-:Y:S01]  /*4d80*/  STS.U8 [R61+0xfa], R6 ;  /* 0x0000fa063d007388 */ /* 0x000fe20000000000 */
[----:B0-----:R-:W-:-:S03]  /*4d90*/  LOP3.LUT R3, R92, 0x1f, RZ, 0xc0, !PT ;  /* 0x0000001f5c037812 */ /* 0x001fc600078ec0ff */
[----:B------:R-:W-:Y:S02]  /*4da0*/  STS.U8 [R61+0xf9], R7 ;  /* 0x0000f9073d007388 */ /* 0x000fe40000000000 */
[----:B------:R-:W-:Y:S02]  /*4db0*/  IMAD.IADD R2, R60, 0x1, R3 ;  /* 0x000000013c027824 */ /* 0x000fe400078e0203 */
[----:B------:R-:W-:Y:S01]  /*4dc0*/  STS.U8 [R61+0xf8], R80 ;  /* 0x0000f8503d007388 */ /* 0x000fe20000000000 */
[----:B------:R-:W-:-:S03]  /*4dd0*/  IMAD.MOV.U32 R3, RZ, RZ, RZ ;  /* 0x000000ffff037224 */ /* 0x000fc600078e00ff */
[----:B------:R-:W-:Y:S01]  /*4de0*/  STS.U8 [R61+0xf7], R81 ;  /* 0x0000f7513d007388 */ /* 0x000fe20000000000 */
[----:B------:R-:W-:-:S03]  /*4df0*/  IMAD.WIDE.U32 R62, R89, 0x40, R2 ;  /* 0x00000040593e7825 */ /* 0x000fc600078e0002 */
[----:B------:R-:W-:Y:S04]  /*4e00*/  STS.U8 [R61+0xf6], R82 ;  /* 0x0000f6523d007388 */ /* 0x000fe80000000000 */
[----:B------:R-:W-:Y:S04]  /*4e10*/  STS.U8 [R61+0xf5], R83 ;  /* 0x0000f5533d007388 */ /* 0x000fe80000000000 */
[----:B------:R-:W-:Y:S01]  /*4e20*/  STS.U8 [R61+0xf4], R84 ;  /* 0x0000f4543d007388 */ /* 0x000fe20000000000 */
[----:B------:R-:W-:-:S03]  /*4e30*/  NOP ;  /* 0x0000000000007918 */ /* 0x000fc60000000000 */
[----:B------:R-:W-:Y:S04]  /*4e40*/  LDS.128 R8, [R61+0xf0] ;  /* 0x0000f0003d087984 */ /* 0x000fe80000000c00 */
        /* <DEDUP_REMOVED lines=14> */
[----:B------:R-:W-:Y:S04]  /*4f30*/  LDS.128 R68, [R61] ;  /* 0x000000003d447984 */ /* 0x000fe80000000c00 */
[----:B------:R-:W-:Y:S01]  /*4f40*/  @!P0 STS [UR4+0x4000], R90 ;  /* 0x0040005aff008988 */ /* 0x000fe20008000804 */
[----:B------:R-:W-:Y:S06]  /*4f50*/  BAR.SYNC.DEFER_BLOCKING 0x0 ;  /* 0x0000000000007b1d */ /* 0x000fec0000010000 */
[----:B------:R-:W0:Y:S01]  /*4f60*/  LDS R73, [UR4+0x4000] ;  /* 0x00400004ff497984 */ /* 0x000e220008000800 */
[----:B------:R-:W1:Y:S02]  /*4f70*/  LDCU.64 UR4, c[0x0][0x3a0] ;  /* 0x00007400ff0477ac */ /* 0x000e640008000a00 */
[----:B-1----:R-:W-:-:S02]  /*4f80*/  LEA R72, P1, R62, UR4, 0x8 ;  /* 0x000000043e487c11 */ /* 0x002fc4000f8240ff */
[----:B0-----:R-:W-:Y:S02]  /*4f90*/  ISETP.GE.AND P0, PT, R2, R73, PT ;  /* 0x000000490200720c */ /* 0x001fe40003f06270 */
[----:B------:R-:W-:-:S11]  /*4fa0*/  LEA.HI.X R73, R62, UR5, R63, 0x8, P1 ;  /* 0x000000053e497c11 */ /* 0x000fd600088f443f */
[----:B------:R-:W-:Y:S05]  /*4fb0*/  @P0 EXIT ;  /* 0x000000000000094d */ /* 0x000fea0003800000 */
[----:B------:R-:W-:Y:S04]  /*4fc0*/  STG.E.ENL2.256 desc[UR6][R72.64], R68, R64 ;  /* 0xf80000444840797f */ /* 0x000fe8000f121806 */
[----:B------:R-:W-:Y:S04]  /*4fd0*/  STG.E.ENL2.256 desc[UR6][R72.64+0x20], R56, R52 ;  /* 0xf80001384834797f */ /* 0x000fe8000f121806 */
[----:B------:R-:W-:Y:S04]  /*4fe0*/  STG.E.ENL2.256 desc[UR6][R72.64+0x40], R48, R44 ;  /* 0xf8000230482c797f */ /* 0x000fe8000f121806 */
[----:B------:R-:W-:Y:S04]  /*4ff0*/  STG.E.ENL2.256 desc[UR6][R72.64+0x60], R40, R36 ;  /* 0xf80003284824797f */ /* 0x000fe8000f121806 */
[----:B------:R-:W-:Y:S04]  /*5000*/  STG.E.ENL2.256 desc[UR6][R72.64+0x80], R32, R28 ;  /* 0xf8000420481c797f */ /* 0x000fe8000f121806 */
[----:B------:R-:W-:Y:S04]  /*5010*/  STG.E.ENL2.256 desc[UR6][R72.64+0xa0], R24, R20 ;  /* 0xf80005184814797f */ /* 0x000fe8000f121806 */
[----:B------:R-:W-:Y:S04]  /*5020*/  STG.E.ENL2.256 desc[UR6][R72.64+0xc0], R4, R16 ;  /* 0xf80006044810797f */ /* 0x000fe8000f121806 */
[----:B------:R-:W-:Y:S04]  /*5030*/  STG.E.128 desc[UR6][R72.64+0xe0], R12 ;  /* 0x0000e00c48007986 */ /* 0x000fe8000c101d06 */
[----:B------:R-:W-:Y:S01]  /*5040*/  STG.E.128 desc[UR6][R72.64+0xf0], R8 ;  /* 0x0000f00848007986 */ /* 0x000fe2000c101d06 */
[----:B------:R-:W-:Y:S05]  /*5050*/  EXIT ;  /* 0x000000000000794d */ /* 0x000fea0003800000 */
.L_x_16:
        /* <DEDUP_REMOVED lines=37> */
[----:B------:R-:W-:Y:S04]  /*52b0*/  LDS.U8 R63, [R61+0xf3] ;  /* 0x0000f3003d3f7984 */ /* 0x000fe80000000000 */
        /* <DEDUP_REMOVED lines=29> */
[----:B------:R0:W-:Y:S04]  /*5490*/  LDS.128 R64, [R61] ;  /* 0x000000003d407984 */ /* 0x0001e80000000c00 */
[----:B------:R-:W-:Y:S01]  /*54a0*/  @!P0 STS [UR4+0x4000], R90 ;  /* 0x0040005aff008988 */ /* 0x000fe20008000804 */
[----:B------:R-:W-:Y:S01]  /*54b0*/  BAR.SYNC.DEFER_BLOCKING 0x0 ;  /* 0x0000000000007b1d */ /* 0x000fe20000010000 */
[----:B0-----:R-:W-:-:S02]  /*54c0*/  IMAD.MOV.U32 R61, RZ, RZ, RZ ;  /* 0x000000ffff3d7224 */ /* 0x001fc400078e00ff */
[----:B------:R-:W-:Y:S01]  /*54d0*/  IMAD.WIDE.U32 R2, R89, 0x40, R60 ;  /* 0x0000004059027825 */ /* 0x000fe200078e003c */
[----:B------:R-:W-:-:S04]  /*54e0*/  LOP3.LUT R89, R92, 0x1f, RZ, 0xc0, !PT ;  /* 0x0000001f5c597812 */ /* 0x000fc800078ec0ff */
[----:B------:R-:W-:Y:S01]  /*54f0*/  IADD3 R72, P0, PT, R89, R2, RZ ;  /* 0x0000000259487210 */ /* 0x000fe20007f1e0ff */
[----:B------:R-:W-:-:S04]  /*5500*/  IMAD.IADD R89, R60, 0x1, R89 ;  /* 0x000000013c597824 */ /* 0x000fc800078e0259 */
[----:B------:R-:W-:Y:S01]  /*5510*/  IMAD.X R3, RZ, RZ, R3, P0 ;  /* 0x000000ffff037224 */ /* 0x000fe200000e0603 */
[----:B------:R-:W0:Y:S01]  /*5520*/  LDS R70, [UR4+0x4000] ;  /* 0x00400004ff467984 */ /* 0x000e220008000800 */
[----:B------:R-:W1:Y:S02]  /*5530*/  LDCU.64 UR4, c[0x0][0x388] ;  /* 0x00007100ff0477ac */ /* 0x000e640008000a00 */
[----:B-1----:R-:W-:-:S04]  /*5540*/  LEA R2, P1, R72, UR4, 0x8 ;  /* 0x0000000448027c11 */ /* 0x002fc8000f8240ff */
[----:B------:R-:W-:Y:S02]  /*5550*/  LEA.HI.X R3, R72, UR5, R3, 0x8, P1 ;  /* 0x0000000548037c11 */ /* 0x000fe400088f4403 */
[----:B0-----:R-:W-:-:S13]  /*5560*/  ISETP.GE.AND P0, PT, R89, R70, PT ;  /* 0x000000465900720c */ /* 0x001fda0003f06270 */
[----:B------:R-:W-:Y:S05]  /*5570*/  @P0 EXIT ;  /* 0x000000000000094d */ /* 0x000fea0003800000 */
[----:B------:R-:W-:Y:S04]  /*5580*/  STG.E desc[UR6][R2.64], R64 ;  /* 0x0000004002007986 */ /* 0x000fe8000c101906 */
        /* <DEDUP_REMOVED lines=59> */
[----:B------:R-:W-:Y:S04]  /*5940*/  STG.E.U8 desc[UR6][R2.64+0xf0], R73 ;  /* 0x0000f04902007986 */ /* 0x000fe8000c101106 */
        /* <DEDUP_REMOVED lines=14> */
[----:B------:R-:W-:Y:S01]  /*5a30*/  STG.E.U8 desc[UR6][R2.64+0xff], R75 ;  /* 0x0000ff4b02007986 */ /* 0x000fe2000c101106 */
[----:B------:R-:W-:Y:S05]  /*5a40*/  EXIT ;  /* 0x000000000000794d */ /* 0x000fea0003800000 */
.L_x_17:
[----:B------:R-:W-:-:S00]  /*5a50*/  BRA `(.L_x_17) ;  /* 0xfffffffc00fc7947 */ /* 0x000fc0000383ffff */
[----:B------:R-:W-:-:S00]  /*5a60*/  NOP ;  /* 0x0000000000007918 */ /* 0x000fc00000000000 */
        /* <DEDUP_REMOVED lines=9> */
.L_x_136:


//--------------------- .text._ZN3cub18CUB_300001_SM_10006detail10merge_sort30DeviceMergeSortPartitionKernelIN6thrust24THRUST_300001_SM_1000_NS10device_ptrI15DetectionResultEEm22DetectionResultCompareS7_EEvbT_PT2_T0_SD_PSD_T1_SD_i --------------------------
	.section	.text._ZN3cub18CUB_300001_SM_10006detail10merge_sort30DeviceMergeSortPartitionKernelIN6thrust24THRUST_300001_SM_1000_NS10device_ptrI15DetectionResultEEm22DetectionResultCompareS7_EEvbT_PT2_T0_SD_PSD_T1_SD_i,"ax",@progbits
	.align	128
        .global         _ZN3cub18CUB_300001_SM_10006detail10merge_sort30DeviceMergeSortPartitionKernelIN6thrust24THRUST_300001_SM_1000_NS10device_ptrI15DetectionResultEEm22DetectionResultCompareS7_EEvbT_PT2_T0_SD_PSD_T1_SD_i
        .type           _ZN3cub18CUB_300001_SM_10006detail10merge_sort30DeviceMergeSortPartitionKernelIN6thrust24THRUST_300001_SM_1000_NS10device_ptrI15DetectionResultEEm22DetectionResultCompareS7_EEvbT_PT2_T0_SD_PSD_T1_SD_i,@function
        .size           _ZN3cub18CUB_300001_SM_10006detail10merge_sort30DeviceMergeSortPartitionKernelIN6thrust24THRUST_300001_SM_1000_NS10device_ptrI15DetectionResultEEm22DetectionResultCompareS7_EEvbT_PT2_T0_SD_PSD_T1_SD_i,(.L_x_137 - _ZN3cub18CUB_300001_SM_10006detail10merge_sort30DeviceMergeSortPartitionKernelIN6thrust24THRUST_300001_SM_1000_NS10device_ptrI15DetectionResultEEm22DetectionResultCompareS7_EEvbT_PT2_T0_SD_PSD_T1_SD_i)
        .other          _ZN3cub18CUB_300001_SM_10006detail10merge_sort30DeviceMergeSortPartitionKernelIN6thrust24THRUST_300001_SM_1000_NS10device_ptrI15DetectionResultEEm22DetectionResultCompareS7_EEvbT_PT2_T0_SD_PSD_T1_SD_i,@"STO_CUDA_ENTRY STV_DEFAULT"
_ZN3cub18CUB_300001_SM_10006detail10merge_sort30DeviceMergeSortPartitionKernelIN6thrust24THRUST_300001_SM_1000_NS10device_ptrI15DetectionResultEEm22DetectionResultCompareS7_EEvbT_PT2_T0_SD_PSD_T1_SD_i:
.text._ZN3cub18CUB_300001_SM_10006detail10merge_sort30DeviceMergeSortPartitionKernelIN6thrust24THRUST_300001_SM_1000_NS10device_ptrI15DetectionResultEEm22DetectionResultCompareS7_EEvbT_PT2_T0_SD_PSD_T1_SD_i:
[----:B------:R-:W-:Y:S01]  /*0000*/  LDC R1, c[0x0][0x37c] ;  /* 0x0000df00ff017b82 */ /* 0x000fe20000000800 */
[----:B------:R-:W0:Y:S01]  /*0010*/  S2R R0, SR_CTAID.X ;  /* 0x0000000000007919 */ /* 0x000e220000002500 */
[----:B------:R-:W0:Y:S01]  /*0020*/  LDCU UR4, c[0x0][0x360] ;  /* 0x00006c00ff0477ac */ /* 0x000e220008000800 */
[----:B------:R-:W0:Y:S01]  /*0030*/  S2R R3, SR_TID.X ;  /* 0x0000000000037919 */ /* 0x000e220000002100 */
[----:B------:R-:W1:Y:S01]  /*0040*/  LDCU.64 UR10, c[0x0][0x3a0] ;  /* 0x00007400ff0a77ac */ /* 0x000e620008000a00 */
[----:B0-----:R-:W-:-:S05]  /*0050*/  IMAD R0, R0, UR4, R3 ;  /* 0x0000000400007c24 */ /* 0x001fca000f8e0203 */
[----:B-1----:R-:W-:-:S04]  /*0060*/  ISETP.GE.U32.AND P0, PT, R0, UR10, PT ;  /* 0x0000000a00007c0c */ /* 0x002fc8000bf06070 */
[----:B------:R-:W-:-:S13]  /*0070*/  ISETP.GE.U32.AND.EX P0, PT, RZ, UR11, PT, P0 ;  /* 0x0000000bff007c0c */ /* 0x000fda000bf06100 */
[----:B------:R-:W-:Y:S05]  /*0080*/  @P0 EXIT ;  /* 0x000000000000094d */ /* 0x000fea0003800000 */
[----:B------:R-:W0:Y:S01]  /*0090*/  LDCU.64 UR6, c[0x0][0x3b8] ;  /* 0x00007700ff0677ac */ /* 0x000e220008000a00 */
[----:B------:R-:W1:Y:S01]  /*00a0*/  LDC R8, c[0x0][0x3c0] ;  /* 0x0000f000ff087b82 */ /* 0x000e620000000800 */
[----:B------:R-:W-:Y:S01]  /*00b0*/  ACQBULK ;  /* 0x000000000000782e */ /* 0x000fe20000000000 */
[----:B------:R-:W2:Y:S01]  /*00c0*/  LDCU.64 UR8, c[0x0][0x358] ;  /* 0x00006b00ff0877ac */ /* 0x000ea20008000a00 */
[----:B0-----:R-:W-:Y:S02]  /*00d0*/  UIADD3 UR4, UPT, UPT, -UR6, URZ, URZ ;  /* 0x000000ff06047290 */ /* 0x001fe4000fffe1ff */
[----:B------:R-:W-:-:S04]  /*00e0*/  USHF.R.U32.HI UR5, URZ, 0x1, UR7 ;  /* 0x00000001ff057899 */ /* 0x000fc80008011607 */
[----:B------:R-:W-:Y:S01]  /*00f0*/  LOP3.LUT R3, R0, UR4, RZ, 0xc0, !PT ;  /* 0x0000000400037c12 */ /* 0x000fe2000f8ec0ff */
[----:B------:R-:W-:Y:S01]  /*0100*/  USHF.R.U64 UR4, UR6, 0x1, UR7 ;  /* 0x0000000106047899 */ /* 0x000fe20008001207 */
[----:B-1----:R-:W-:Y:S01]  /*0110*/  SHF.R.S32.HI R9, RZ, 0x1f, R8 ;  /* 0x0000001fff097819 */ /* 0x002fe20000011408 */
[----:B------:R-:W-:Y:S02]  /*0120*/  IMAD R2, R8, UR5, RZ ;  /* 0x0000000508027c24 */ /* 0x000fe4000f8e02ff */
[----:B------:R-:W-:-:S04]  /*0130*/  IMAD.WIDE.U32 R4, R3, R8, RZ ;  /* 0x0000000803047225 */ /* 0x000fc800078e00ff */
[----:B------:R-:W-:-:S04]  /*0140*/  IMAD.WIDE.U32 R10, R8, UR4, RZ ;  /* 0x00000004080a7c25 */ /* 0x000fc8000f8e00ff */
[C---:B------:R-:W-:Y:S01]  /*0150*/  IMAD R7, R9.reuse, UR4, R2 ;  /* 0x0000000409077c24 */ /* 0x040fe2000f8e0202 */
[----:B------:R-:W-:Y:S01]  /*0160*/  IADD3 R2, P2, PT, R0, 0x1, RZ ;  /* 0x0000000100027810 */ /* 0x000fe20007f5e0ff */
[----:B------:R-:W-:Y:S01]  /*0170*/  IMAD R5, R9, R3, R5 ;  /* 0x0000000309057224 */ /* 0x000fe200078e0205 */
[----:B------:R-:W-:Y:S01]  /*0180*/  LOP3.LUT R3, RZ, R4, RZ, 0x33, !PT ;  /* 0x00000004ff037212 */ /* 0x000fe200078e33ff */
[----:B------:R-:W-:Y:S01]  /*0190*/  IMAD.IADD R11, R11, 0x1, R7 ;  /* 0x000000010b0b7824 */ /* 0x000fe200078e0207 */
[----:B------:R-:W0:Y:S01]  /*01a0*/  LDCU.64 UR4, c[0x0][0x398] ;  /* 0x00007300ff0477ac */ /* 0x000e220008000a00 */
[----:B------:R-:W-:Y:S01]  /*01b0*/  ISETP.NE.U32.AND P0, PT, R2, UR10, PT ;  /* 0x0000000a02007c0c */ /* 0x000fe2000bf05070 */
[----:B------:R-:W-:Y:S01]  /*01c0*/  IMAD.X R2, RZ, RZ, RZ, P2 ;  /* 0x000000ffff027224 */ /* 0x000fe200010e06ff */
[----:B------:R-:W-:Y:S02]  /*01d0*/  ISETP.LT.U32.AND P1, PT, R10, R3, PT ;  /* 0x000000030a00720c */ /* 0x000fe40003f21070 */
[----:B------:R-:W-:-:S02]  /*01e0*/  LOP3.LUT R6, RZ, R5, RZ, 0x33, !PT ;  /* 0x00000005ff067212 */ /* 0x000fc400078e33ff */
[----:B------:R-:W-:Y:S02]  /*01f0*/  ISETP.NE.AND.EX P0, PT, R2, UR11, PT, P0 ;  /* 0x0000000b02007c0c */ /* 0x000fe4000bf05300 */
[----:B------:R-:W-:-:S04]  /*0200*/  ISETP.LT.U32.AND.EX P1, PT, R11, R6, PT, P1 ;  /* 0x000000060b00720c */ /* 0x000fc80003f21110 */
[----:B------:R-:W-:Y:S02]  /*0210*/  SEL R3, R10, R3, P1 ;  /* 0x000000030a037207 */ /* 0x000fe40000800000 */
[----:B------:R-:W-:Y:S02]  /*0220*/  SEL R6, R11, R6, P1 ;  /* 0x000000060b067207 */ /* 0x000fe40000800000 */
[----:B------:R-:W-:-:S05]  /*0230*/  IADD3 R2, P1, PT, R3, R4, RZ ;  /* 0x0000000403027210 */ /* 0x000fca0007f3e0ff */
[----:B------:R-:W-:Y:S01]  /*0240*/  IMAD.X R3, R6, 0x1, R5, P1 ;  /* 0x0000000106037824 */ /* 0x000fe200008e0605 */
[----:B0-----:R-:W-:Y:S01]  /*0250*/  ISETP.LT.U32.AND P1, PT, R2, UR4, PT ;  /* 0x0000000402007c0c */ /* 0x001fe2000bf21070 */
[----:B------:R-:W0:Y:S03]  /*0260*/  @!P0 LDC.64 R6, c[0x0][0x3a8] ;  /* 0x0000ea00ff068b82 */ /* 0x000e260000000a00 */
[----:B------:R-:W-:-:S04]  /*0270*/  ISETP.LT.U32.AND.EX P1, PT, R3, UR5, PT, P1 ;  /* 0x0000000503007c0c */ /* 0x000fc8000bf21110 */
[----:B------:R-:W-:Y:S02]  /*0280*/  SEL R2, R2, UR4, P1 ;  /* 0x0000000402027c07 */ /* 0x000fe40008800000 */
[----:B------:R-:W-:Y:S02]  /*0290*/  SEL R3, R3, UR5, P1 ;  /* 0x0000000503037c07 */ /* 0x000fe40008800000 */
[----:B------:R-:W-:Y:S02]  /*02a0*/  LOP3.LUT R17, RZ, R2, RZ, 0x33, !PT ;  /* 0x00000002ff117212 */ /* 0x000fe400078e33ff */
[----:B------:R-:W-:Y:S02]  /*02b0*/  LOP3.LUT R19, RZ, R3, RZ, 0x33, !PT ;  /* 0x00000003ff137212 */ /* 0x000fe400078e33ff */
[----:B------:R-:W-:-:S04]  /*02c0*/  ISETP.LT.U32.AND P1, PT, R10, R17, PT ;  /* 0x000000110a00720c */ /* 0x000fc80003f21070 */
[----:B------:R-:W-:-:S04]  /*02d0*/  ISETP.LT.U32.AND.EX P1, PT, R11, R19, PT, P1 ;  /* 0x000000130b00720c */ /* 0x000fc80003f21110 */
[----:B------:R-:W-:Y:S02]  /*02e0*/  SEL R17, R10, R17, P1 ;  /* 0x000000110a117207 */ /* 0x000fe40000800000 */
[----:B------:R-:W-:Y:S02]  /*02f0*/  SEL R19, R11, R19, P1 ;  /* 0x000000130b137207 */ /* 0x000fe40000800000 */
[----:B------:R-:W-:Y:S02]  /*0300*/  IADD3 R17, P3, PT, R17, R2, RZ ;  /* 0x0000000211117210 */ /* 0x000fe40007f7e0ff */
[----:B0-----:R-:W-:Y:S02]  /*0310*/  @!P0 LEA R10, P2, R0, R6, 0x3 ;  /* 0x00000006000a8211 */ /* 0x001fe400078418ff */
[----:B------:R-:W-:Y:S01]  /*0320*/  ISETP.LT.U32.AND P1, PT, R4, UR4, PT ;  /* 0x0000000404007c0c */ /* 0x000fe2000bf21070 */
[----:B------:R-:W-:Y:S01]  /*0330*/  IMAD.X R19, R19, 0x1, R3, P3 ;  /* 0x0000000113137824 */ /* 0x000fe200018e0603 */
[----:B------:R-:W-:-:S02]  /*0340*/  @!P0 LEA.HI.X R11, R0, R7, RZ, 0x3, P2 ;  /* 0x00000007000b8211 */ /* 0x000fc400010f1cff */
[----:B------:R-:W-:Y:S02]  /*0350*/  ISETP.LT.U32.AND P2, PT, R17, UR4, PT ;  /* 0x0000000411007c0c */ /* 0x000fe4000bf41070 */
[----:B------:R-:W-:Y:S01]  /*0360*/  ISETP.LT.U32.AND.EX P1, PT, R5, UR5, PT, P1 ;  /* 0x0000000505007c0c */ /* 0x000fe2000bf21110 */
[----:B--2---:R0:W-:Y:S01]  /*0370*/  @!P0 STG.E.64 desc[UR8][R10.64], R2 ;  /* 0x000000020a008986 */ /* 0x0041e2000c101b08 */
[----:B------:R-:W-:Y:S02]  /*0380*/  ISETP.LT.U32.AND.EX P2, PT, R19, UR5, PT, P2 ;  /* 0x0000000513007c0c */ /* 0x000fe4000bf41120 */
[----:B------:R-:W-:Y:S02]  /*0390*/  SEL R7, R4, UR4, P1 ;  /* 0x0000000404077c07 */ /* 0x000fe40008800000 */
[----:B------:R-:W-:Y:S02]  /*03a0*/  SEL R5, R5, UR5, P1 ;  /* 0x0000000505057c07 */ /* 0x000fe40008800000 */
[----:B------:R-:W-:-:S02]  /*03b0*/  SEL R17, R17, UR4, P2 ;  /* 0x0000000411117c07 */ /* 0x000fc40009000000 */
[----:B------:R-:W-:Y:S01]  /*03c0*/  SEL R19, R19, UR5, P2 ;  /* 0x0000000513137c07 */ /* 0x000fe20009000000 */
[----:B------:R-:W-:Y:S06]  /*03d0*/  @!P0 EXIT ;  /* 0x000000000000894d */ /* 0x000fec0003800000 */
[----:B------:R-:W1:Y:S01]  /*03e0*/  LDCU.U8 UR5, c[0x0][0x380] ;  /* 0x00007000ff0577ac */ /* 0x000e620008000000 */
[----:B------:R-:W-:Y:S01]  /*03f0*/  IADD3 R15, P0, PT, R17, -R7, RZ ;  /* 0x80000007110f7210 */ /* 0x000fe20007f1e0ff */
[----:B------:R-:W-:Y:S01]  /*0400*/  BSSY.RECONVERGENT B0, `(.L_x_18) ;  /* 0x0000070000007945 */ /* 0x000fe20003800200 */
[----:B------:R-:W-:-:S03]  /*0410*/  UIADD3 UR4, UPT, UPT, UR6, -0x1, URZ ;  /* 0xffffffff06047890 */ /* 0x000fc6000fffe0ff */
[----:B------:R-:W-:-:S03]  /*0420*/  IMAD.X R4, R19, 0x1, ~R5, P0 ;  /* 0x0000000113047824 */ /* 0x000fc600000e0e05 */
[----:B------:R-:W-:-:S05]  /*0430*/  LOP3.LUT R13, R0, UR4, RZ, 0xc0, !PT ;  /* 0x00000004000d7c12 */ /* 0x000fca000f8ec0ff */
[----:B0-----:R-:W-:Y:S01]  /*0440*/  IMAD.WIDE.U32 R10, R13, R8, RZ ;  /* 0x000000080d0a7225 */ /* 0x001fe200078e00ff */
[----:B-1----:R-:W-:-:S03]  /*0450*/  UPRMT UR4, UR5, 0x8880, URZ ;  /* 0x0000888005047896 */ /* 0x002fc600080000ff */
[----:B------:R-:W-:Y:S01]  /*0460*/  IMAD R9, R9, R13, R11 ;  /* 0x0000000d09097224 */ /* 0x000fe200078e020b */
[----:B------:R-:W-:Y:S01]  /*0470*/  ISETP.LT.U32.AND P0, PT, R10, R15, PT ;  /* 0x0000000f0a00720c */ /* 0x000fe20003f01070 */
[----:B------:R-:W-:-:S03]  /*0480*/  UISETP.NE.AND UP0, UPT, UR4, URZ, UPT ;  /* 0x000000ff0400728c */ /* 0x000fc6000bf05270 */
[----:B------:R-:W-:-:S04]  /*0490*/  ISETP.LT.U32.AND.EX P0, PT, R9, R4, PT, P0 ;  /* 0x000000040900720c */ /* 0x000fc80003f01100 */
[----:B------:R-:W-:Y:S02]  /*04a0*/  SEL R15, R10, R15, P0 ;  /* 0x0000000f0a0f7207 */ /* 0x000fe40000000000 */
[----:B------:R-:W-:Y:S01]  /*04b0*/  SEL R9, R9, R4, P0 ;  /* 0x0000000409097207 */ /* 0x000fe20000000000 */
[----:B------:R-:W-:Y:S06]  /*04c0*/  BRA.U !UP0, `(.L_x_19) ;  /* 0x0000000108cc7547 */ /* 0x000fec000b800000 */
[----:B------:R-:W-:Y:S01]  /*04d0*/  IADD3 R11, P0, PT, R17, -R2, RZ ;  /* 0x80000002110b7210 */ /* 0x000fe20007f1e0ff */
[----:B------:R-:W0:Y:S01]  /*04e0*/  LDCU.64 UR4, c[0x0][0x388] ;  /* 0x00007100ff0477ac */ /* 0x000e220008000a00 */
[----:B------:R-:W-:Y:S01]  /*04f0*/  IADD3 R10, P2, PT, R2, -R7, RZ ;  /* 0x80000007020a7210 */ /* 0x000fe20007f5e0ff */
[----:B------:R-:W-:Y:S02]  /*0500*/  BSSY.RECONVERGENT B1, `(.L_x_20) ;  /* 0x000002e000017945 */ /* 0x000fe40003800200 */
[----:B------:R-:W-:Y:S01]  /*0510*/  IMAD.X R8, R19, 0x1, ~R3, P0 ;  /* 0x0000000113087824 */ /* 0x000fe200000e0e03 */
[----:B------:R-:W-:Y:S01]  /*0520*/  ISETP.GT.U32.AND P0, PT, R15, R11, PT ;  /* 0x0000000b0f00720c */ /* 0x000fe20003f04070 */
[----:B------:R-:W-:Y:S01]  /*0530*/  IMAD.X R12, R3, 0x1, ~R5, P2 ;  /* 0x00000001030c7824 */ /* 0x000fe200010e0e05 */
[----:B------:R-:W-:Y:S02]  /*0540*/  ISETP.LT.U32.AND P1, PT, R10, R15, PT ;  /* 0x0000000f0a00720c */ /* 0x000fe40003f21070 */
[----:B------:R-:W-:-:S02]  /*0550*/  ISETP.GT.U32.AND.EX P0, PT, R9, R8, PT, P0 ;  /* 0x000000080900720c */ /* 0x000fc40003f04100 */
[----:B------:R-:W-:Y:S02]  /*0560*/  ISETP.LT.U32.AND.EX P1, PT, R12, R9, PT, P1 ;  /* 0x000000090c00720c */ /* 0x000fe40003f21110 */
[-C--:B------:R-:W-:Y:S02]  /*0570*/  SEL R6, R15, R11.reuse, P0 ;  /* 0x0000000b0f067207 */ /* 0x080fe40000000000 */
[----:B------:R-:W-:Y:S02]  /*0580*/  SEL R4, R9, R8, P0 ;  /* 0x0000000809047207 */ /* 0x000fe40000000000 */
[----:B------:R-:W-:Y:S02]  /*0590*/  IADD3 R6, P0, PT, R6, -R11, RZ ;  /* 0x8000000b06067210 */ /* 0x000fe40007f1e0ff */
[----:B------:R-:W-:Y:S02]  /*05a0*/  SEL R11, R10, R15, P1 ;  /* 0x0000000f0a0b7207 */ /* 0x000fe40000800000 */
[----:B------:R-:W-:Y:S01]  /*05b0*/  SEL R13, R12, R9, P1 ;  /* 0x000000090c0d7207 */ /* 0x000fe20000800000 */
[----:B------:R-:W-:Y:S01]  /*05c0*/  IMAD.X R4, R4, 0x1, ~R8, P0 ;  /* 0x0000000104047824 */ /* 0x000fe200000e0e08 */
[----:B------:R-:W-:-:S04]  /*05d0*/  ISETP.GE.U32.AND P0, PT, R6, R11, PT ;  /* 0x0000000b0600720c */ /* 0x000fc80003f06070 */
[----:B------:R-:W-:-:S13]  /*05e0*/  ISETP.GE.U32.AND.EX P0, PT, R4, R13, PT, P0 ;  /* 0x0000000d0400720c */ /* 0x000fda0003f06100 */
[----:B0-----:R-:W-:Y:S05]  /*05f0*/  @P0 BRA `(.L_x_21) ;  /* 0x0000000000780947 */ /* 0x001fea0003800000 */
[----:B------:R-:W-:-:S05]  /*0600*/  IADD3 R10, P0, PT, R15, R2, RZ ;  /* 0x000000020f0a7210 */ /* 0x000fca0007f1e0ff */
[----:B------:R-:W-:-:S08]  /*0610*/  IMAD.X R19, R9, 0x1, R3, P0 ;  /* 0x0000000109137824 */ /* 0x000fd000000e0603 */
.L_x_22:
[----:B------:R-:W-:-:S05]  /*0620*/  IADD3 R3, P0, PT, -R6, R11, RZ ;  /* 0x0000000b06037210 */ /* 0x000fca0007f1e1ff */
[----:B------:R-:W-:-:S05]  /*0630*/  IMAD.X R2, R13, 0x1, ~R4, P0 ;  /* 0x000000010d027824 */ /* 0x000fca00000e0e04 */
[----:B------:R-:W-:-:S04]  /*0640*/  SHF.R.U64 R3, R3, 0x1, R2 ;  /* 0x0000000103037819 */ /* 0x000fc80000001202 */
[----:B------:R-:W-:Y:S02]  /*0650*/  IADD3 R16, P0, PT, R6, R3, RZ ;  /* 0x0000000306107210 */ /* 0x000fe40007f1e0ff */
[----:B------:R-:W-:Y:S02]  /*0660*/  SHF.R.U32.HI R3, RZ, 0x1, R2 ;  /* 0x00000001ff037819 */ /* 0x000fe40000011602 */
[----:B------:R-:W-:-:S03]  /*0670*/  LOP3.LUT R9, RZ, R16, RZ, 0x33, !PT ;  /* 0x00000010ff097212 */ /* 0x000fc600078e33ff */
[----:B------:R-:W-:Y:S01]  /*0680*/  IMAD.X R18, R4, 0x1, R3, P0 ;  /* 0x0000000104127824 */ /* 0x000fe200000e0603 */
[----:B------:R-:W-:Y:S02]  /*0690*/  IADD3 R9, P1, PT, R9, R10, RZ ;  /* 0x0000000a09097210 */ /* 0x000fe40007f3e0ff */
[----:B------:R-:W-:Y:S02]  /*06a0*/  IADD3 R3, P0, PT, R16, R7, RZ ;  /* 0x0000000710037210 */ /* 0x000fe40007f1e0ff */
[----:B------:R-:W-:-:S03]  /*06b0*/  LOP3.LUT R12, RZ, R18, RZ, 0x33, !PT ;  /* 0x00000012ff0c7212 */ /* 0x000fc600078e33ff */
[----:B------:R-:W-:Y:S01]  /*06c0*/  IMAD.X R14, R18, 0x1, R5, P0 ;  /* 0x00000001120e7824 */ /* 0x000fe200000e0605 */
[----:B------:R-:W-:Y:S01]  /*06d0*/  LEA R2, P0, R3, UR4, 0x8 ;  /* 0x0000000403027c11 */ /* 0x000fe2000f8040ff */
[----:B------:R-:W-:Y:S01]  /*06e0*/  IMAD.X R12, R12, 0x1, R19, P1 ;  /* 0x000000010c0c7824 */ /* 0x000fe200008e0613 */
[----:B------:R-:W-:Y:S02]  /*06f0*/  LEA R8, P1, R9, UR4, 0x8 ;  /* 0x0000000409087c11 */ /* 0x000fe4000f8240ff */
[----:B------:R-:W-:Y:S02]  /*0700*/  LEA.HI.X R3, R3, UR5, R14, 0x8, P0 ;  /* 0x0000000503037c11 */ /* 0x000fe400080f440e */
[----:B------:R-:W-:-:S03]  /*0710*/  LEA.HI.X R9, R9, UR5, R12, 0x8, P1 ;  /* 0x0000000509097c11 */ /* 0x000fc600088f440c */
[----:B------:R-:W2:Y:S04]  /*0720*/  LDG.E R2, desc[UR8][R2.64+0x10] ;  /* 0x0000100802027981 */ /* 0x000ea8000c1e1900 */
[----:B------:R-:W2:Y:S01]  /*0730*/  LDG.E R9, desc[UR8][R8.64+0x10] ;  /* 0x0000100808097981 */ /* 0x000ea2000c1e1900 */
[----:B------:R-:W-:-:S05]  /*0740*/  IADD3 R15, P1, PT, R16, 0x1, RZ ;  /* 0x00000001100f7810 */ /* 0x000fca0007f3e0ff */
[----:B------:R-:W-:Y:S01]  /*0750*/  IMAD.X R17, RZ, RZ, R18, P1 ;  /* 0x000000ffff117224 */ /* 0x000fe200008e0612 */
[----:B--2---:R-:W-:-:S04]  /*0760*/  FSETP.GT.AND P0, PT, R9, R2, PT ;  /* 0x000000020900720b */ /* 0x004fc80003f04000 */
[----:B------:R-:W-:Y:S02]  /*0770*/  SEL R6, R15, R6, !P0 ;  /* 0x000000060f067207 */ /* 0x000fe40004000000 */
[----:B------:R-:W-:Y:S02]  /*0780*/  SEL R11, R11, R16, !P0 ;  /* 0x000000100b0b7207 */ /* 0x000fe40004000000 */
[----:B------:R-:W-:Y:S02]  /*0790*/  SEL R4, R17, R4, !P0 ;  /* 0x0000000411047207 */ /* 0x000fe40004000000 */
[----:B------:R-:W-:Y:S02]  /*07a0*/  SEL R13, R13, R18, !P0 ;  /* 0x000000120d0d7207 */ /* 0x000fe40004000000 */
[----:B------:R-:W-:-:S04]  /*07b0*/  ISETP.GE.U32.AND P0, PT, R6, R11, PT ;  /* 0x0000000b0600720c */ /* 0x000fc80003f06070 */
[----:B------:R-:W-:-:S13]  /*07c0*/  ISETP.GE.U32.AND.EX P0, PT, R4, R13, PT, P0 ;  /* 0x0000000d0400720c */ /* 0x000fda0003f06100 */
[----:B------:R-:W-:Y:S05]  /*07d0*/  @!P0 BRA `(.L_x_22) ;  /* 0xfffffffc00908947 */ /* 0x000fea000383ffff */
.L_x_21:
[----:B------:R-:W-:Y:S05]  /*07e0*/  BSYNC.RECONVERGENT B1 ;  /* 0x0000000000017941 */ /* 0x000fea0003800200 */
.L_x_20:
[----:B------:R-:W-:Y:S05]  /*07f0*/  BRA `(.L_x_23) ;  /* 0x0000000000c07947 */ /* 0x000fea0003800000 */
.L_x_19:
[----:B------:R-:W-:Y:S01]  /*0800*/  IADD3 R6, P0, PT, R17, -R2, RZ ;  /* 0x8000000211067210 */ /* 0x000fe20007f1e0ff */
[----:B------:R-:W0:Y:S01]  /*0810*/  LDCU.64 UR4, c[0x0][0x390] ;  /* 0x00007200ff0477ac */ /* 0x000e220008000a00 */
[----:B------:R-:W-:-:S03]  /*0820*/  IADD3 R4, P2, PT, R2, -R7, RZ ;  /* 0x8000000702047210 */ /* 0x000fc60007f5e0ff */
[----:B------:R-:W-:Y:S01]  /*0830*/  IMAD.X R10, R19, 0x1, ~R3, P0 ;  /* 0x00000001130a7824 */ /* 0x000fe200000e0e03 */
[----:B------:R-:W-:Y:S01]  /*0840*/  ISETP.GT.U32.AND P0, PT, R15, R6, PT ;  /* 0x000000060f00720c */ /* 0x000fe20003f04070 */
[----:B------:R-:W-:Y:S01]  /*0850*/  IMAD.X R8, R3, 0x1, ~R5, P2 ;  /* 0x0000000103087824 */ /* 0x000fe200010e0e05 */
[----:B------:R-:W-:Y:S02]  /*0860*/  ISETP.LT.U32.AND P1, PT, R4, R15, PT ;  /* 0x0000000f0400720c */ /* 0x000fe40003f21070 */
[----:B------:R-:W-:Y:S02]  /*0870*/  ISETP.GT.U32.AND.EX P0, PT, R9, R10, PT, P0 ;  /* 0x0000000a0900720c */ /* 0x000fe40003f04100 */
[----:B------:R-:W-:Y:S02]  /*0880*/  ISETP.LT.U32.AND.EX P1, PT, R8, R9, PT, P1 ;  /* 0x000000090800720c */ /* 0x000fe40003f21110 */
[----:B------:R-:W-:Y:S02]  /*0890*/  SEL R11, R15, R6, P0 ;  /* 0x000000060f0b7207 */ /* 0x000fe40000000000 */
[----:B------:R-:W-:-:S02]  /*08a0*/  SEL R13, R9, R10, P0 ;  /* 0x0000000a090d7207 */ /* 0x000fc40000000000 */
[----:B------:R-:W-:Y:S02]  /*08b0*/  IADD3 R6, P0, PT, R11, -R6, RZ ;  /* 0x800000060b067210 */ /* 0x000fe40007f1e0ff */
[----:B------:R-:W-:-:S03]  /*08c0*/  SEL R11, R4, R15, P1 ;  /* 0x0000000f040b7207 */ /* 0x000fc60000800000 */
[----:B------:R-:W-:Y:S01]  /*08d0*/  IMAD.X R4, R13, 0x1, ~R10, P0 ;  /* 0x000000010d047824 */ /* 0x000fe200000e0e0a */
[----:B------:R-:W-:Y:S02]  /*08e0*/  SEL R13, R8, R9, P1 ;  /* 0x00000009080d7207 */ /* 0x000fe40000800000 */
[----:B------:R-:W-:-:S04]  /*08f0*/  ISETP.GE.U32.AND P0, PT, R6, R11, PT ;  /* 0x0000000b0600720c */ /* 0x000fc80003f06070 */
[----:B------:R-:W-:-:S13]  /*0900*/  ISETP.GE.U32.AND.EX P0, PT, R4, R13, PT, P0 ;  /* 0x0000000d0400720c */ /* 0x000fda0003f06100 */
[----:B0-----:R-:W-:Y:S05]  /*0910*/  @P0 BRA `(.L_x_23) ;  /* 0x0000000000780947 */ /* 0x001fea0003800000 */
[----:B------:R-:W-:-:S05]  /*0920*/  IADD3 R10, P0, PT, R15, R2, RZ ;  /* 0x000000020f0a7210 */ /* 0x000fca0007f1e0ff */
[----:B------:R-:W-:-:S08]  /*0930*/  IMAD.X R19, R9, 0x1, R3, P0 ;  /* 0x0000000109137824 */ /* 0x000fd000000e0603 */
.L_x_24:
        /* <DEDUP_REMOVED lines=28> */
.L_x_23:
[----:B------:R-:W-:Y:S05]  /*0b00*/  BSYNC.RECONVERGENT B0 ;  /* 0x0000000000007941 */ /* 0x000fea0003800200 */
.L_x_18:
[----:B------:R-:W0:Y:S01]  /*0b10*/  LDCU.64 UR6, c[0x0][0x3a8] ;  /* 0x00007500ff0677ac */ /* 0x000e220008000a00 */
[----:B------:R-:W-:-:S05]  /*0b20*/  IADD3 R6, P0, PT, R6, R7, RZ ;  /* 0x0000000706067210 */ /* 0x000fca0007f1e0ff */
[----:B------:R-:W-:Y:S01]  /*0b30*/  IMAD.X R7, R4, 0x1, R5, P0 ;  /* 0x0000000104077824 */ /* 0x000fe200000e0605 */
[----:B0-----:R-:W-:-:S04]  /*0b40*/  LEA R2, P1, R0, UR6, 0x3 ;  /* 0x0000000600027c11 */ /* 0x001fc8000f8218ff */
[----:B------:R-:W-:-:S05]  /*0b50*/  LEA.HI.X R3, R0, UR7, RZ, 0x3, P1 ;  /* 0x0000000700037c11 */ /* 0x000fca00088f1cff */
[----:B------:R-:W-:Y:S01]  /*0b60*/  STG.E.64 desc[UR8][R2.64], R6 ;  /* 0x0000000602007986 */ /* 0x000fe2000c101b08 */
[----:B------:R-:W-:Y:S05]  /*0b70*/  EXIT ;  /* 0x000000000000794d */ /* 0x000fea0003800000 */
.L_x_25:
        /* <DEDUP_REMOVED lines=16> */
.L_x_137:


//--------------------- .text._ZN3cub18CUB_300001_SM_10006detail10merge_sort30DeviceMergeSortBlockSortKernelINS2_10policy_hubIN6thrust24THRUST_300001_SM_1000_NS10device_ptrI15DetectionResultEEE9Policy600ES9_PNS0_8NullTypeES9_SD_m22DetectionResultCompareS8_SC_EEvbT0_T1_T2_T3_T4_PT6_PT7_T5_NS1_7vsmem_tE --------------------------
	.section	.text._ZN3cub18CUB_300001_SM_10006detail10merge_sort30DeviceMergeSortBlockSortKernelINS2_10policy_hubIN6thrust24THRUST_300001_SM_1000_NS10device_ptrI15DetectionResultEEE9Policy600ES9_PNS0_8NullTypeES9_SD_m22DetectionResultCompareS8_SC_EEvbT0_T1_T2_T3_T4_PT6_PT7_T5_NS1_7vsmem_tE,"ax",@progbits
	.align	128
        .global         _ZN3cub18CUB_300001_SM_10006detail10merge_sort30DeviceMergeSortBlockSortKernelINS2_10policy_hubIN6thrust24THRUST_300001_SM_1000_NS10device_ptrI15DetectionResultEEE9Policy600ES9_PNS0_8NullTypeES9_SD_m22DetectionResultCompareS8_SC_EEvbT0_T1_T2_T3_T4_PT6_PT7_T5_NS1_7vsmem_tE
        .type           _ZN3cub18CUB_300001_SM_10006detail10merge_sort30DeviceMergeSortBlockSortKernelINS2_10policy_hubIN6thrust24THRUST_300001_SM_1000_NS10device_ptrI15DetectionResultEEE9Policy600ES9_PNS0_8NullTypeES9_SD_m22DetectionResultCompareS8_SC_EEvbT0_T1_T2_T3_T4_PT6_PT7_T5_NS1_7vsmem_tE,@function
        .size           _ZN3cub18CUB_300001_SM_10006detail10merge_sort30DeviceMergeSortBlockSortKernelINS2_10policy_hubIN6thrust24THRUST_300001_SM_1000_NS10device_ptrI15DetectionResultEEE9Policy600ES9_PNS0_8NullTypeES9_SD_m22DetectionResultCompareS8_SC_EEvbT0_T1_T2_T3_T4_PT6_PT7_T5_NS1_7vsmem_tE,(.L_x_138 - _ZN3cub18CUB_300001_SM_10006detail10merge_sort30DeviceMergeSortBlockSortKernelINS2_10policy_hubIN6thrust24THRUST_300001_SM_1000_NS10device_ptrI15DetectionResultEEE9Policy600ES9_PNS0_8NullTypeES9_SD_m22DetectionResultCompareS8_SC_EEvbT0_T1_T2_T3_T4_PT6_PT7_T5_NS1_7vsmem_tE)
        .other          _ZN3cub18CUB_300001_SM_10006detail10merge_sort30DeviceMergeSortBlockSortKernelINS2_10policy_hubIN6thrust24THRUST_300001_SM_1000_NS10device_ptrI15DetectionResultEEE9Policy600ES9_PNS0_8NullTypeES9_SD_m22DetectionResultCompareS8_SC_EEvbT0_T1_T2_T3_T4_PT6_PT7_T5_NS1_7vsmem_tE,@"STO_CUDA_ENTRY STV_DEFAULT"
_ZN3cub18CUB_300001_SM_10006detail10merge_sort30DeviceMergeSortBlockSortKernelINS2_10policy_hubIN6thrust24THRUST_300001_SM_1000_NS10device_ptrI15DetectionResultEEE9Policy600ES9_PNS0_8NullTypeES9_SD_m22DetectionResultCompareS8_SC_EEvbT0_T1_T2_T3_T4_PT6_PT7_T5_NS1_7vsmem_tE:
.text._ZN3cub18CUB_300001_SM_10006detail10merge_sort30DeviceMergeSortBlockSortKernelINS2_10policy_hubIN6thrust24THRUST_300001_SM_1000_NS10device_ptrI15DetectionResultEEE9Policy600ES9_PNS0_8NullTypeES9_SD_m22DetectionResultCompareS8_SC_EEvbT0_T1_T2_T3_T4_PT6_PT7_T5_NS1_7vsmem_tE:
[----:B------:R-:W-:Y:S01]  /*0000*/  LDC R1, c[0x0][0x37c] ;  /* 0x0000df00ff017b82 */ /* 0x000fe20000000800 */
[----:B------:R-:W0:Y:S01]  /*0010*/  S2R R0, SR_CTAID.X ;  /* 0x0000000000007919 */ /* 0x000e220000002500 */
[----:B------:R-:W1:Y:S01]  /*0020*/  LDCU UR4, c[0x0][0x370] ;  /* 0x00006e00ff0477ac */ /* 0x000e620008000800 */
[----:B------:R-:W2:Y:S01]  /*0030*/  LDCU.64 UR8, c[0x0][0x358] ;  /* 0x00006b00ff0877ac */ /* 0x000ea20008000a00 */
[----:B-1----:R-:W-:-:S04]  /*0040*/  UIADD3 UR4, UP0, UPT, UR4, -0x1, URZ ;  /* 0xffffffff04047890 */ /* 0x002fc8000ff1e0ff */
[----:B------:R-:W-:-:S06]  /*0050*/  UIADD3.X UR5, UPT, UPT, URZ, -0x1, URZ, UP0, !UPT ;  /* 0xffffffffff057890 */ /* 0x000fcc00087fe4ff */
[----:B------:R-:W-:Y:S01]  /*0060*/  IMAD.U32 R2, RZ, RZ, UR5 ;  /* 0x00000005ff027e24 */ /* 0x000fe2000f8e00ff */
[----:B0-----:R-:W-:-:S04]  /*0070*/  ISETP.LT.U32.AND P0, PT, R0, UR4, PT ;  /* 0x0000000400007c0c */ /* 0x001fc8000bf01070 */
[----:B------:R-:W-:Y:S01]  /*0080*/  ISETP.GT.U32.AND.EX P0, PT, R2, RZ, PT, P0 ;  /* 0x000000ff0200720c */ /* 0x000fe20003f04100 */
[----:B------:R-:W-:-:S12]  /*0090*/  IMAD.WIDE.U32 R2, R0, 0x40, RZ ;  /* 0x0000004000027825 */ /* 0x000fd800078e00ff */
[----:B--2---:R-:W-:Y:S05]  /*00a0*/  @!P0 BRA `(.L_x_26) ;  /* 0x0000001c004c8947 */ /* 0x004fea0003800000 */
[----:B------:R-:W0:Y:S01]  /*00b0*/  S2R R88, SR_TID.X ;  /* 0x0000000000587919 */ /* 0x000e220000002100 */
[----:B------:R-:W1:Y:S01]  /*00c0*/  LDCU.64 UR4, c[0x0][0x388] ;  /* 0x00007100ff0477ac */ /* 0x000e620008000a00 */
[----:B------:R-:W-:Y:S01]  /*00d0*/  ACQBULK ;  /* 0x000000000000782e */ /* 0x000fe20000000000 */
[----:B0-----:R-:W-:-:S04]  /*00e0*/  LOP3.LUT R53, R88, 0x3e0, RZ, 0xc0, !PT ;  /* 0x000003e058357812 */ /* 0x001fc800078ec0ff */
[----:B------:R-:W-:-:S04]  /*00f0*/  LOP3.LUT R5, R53, 0x1f, R88, 0xf8, !PT ;  /* 0x0000001f35057812 */ /* 0x000fc800078ef858 */
[----:B------:R-:W-:-:S05]  /*0100*/  IADD3 R5, P0, PT, R2, R5, RZ ;  /* 0x0000000502057210 */ /* 0x000fca0007f1e0ff */
[----:B------:R-:W-:Y:S02]  /*0110*/  IMAD.X R2, RZ, RZ, R3, P0 ;  /* 0x000000ffff027224 */ /* 0x000fe400000e0603 */
[----:B------:R-:W-:-:S03]  /*0120*/  IMAD.SHL.U32 R3, R5, 0x100, RZ ;  /* 0x0000010005037824 */ /* 0x000fc600078e00ff */
[----:B------:R-:W-:Y:S02]  /*0130*/  SHF.L.U64.HI R2, R5, 0x8, R2 ;  /* 0x0000000805027819 */ /* 0x000fe40000010202 */
[----:B-1----:R-:W-:-:S04]  /*0140*/  IADD3 R54, P0, PT, R3, UR4, RZ ;  /* 0x0000000403367c10 */ /* 0x002fc8000ff1e0ff */
[----:B------:R-:W-:-:S05]  /*0150*/  IADD3.X R55, PT, PT, R2, UR5, RZ, P0, !PT ;  /* 0x0000000502377c10 */ /* 0x000fca00087fe4ff */
[----:B------:R-:W2:Y:S04]  /*0160*/  LDG.E.ENL2.256 R8, R4, desc[UR8][R54.64] ;  /* 0xfe0000083604797e */ /* 0x000ea80008121908 */
[----:B------:R-:W3:Y:S04]  /*0170*/  LDG.E.ENL2.256 R16, R12, desc[UR8][R54.64+0x20] ;  /* 0xfe000108360c797e */ /* 0x000ee80008121910 */
[----:B------:R-:W4:Y:S04]  /*0180*/  LDG.E.ENL2.256 R24, R20, desc[UR8][R54.64+0x40] ;  /* 0xfe0002083614797e */ /* 0x000f280008121918 */
[----:B------:R-:W5:Y:S04]  /*0190*/  LDG.E.ENL2.256 R32, R28, desc[UR8][R54.64+0x60] ;  /* 0xfe000308361c797e */ /* 0x000f680008121920 */
[----:B------:R-:W5:Y:S04]  /*01a0*/  LDG.E.ENL2.256 R40, R36, desc[UR8][R54.64+0x80] ;  /* 0xfe0004083624797e */ /* 0x000f680008121928 */
[----:B------:R-:W5:Y:S04]  /*01b0*/  LDG.E.ENL2.256 R48, R44, desc[UR8][R54.64+0xa0] ;  /* 0xfe000508362c797e */ /* 0x000f680008121930 */
[----:B------:R-:W5:Y:S04]  /*01c0*/  LDG.E.ENL2.256 R64, R56, desc[UR8][R54.64+0xc0] ;  /* 0xfe0006083638797e */ /* 0x000f680008121940 */
[----:B------:R-:W5:Y:S01]  /*01d0*/  LDG.E.ENL2.256 R72, R68, desc[UR8][R54.64+0xe0] ;  /* 0xfe0007083644797e */ /* 0x000f620008121948 */
[----:B------:R-:W0:Y:S01]  /*01e0*/  S2UR UR5, SR_CgaCtaId ;  /* 0x00000000000579c3 */ /* 0x000e220000008800 */
[----:B------:R-:W-:Y:S01]  /*01f0*/  UMOV UR4, 0x400 ;  /* 0x0000040000047882 */ /* 0x000fe20000000000 */
[----:B------:R-:W1:Y:S01]  /*0200*/  S2R R52, SR_LANEID ;  /* 0x0000000000347919 */ /* 0x000e620000000000 */
[----:B0-----:R-:W-:Y:S01]  /*0210*/  ULEA UR4, UR5, UR4, 0x18 ;  /* 0x0000000405047291 */ /* 0x001fe2000f8ec0ff */
[----:B-1----:R-:W-:-:S05]  /*0220*/  IMAD.IADD R52, R53, 0x1, R52 ;  /* 0x0000000135347824 */ /* 0x002fca00078e0234 */
[----:B------:R-:W-:-:S05]  /*0230*/  LEA R52, R52, UR4, 0x8 ;  /* 0x0000000434347c11 */ /* 0x000fca000f8e40ff */
[----:B--2---:R-:W-:Y:S04]  /*0240*/  STS.128 [R52+0x10], R8 ;  /* 0x0000100834007388 */ /* 0x004fe80000000c00 */
[----:B------:R-:W-:Y:S04]  /*0250*/  STS.128 [R52], R4 ;  /* 0x0000000434007388 */ /* 0x000fe80000000c00 */
[----:B---3--:R-:W-:Y:S04]  /*0260*/  STS.128 [R52+0x30], R16 ;  /* 0x0000301034007388 */ /* 0x008fe80000000c00 */
[----:B------:R-:W-:Y:S04]  /*0270*/  STS.128 [R52+0x20], R12 ;  /* 0x0000200c34007388 */ /* 0x000fe80000000c00 */
[----:B----4-:R-:W-:Y:S04]  /*0280*/  STS.128 [R52+0x50], R24 ;  /* 0x0000501834007388 */ /* 0x010fe80000000c00 */
[----:B------:R-:W-:Y:S04]  /*0290*/  STS.128 [R52+0x40], R20 ;  /* 0x0000401434007388 */ /* 0x000fe80000000c00 */
[----:B-----5:R-:W-:Y:S04]  /*02a0*/  STS.128 [R52+0x70], R32 ;  /* 0x0000702034007388 */ /* 0x020fe80000000c00 */
        /* <DEDUP_REMOVED lines=8> */
[----:B------:R-:W-:Y:S01]  /*0330*/  STS.128 [R52+0xe0], R68 ;  /* 0x0000e04434007388 */ /* 0x000fe20000000c00 */
[----:B------:R-:W-:-:S03]  /*0340*/  NOP ;  /* 0x0000000000007918 */ /* 0x000fc60000000000 */
[----:B------:R-:W0:Y:S04]  /*0350*/  LDS.128 R60, [R52+0xf0] ;  /* 0x0000f000343c7984 */ /* 0x000e280000000c00 */
[----:B------:R-:W1:Y:S04]  /*0360*/  LDS.128 R4, [R52+0xe0] ;  /* 0x0000e00034047984 */ /* 0x000e680000000c00 */
[----:B------:R-:W2:Y:S04]  /*0370*/  LDS.128 R8, [R52+0xd0] ;  /* 0x0000d00034087984 */ /* 0x000ea80000000c00 */
[----:B------:R-:W3:Y:S04]  /*0380*/  LDS.128 R12, [R52+0xc0] ;  /* 0x0000c000340c7984 */ /* 0x000ee80000000c00 */
[----:B------:R-:W4:Y:S04]  /*0390*/  LDS.128 R16, [R52+0xb0] ;  /* 0x0000b00034107984 */ /* 0x000f280000000c00 */
[----:B------:R-:W1:Y:S04]  /*03a0*/  LDS.128 R20, [R52+0xa0] ;  /* 0x0000a00034147984 */ /* 0x000e680000000c00 */
[----:B------:R-:W1:Y:S04]  /*03b0*/  LDS.128 R24, [R52+0x90] ;  /* 0x0000900034187984 */ /* 0x000e680000000c00 */
[----:B------:R-:W1:Y:S04]  /*03c0*/  LDS.128 R28, [R52+0x80] ;  /* 0x00008000341c7984 */ /* 0x000e680000000c00 */
[----:B------:R-:W1:Y:S04]  /*03d0*/  LDS.128 R32, [R52+0x70] ;  /* 0x0000700034207984 */ /* 0x000e680000000c00 */
[----:B------:R-:W1:Y:S04]  /*03e0*/  LDS.128 R36, [R52+0x60] ;  /* 0x0000600034247984 */ /* 0x000e680000000c00 */
[----:B------:R-:W1:Y:S01]  /*03f0*/  LDS.128 R40, [R52+0x50] ;  /* 0x0000500034287984 */ /* 0x000e620000000c00 */
[----:B0-----:R-:W-:-:S02]  /*0400*/  PRMT R69, R60, 0x7770, RZ ;  /* 0x000077703c457816 */ /* 0x001fc400000000ff */
[C---:B------:R-:W-:Y:S01]  /*0410*/  PRMT R84, R60.reuse, 0x7771, RZ ;  /* 0x000077713c547816 */ /* 0x040fe200000000ff */
[----:B------:R-:W0:Y:S01]  /*0420*/  LDS.128 R48, [R52+0x40] ;  /* 0x0000400034307984 */ /* 0x000e220000000c00 */
[C---:B------:R-:W-:Y:S02]  /*0430*/  PRMT R68, R60.reuse, 0x7772, RZ ;  /* 0x000077723c447816 */ /* 0x040fe400000000ff */
[----:B------:R-:W-:Y:S01]  /*0440*/  PRMT R60, R60, 0x7773, RZ ;  /* 0x000077733c3c7816 */ /* 0x000fe200000000ff */
[----:B------:R-:W0:Y:S01]  /*0450*/  LDS.128 R56, [R52+0x30] ;  /* 0x0000300034387984 */ /* 0x000e220000000c00 */
[C---:B------:R-:W-:Y:S02]  /*0460*/  PRMT R53, R61.reuse, 0x7770, RZ ;  /* 0x000077703d357816 */ /* 0x040fe400000000ff */
[----:B------:R-:W-:Y:S01]  /*0470*/  PRMT R54, R61, 0x7772, RZ ;  /* 0x000077723d367816 */ /* 0x000fe200000000ff */
[----:B------:R-:W0:Y:S01]  /*0480*/  LDS.128 R64, [R52+0x20] ;  /* 0x0000200034407984 */ /* 0x000e220000000c00 */
[----:B------:R-:W-:-:S02]  /*0490*/  PRMT R70, R62, 0x7770, RZ ;  /* 0x000077703e467816 */ /* 0x000fc400000000ff */
[C---:B------:R-:W-:Y:S01]  /*04a0*/  PRMT R76, R62.reuse, 0x7771, RZ ;  /* 0x000077713e4c7816 */ /* 0x040fe200000000ff */
[----:B------:R-:W0:Y:S01]  /*04b0*/  LDS.128 R44, [R52+0x10] ;  /* 0x00001000342c7984 */ /* 0x000e220000000c00 */
[C---:B------:R-:W-:Y:S02]  /*04c0*/  PRMT R77, R62.reuse, 0x7772, RZ ;  /* 0x000077723e4d7816 */ /* 0x040fe400000000ff */
[----:B------:R-:W-:Y:S01]  /*04d0*/  PRMT R78, R62, 0x7773, RZ ;  /* 0x000077733e4e7816 */ /* 0x000fe200000000ff */
[----:B------:R5:W0:Y:S01]  /*04e0*/  LDS.128 R72, [R52] ;  /* 0x0000000034487984 */ /* 0x000a220000000c00 */
[----:B------:R-:W-:Y:S02]  /*04f0*/  PRMT R79, R63, 0x7770, RZ ;  /* 0x000077703f4f7816 */ /* 0x000fe400000000ff */
[C---:B------:R-:W-:Y:S02]  /*0500*/  PRMT R86, R61.reuse, 0x7771, RZ ;  /* 0x000077713d567816 */ /* 0x040fe400000000ff */
[----:B------:R-:W-:-:S02]  /*0510*/  PRMT R55, R61, 0x7773, RZ ;  /* 0x000077733d377816 */ /* 0x000fc400000000ff */
[C---:B------:R-:W-:Y:S02]  /*0520*/  PRMT R71, R63.reuse, 0x7771, RZ ;  /* 0x000077713f477816 */ /* 0x040fe400000000ff */
[C---:B------:R-:W-:Y:S02]  /*0530*/  PRMT R80, R63.reuse, 0x7772, RZ ;  /* 0x000077723f507816 */ /* 0x040fe400000000ff */
[----:B------:R-:W-:Y:S02]  /*0540*/  PRMT R82, R63, 0x7773, RZ ;  /* 0x000077733f527816 */ /* 0x000fe400000000ff */
[----:B------:R-:W-:Y:S02]  /*0550*/  PRMT R63, R60, 0x7610, R63 ;  /* 0x000076103c3f7816 */ /* 0x000fe4000000003f */
[----:B------:R-:W-:Y:S02]  /*0560*/  PRMT R61, R53, 0x7610, R61 ;  /* 0x00007610353d7816 */ /* 0x000fe4000000003d */
[----:B------:R-:W-:-:S02]  /*0570*/  PRMT R62, R54, 0x7610, R62 ;  /* 0x00007610363e7816 */ /* 0x000fc4000000003e */
[----:B-----5:R-:W-:Y:S02]  /*0580*/  PRMT R52, R70, 0x7610, R52 ;  /* 0x0000761046347816 */ /* 0x020fe40000000034 */
[----:B------:R-:W-:Y:S02]  /*0590*/  PRMT R60, R76, 0x7610, R60 ;  /* 0x000076104c3c7816 */ /* 0x000fe4000000003c */
[----:B------:R-:W-:Y:S02]  /*05a0*/  PRMT R54, R77, 0x7610, R54 ;  /* 0x000076104d367816 */ /* 0x000fe40000000036 */
[----:B------:R-:W-:Y:S02]  /*05b0*/  PRMT R53, R78, 0x7610, R53 ;  /* 0x000076104e357816 */ /* 0x000fe40000000035 */
[----:B------:R-:W-:Y:S01]  /*05c0*/  PRMT R70, R79, 0x7610, R70 ;  /* 0x000076104f467816 */ /* 0x000fe20000000046 */
[----:B------:R-:W-:Y:S08]  /*05d0*/  BAR.SYNC.DEFER_BLOCKING 0x0 ;  /* 0x0000000000007b1d */ /* 0x000ff00000010000 */
[----:B------:R-:W-:Y:S01]  /*05e0*/  PREEXIT ;  /* 0x000000000000782d */ /* 0x000fe20000000000 */
[----:B-1234-:R-:W-:-:S07]  /*05f0*/  IMAD.MOV.U32 R89, RZ, RZ, 0x2 ;  /* 0x00000002ff597424 */ /* 0x01efce00078e00ff */
.L_x_30:
[----:B------:R-:W-:Y:S01]  /*0600*/  LOP3.LUT R53, R53, 0xffff, RZ, 0xc0, !PT ;  /* 0x0000ffff35357812 */ /* 0x000fe200078ec0ff */
[----:B------:R-:W1:Y:S01]  /*0610*/  S2UR UR5, SR_CgaCtaId ;  /* 0x00000000000579c3 */ /* 0x000e620000008800 */
[----:B------:R-:W-:-:S07]  /*0620*/  LOP3.LUT R54, R54, 0xffff, RZ, 0xc0, !PT ;  /* 0x0000ffff36367812 */ /* 0x000fce00078ec0ff */
[----:B------:R-:W-:Y:S01]  /*0630*/  BAR.SYNC.DEFER_BLOCKING 0x0 ;  /* 0x0000000000007b1d */ /* 0x000fe20000010000 */
[----:B------:R-:W-:Y:S02]  /*0640*/  LOP3.LUT R63, R63, 0xffff, RZ, 0xc0, !PT ;  /* 0x0000ffff3f3f7812 */ /* 0x000fe400078ec0ff */
[----:B------:R-:W-:Y:S01]  /*0650*/  PRMT R54, R54, 0x3340, R53 ;  /* 0x0000334036367816 */ /* 0x000fe20000000035 */
[----:B------:R-:W-:Y:S01]  /*0660*/  IMAD.MOV R53, RZ, RZ, -R89 ;  /* 0x000000ffff357224 */ /* 0x000fe200078e0a59 */
[----:B------:R-:W-:Y:S01]  /*0670*/  LOP3.LUT R68, R68, 0xffff, RZ, 0xc0, !PT ;  /* 0x0000ffff44447812 */ /* 0x000fe200078ec0ff */
[----:B------:R-:W-:Y:S01]  /*0680*/  UMOV UR4, 0x400 ;  /* 0x0000040000047882 */ /* 0x000fe20000000000 */
[----:B------:R-:W-:Y:S01]  /*0690*/  LOP3.LUT R82, R82, 0xffff, RZ, 0xc0, !PT ;  /* 0x0000ffff52527812 */ /* 0x000fe200078ec0ff */
[----:B------:R-:W-:Y:S01]  /*06a0*/  BSSY.RECONVERGENT B0, `(.L_x_27) ;  /* 0x0000049000007945 */ /* 0x000fe20003800200 */
[----:B------:R-:W-:Y:S02]  /*06b0*/  LOP3.LUT R77, R80, 0xffff, RZ, 0xc0, !PT ;  /* 0x0000ffff504d7812 */ /* 0x000fe400078ec0ff */
[----:B------:R-:W-:-:S02]  /*06c0*/  LOP3.LUT R76, R70, 0xffff, RZ, 0xc0, !PT ;  /* 0x0000ffff464c7812 */ /* 0x000fc400078ec0ff */
[----:B------:R-:W-:Y:S02]  /*06d0*/  PRMT R68, R68, 0x3340, R63 ;  /* 0x0000334044447816 */ /* 0x000fe4000000003f */
[----:B------:R-:W-:Y:S02]  /*06e0*/  PRMT R70, R77, 0x3340, R82 ;  /* 0x000033404d467816 */ /* 0x000fe40000000052 */
[----:B------:R-:W-:Y:S02]  /*06f0*/  LOP3.LUT R63, R88, R53, RZ, 0xc0, !PT ;  /* 0x00000035583f7212 */ /* 0x000fe400078ec0ff */
[----:B------:R-:W-:Y:S02]  /*0700*/  LOP3.LUT R60, R60, 0xffff, RZ, 0xc0, !PT ;  /* 0x0000ffff3c3c7812 */ /* 0x000fe400078ec0ff */
[----:B------:R-:W-:Y:S01]  /*0710*/  LOP3.LUT R77, R52, 0xffff, RZ, 0xc0, !PT ;  /* 0x0000ffff344d7812 */ /* 0x000fe200078ec0ff */
[----:B-1----:R-:W-:Y:S01]  /*0720*/  ULEA UR4, UR5, UR4, 0x18 ;  /* 0x0000000405047291 */ /* 0x002fe2000f8ec0ff */
[----:B------:R-:W-:-:S02]  /*0730*/  LOP3.LUT R84, R84, 0xffff, RZ, 0xc0, !PT ;  /* 0x0000ffff54547812 */ /* 0x000fc400078ec0ff */
[----:B------:R-:W-:Y:S02]  /*0740*/  LOP3.LUT R69, R69, 0xffff, RZ, 0xc0, !PT ;  /* 0x0000ffff45457812 */ /* 0x000fe400078ec0ff */
[----:B------:R-:W-:Y:S02]  /*0750*/  LOP3.LUT R52, R55, 0xffff, RZ, 0xc0, !PT ;  /* 0x0000ffff37347812 */ /* 0x000fe400078ec0ff */
[----:B------:R-:W-:Y:S02]  /*0760*/  LOP3.LUT R79, R62, 0xffff, RZ, 0xc0, !PT ;  /* 0x0000ffff3e4f7812 */ /* 0x000fe400078ec0ff */
[----:B------:R-:W-:Y:S02]  /*0770*/  SHF.R.U32.HI R53, RZ, 0x1, R89 ;  /* 0x00000001ff357819 */ /* 0x000fe40000011659 */
[----:B------:R-:W-:Y:S02]  /*0780*/  VIMNMX.U32 R63, PT, PT, R63, 0x40, PT ;  /* 0x000000403f3f7848 */ /* 0x000fe40003fe0000 */
[----:B------:R-:W-:-:S02]  /*0790*/  PRMT R55, R77, 0x3340, R60 ;  /* 0x000033404d377816 */ /* 0x000fc4000000003c */
[----:B------:R-:W-:Y:S01]  /*07a0*/  PRMT R77, R69, 0x3340, R84 ;  /* 0x00003340454d7816 */ /* 0x000fe20000000054 */
[----:B------:R-:W-:Y:S01]  /*07b0*/  VIADD R69, R89, 0xffffffff ;  /* 0xffffffff59457836 */ /* 0x000fe20000000000 */
[----:B------:R-:W-:Y:S02]  /*07c0*/  PRMT R60, R79, 0x3340, R52 ;  /* 0x000033404f3c7816 */ /* 0x000fe40000000034 */
[-C--:B------:R-:W-:Y:S02]  /*07d0*/  VIADDMNMX.U32 R52, R63, R53.reuse, 0x40, PT ;  /* 0x000000403f347446 */ /* 0x080fe40003800035 */
[----:B------:R-:W-:Y:S02]  /*07e0*/  LOP3.LUT R71, R71, 0xffff, RZ, 0xc0, !PT ;  /* 0x0000ffff47477812 */ /* 0x000fe400078ec0ff */
[----:B------:R-:W-:Y:S02]  /*07f0*/  LOP3.LUT R69, R69, R88, RZ, 0xc0, !PT ;  /* 0x0000005845457212 */ /* 0x000fe400078ec0ff */
[----:B------:R-:W-:-:S02]  /*0800*/  VIADDMNMX.U32 R53, R52, R53, 0x40, PT ;  /* 0x0000004034357446 */ /* 0x000fc40003800035 */
[----:B------:R-:W-:Y:S02]  /*0810*/  PRMT R71, R76, 0x3340, R71 ;  /* 0x000033404c477816 */ /* 0x000fe40000000047 */
[----:B------:R-:W-:Y:S01]  /*0820*/  VIMNMX.U32 R76, PT, PT, R69, 0x40, PT ;  /* 0x00000040454c7848 */ /* 0x000fe20003fe0000 */
[----:B------:R-:W-:Y:S01]  /*0830*/  IMAD.IADD R69, R53, 0x1, -R52 ;  /* 0x0000000135457824 */ /* 0x000fe200078e0a34 */
[----:B------:R-:W-:Y:S02]  /*0840*/  LEA R62, R88, UR4, 0x8 ;  /* 0x00000004583e7c11 */ /* 0x000fe4000f8e40ff */
[----:B------:R-:W-:Y:S02]  /*0850*/  LOP3.LUT R86, R86, 0xffff, RZ, 0xc0, !PT ;  /* 0x0000ffff56567812 */ /* 0x000fe400078ec0ff */
[C---:B------:R-:W-:Y:S01]  /*0860*/  ISETP.GE.AND P0, PT, R76.reuse, R69, PT ;  /* 0x000000454c00720c */ /* 0x040fe20003f06270 */
[----:B------:R-:W-:Y:S01]  /*0870*/  IMAD.IADD R69, R76, 0x1, -R69 ;  /* 0x000000014c457824 */ /* 0x000fe200078e0a45 */
[----:B0-----:R0:W-:Y:S01]  /*0880*/  STS.128 [R62+0x10], R44 ;  /* 0x0000102c3e007388 */ /* 0x0011e20000000c00 */
[----:B------:R-:W-:-:S02]  /*0890*/  LOP3.LUT R61, R61, 0xffff, RZ, 0xc0, !PT ;  /* 0x0000ffff3d3d7812 */ /* 0x000fc400078ec0ff */
[----:B------:R-:W-:Y:S01]  /*08a0*/  PRMT R71, R71, 0x5410, R70 ;  /* 0x0000541047477816 */ /* 0x000fe20000000046 */
[----:B------:R1:W-:Y:S01]  /*08b0*/  STS.128 [R62], R72 ;  /* 0x000000483e007388 */ /* 0x0003e20000000c00 */
[----:B------:R-:W-:Y:S02]  /*08c0*/  PRMT R61, R61, 0x3340, R86 ;  /* 0x000033403d3d7816 */ /* 0x000fe40000000056 */
[----:B------:R-:W-:Y:S01]  /*08d0*/  PRMT R70, R55, 0x5410, R54 ;  /* 0x0000541037467816 */ /* 0x000fe20000000036 */
[----:B------:R1:W-:Y:S01]  /*08e0*/  STS.128 [R62+0x20], R64 ;  /* 0x000020403e007388 */ /* 0x0003e20000000c00 */
[----:B------:R-:W-:-:S03]  /*08f0*/  PRMT R68, R77, 0x5410, R68 ;  /* 0x000054104d447816 */ /* 0x000fc60000000044 */
[----:B------:R1:W-:Y:S01]  /*0900*/  STS.128 [R62+0x30], R56 ;  /* 0x000030383e007388 */ /* 0x0003e20000000c00 */
[----:B0-----:R-:W-:-:S03]  /*0910*/  VIADDMNMX R44, R52, -R63, R76, PT ;  /* 0x8000003f342c7246 */ /* 0x001fc6000380014c */
[----:B------:R1:W-:Y:S01]  /*0920*/  STS.128 [R62+0x40], R48 ;  /* 0x000040303e007388 */ /* 0x0003e20000000c00 */
[----:B------:R-:W-:Y:S02]  /*0930*/  SEL R45, R69, RZ, P0 ;  /* 0x000000ff452d7207 */ /* 0x000fe40000000000 */
[----:B------:R-:W-:Y:S01]  /*0940*/  PRMT R69, R61, 0x5410, R60 ;  /* 0x000054103d457816 */ /* 0x000fe2000000003c */
[----:B------:R1:W-:Y:S01]  /*0950*/  STS.128 [R62+0x50], R40 ;  /* 0x000050283e007388 */ /* 0x0003e20000000c00 */
[----:B------:R-:W-:-:S03]  /*0960*/  ISETP.GE.AND P0, PT, R45, R44, PT ;  /* 0x0000002c2d00720c */ /* 0x000fc60003f06270 */
[----:B------:R1:W-:Y:S04]  /*0970*/  STS.128 [R62+0x60], R36 ;  /* 0x000060243e007388 */ /* 0x0003e80000000c00 */
        /* <DEDUP_REMOVED lines=8> */
[----:B------:R1:W-:Y:S01]  /*0a00*/  STS.128 [R62+0xf0], R68 ;  /* 0x0000f0443e007388 */ /* 0x0003e20000000c00 */
[----:B------:R-:W-:Y:S06]  /*0a10*/  BAR.SYNC.DEFER_BLOCKING 0x0 ;  /* 0x0000000000007b1d */ /* 0x000fec0000010000 */
[----:B------:R-:W-:Y:S05]  /*0a20*/  @P0 BRA `(.L_x_28) ;  /* 0x0000000000400947 */ /* 0x000fea0003800000 */
[----:B-1----:R-:W-:-:S07]  /*0a30*/  IMAD.IADD R7, R76, 0x1, R52 ;  /* 0x000000014c077824 */ /* 0x002fce00078e0234 */
.L_x_29:
[----:B------:R-:W-:-:S05]  /*0a40*/  IMAD.IADD R4, R44, 0x1, -R45 ;  /* 0x000000012c047824 */ /* 0x000fca00078e0a2d */
[----:B------:R-:W-:-:S04]  /*0a50*/  LEA.HI R4, R4, R4, RZ, 0x1 ;  /* 0x0000000404047211 */ /* 0x000fc800078f08ff */
[----:B------:R-:W-:-:S04]  /*0a60*/  LEA.HI.SX32 R4, R4, R45, 0x1f ;  /* 0x0000002d04047211 */ /* 0x000fc800078ffaff */
[----:B------:R-:W-:Y:S01]  /*0a70*/  LOP3.LUT R6, RZ, R4, RZ, 0x33, !PT ;  /* 0x00000004ff067212 */ /* 0x000fe200078e33ff */
[----:B------:R-:W-:-:S04]  /*0a80*/  IMAD.IADD R5, R63, 0x1, R4 ;  /* 0x000000013f057824 */ /* 0x000fc800078e0204 */
[----:B------:R-:W-:Y:S01]  /*0a90*/  IMAD.IADD R6, R7, 0x1, R6 ;  /* 0x0000000107067824 */ /* 0x000fe200078e0206 */
[----:B------:R-:W-:-:S04]  /*0aa0*/  LEA R5, R5, UR4, 0x8 ;  /* 0x0000000405057c11 */ /* 0x000fc8000f8e40ff */
[----:B------:R-:W-:Y:S02]  /*0ab0*/  LEA R6, R6, UR4, 0x8 ;  /* 0x0000000406067c11 */ /* 0x000fe4000f8e40ff */
[----:B------:R-:W-:Y:S04]  /*0ac0*/  LDS R5, [R5+0x10] ;  /* 0x0000100005057984 */ /* 0x000fe80000000800 */
[----:B------:R-:W0:Y:S02]  /*0ad0*/  LDS R6, [R6+0x10] ;  /* 0x0000100006067984 */ /* 0x000e240000000800 */
[----:B0-----:R-:W-:-:S04]  /*0ae0*/  FSETP.GT.AND P0, PT, R6, R5, PT ;  /* 0x000000050600720b */ /* 0x001fc80003f04000 */
[----:B------:R-:W-:-:S09]  /*0af0*/  SEL R44, R44, R4, !P0 ;  /* 0x000000042c2c7207 */ /* 0x000fd20004000000 */
[----:B------:R-:W-:-:S05]  /*0b00*/  @!P0 VIADD R45, R4, 0x1 ;  /* 0x00000001042d8836 */ /* 0x000fca0000000000 */
[----:B------:R-:W-:-:S13]  /*0b10*/  ISETP.GE.AND P0, PT, R45, R44, PT ;  /* 0x0000002c2d00720c */ /* 0x000fda0003f06270 */
[----:B------:R-:W-:Y:S05]  /*0b20*/  @!P0 BRA `(.L_x_29) ;  /* 0xfffffffc00c48947 */ /* 0x000fea000383ffff */
.L_x_28:
[----:B------:R-:W-:Y:S05]  /*0b30*/  BSYNC.RECONVERGENT B0 ;  /* 0x0000000000007941 */ /* 0x000fea0003800200 */
.L_x_27:
[----:B-1----:R-:W-:Y:S01]  /*0b40*/  IMAD.IADD R29, R63, 0x1, R45 ;  /* 0x000000013f1d7824 */ /* 0x002fe200078e022d */
[----:B------:R-:W-:Y:S02]  /*0b50*/  IADD3 R12, PT, PT, -R45, R52, R76 ;  /* 0x000000342d0c7210 */ /* 0x000fe40007ffe14c */
[----:B------:R-:W-:Y:S02]  /*0b60*/  PLOP3.LUT P0, PT, PT, PT, PT, 0x8, 0x80 ;  /* 0x000000000080781c */ /* 0x000fe40003f0e170 */
[----:B------:R-:W-:Y:S02]  /*0b70*/  LEA R91, R29, UR4, 0x8 ;  /* 0x000000041d5b7c11 */ /* 0x000fe4000f8e40ff */
[C---:B------:R-:W-:Y:S02]  /*0b80*/  LEA R90, R12.reuse, UR4, 0x8 ;  /* 0x000000040c5a7c11 */ /* 0x040fe4000f8e40ff */
[----:B------:R-:W-:Y:S01]  /*0b90*/  ISETP.GE.AND P2, PT, R12, R53, PT ;  /* 0x000000350c00720c */ /* 0x000fe20003f46270 */
[----:B------:R-:W-:Y:S04]  /*0ba0*/  LDS.128 R44, [R91+0x10] ;  /* 0x000010005b2c7984 */ /* 0x000fe80000000c00 */
[----:B------:R-:W0:Y:S04]  /*0bb0*/  LDS.128 R36, [R90+0x10] ;  /* 0x000010005a247984 */ /* 0x000e280000000c00 */
[----:B------:R-:W-:Y:S04]  /*0bc0*/  LDS.128 R4, [R91+0xe0] ;  /* 0x0000e0005b047984 */ /* 0x000fe80000000c00 */
[----:B------:R-:W1:Y:S04]  /*0bd0*/  LDS.128 R40, [R90+0xe0] ;  /* 0x0000e0005a287984 */ /* 0x000e680000000c00 */
[----:B------:R-:W-:Y:S04]  /*0be0*/  LDS.128 R32, [R91+0x70] ;  /* 0x000070005b207984 */ /* 0x000fe80000000c00 */
[----:B------:R-:W2:Y:S04]  /*0bf0*/  LDS.128 R48, [R90+0x70] ;  /* 0x000070005a307984 */ /* 0x000ea80000000c00 */
[----:B------:R-:W-:Y:S04]  /*0c00*/  LDS.128 R80, [R90+0x50] ;  /* 0x000050005a507984 */ /* 0x000fe80000000c00 */
[----:B------:R-:W-:Y:S04]  /*0c10*/  LDS.128 R16, [R91+0xb0] ;  /* 0x0000b0005b107984 */ /* 0x000fe80000000c00 */
[----:B------:R-:W3:Y:S04]  /*0c20*/  LDS.128 R68, [R90+0xb0] ;  /* 0x0000b0005a447984 */ /* 0x000ee80000000c00 */
[----:B------:R-:W-:Y:S04]  /*0c30*/  LDS.128 R64, [R90+0x60] ;  /* 0x000060005a407984 */ /* 0x000fe80000000c00 */
[----:B------:R-:W-:Y:S01]  /*0c40*/  LDS.128 R8, [R91+0xd0] ;  /* 0x0000d0005b087984 */ /* 0x000fe20000000c00 */
[----:B0-----:R-:W-:-:S03]  /*0c50*/  @!P2 FSETP.GT.AND P1, PT, R36, R44, PT ;  /* 0x0000002c2400a20b */ /* 0x001fc60003f24000 */
[----:B------:R-:W0:Y:S01]  /*0c60*/  LDS.128 R76, [R90+0xd0] ;  /* 0x0000d0005a4c7984 */ /* 0x000e220000000c00 */
[----:B------:R-:W-:-:S03]  /*0c70*/  @!P2 ISETP.GE.OR P0, PT, R29, R52, P1 ;  /* 0x000000341d00a20c */ /* 0x000fc60000f06670 */
[----:B------:R-:W-:Y:S01]  /*0c80*/  LDS.128 R12, [R91+0xc0] ;  /* 0x0000c0005b0c7984 */ /* 0x000fe20000000c00 */
[C---:B------:R-:W-:Y:S01]  /*0c90*/  ISETP.GE.U32.AND P1, PT, R89.reuse, 0x21, PT ;  /* 0x000000215900780c */ /* 0x040fe20003f26070 */
[----:B------:R-:W-:Y:S01]  /*0ca0*/  IMAD.SHL.U32 R89, R89, 0x2, RZ ;  /* 0x0000000259597824 */ /* 0x000fe200078e00ff */
[----:B-1----:R-:W-:Y:S01]  /*0cb0*/  FSEL R4, R40, R4, P0 ;  /* 0x0000000428047208 */ /* 0x002fe20000000000 */
[----:B------:R-:W-:Y:S01]  /*0cc0*/  LDS.128 R28, [R91+0x80] ;  /* 0x000080005b1c7984 */ /* 0x000fe20000000c00 */
[----:B------:R-:W-:Y:S02]  /*0cd0*/  FSEL R5, R41, R5, P0 ;  /* 0x0000000529057208 */ /* 0x000fe40000000000 */
[----:B------:R-:W-:Y:S01]  /*0ce0*/  FSEL R6, R42, R6, P0 ;  /* 0x000000062a067208 */ /* 0x000fe20000000000 */
[----:B------:R-:W1:Y:S01]  /*0cf0*/  LDS.128 R52, [R90+0x80] ;  /* 0x000080005a347984 */ /* 0x000e620000000c00 */
[----:B------:R-:W-:Y:S02]  /*0d00*/  FSEL R7, R43, R7, P0 ;  /* 0x000000072b077208 */ /* 0x000fe40000000000 */
[----:B------:R-:W-:Y:S01]  /*0d10*/  FSEL R44, R36, R44, P0 ;  /* 0x0000002c242c7208 */ /* 0x000fe20000000000 */
[----:B------:R-:W4:Y:S01]  /*0d20*/  LDS.128 R40, [R91+0x50] ;  /* 0x000050005b287984 */ /* 0x000f220000000c00 */
[----:B------:R-:W-:-:S02]  /*0d30*/  SEL R45, R37, R45, P0 ;  /* 0x0000002d252d7207 */ /* 0x000fc40000000000 */
[----:B------:R-:W-:Y:S01]  /*0d40*/  FSEL R46, R38, R46, P0 ;  /* 0x0000002e262e7208 */ /* 0x000fe20000000000 */
[----:B------:R-:W-:Y:S01]  /*0d50*/  LDS.128 R72, [R90+0xc0] ;  /* 0x0000c0005a487984 */ /* 0x000fe20000000c00 */
[----:B------:R-:W-:Y:S02]  /*0d60*/  FSEL R47, R39, R47, P0 ;  /* 0x0000002f272f7208 */ /* 0x000fe40000000000 */
[----:B--2---:R-:W-:Y:S01]  /*0d70*/  FSEL R32, R48, R32, P0 ;  /* 0x0000002030207208 */ /* 0x004fe20000000000 */
[----:B------:R-:W2:Y:S01]  /*0d80*/  LDS.128 R36, [R91+0x60] ;  /* 0x000060005b247984 */ /* 0x000ea20000000c00 */
[----:B------:R-:W-:Y:S02]  /*0d90*/  FSEL R33, R49, R33, P0 ;  /* 0x0000002131217208 */ /* 0x000fe40000000000 */
[----:B------:R-:W-:Y:S01]  /*0da0*/  FSEL R34, R50, R34, P0 ;  /* 0x0000002232227208 */ /* 0x000fe20000000000 */
[----:B------:R-:W-:Y:S01]  /*0db0*/  LDS.128 R20, [R91+0xa0] ;  /* 0x0000a0005b147984 */ /* 0x000fe20000000c00 */
[----:B------:R-:W-:-:S02]  /*0dc0*/  FSEL R35, R51, R35, P0 ;  /* 0x0000002333237208 */ /* 0x000fc40000000000 */
[----:B---3--:R-:W-:Y:S01]  /*0dd0*/  FSEL R16, R68, R16, P0 ;  /* 0x0000001044107208 */ /* 0x008fe20000000000 */
[----:B------:R-:W3:Y:S01]  /*0de0*/  LDS.128 R60, [R90+0xa0] ;  /* 0x0000a0005a3c7984 */ /* 0x000ee20000000c00 */
[----:B------:R-:W-:Y:S02]  /*0df0*/  FSEL R17, R69, R17, P0 ;  /* 0x0000001145117208 */ /* 0x000fe40000000000 */
[----:B------:R-:W-:Y:S01]  /*0e00*/  FSEL R18, R70, R18, P0 ;  /* 0x0000001246127208 */ /* 0x000fe20000000000 */
[----:B------:R-:W-:Y:S01]  /*0e10*/  LDS.128 R24, [R91+0x90] ;  /* 0x000090005b187984 */ /* 0x000fe20000000c00 */
[----:B------:R-:W-:-:S03]  /*0e20*/  FSEL R19, R71, R19, P0 ;  /* 0x0000001347137208 */ /* 0x000fc60000000000 */
[----:B------:R-:W5:Y:S01]  /*0e30*/  LDS.128 R56, [R90+0x90] ;  /* 0x000090005a387984 */ /* 0x000f620000000c00 */
[----:B0-----:R-:W-:Y:S02]  /*0e40*/  FSEL R8, R76, R8, P0 ;  /* 0x000000084c087208 */ /* 0x001fe40000000000 */
[----:B------:R-:W-:Y:S01]  /*0e50*/  FSEL R9, R77, R9, P0 ;  /* 0x000000094d097208 */ /* 0x000fe20000000000 */
[----:B------:R-:W-:Y:S01]  /*0e60*/  LDS.128 R48, [R91+0x40] ;  /* 0x000040005b307984 */ /* 0x000fe20000000c00 */
[----:B------:R-:W-:Y:S02]  /*0e70*/  FSEL R10, R78, R10, P0 ;  /* 0x0000000a4e0a7208 */ /* 0x000fe40000000000 */
[----:B------:R-:W-:Y:S01]  /*0e80*/  FSEL R11, R79, R11, P0 ;  /* 0x0000000b4f0b7208 */ /* 0x000fe20000000000 */
[----:B------:R-:W-:Y:S01]  /*0e90*/  LDS.128 R84, [R90+0xf0] ;  /* 0x0000f0005a547984 */ /* 0x000fe20000000c00 */
[----:B-1----:R-:W-:-:S03]  /*0ea0*/  FSEL R28, R52, R28, P0 ;  /* 0x0000001c341c7208 */ /* 0x002fc60000000000 */
[----:B------:R-:W-:Y:S01]  /*0eb0*/  LDS.128 R68, [R90+0x20] ;  /* 0x000020005a447984 */ /* 0x000fe20000000c00 */
[----:B------:R-:W-:Y:S02]  /*0ec0*/  FSEL R29, R53, R29, P0 ;  /* 0x0000001d351d7208 */ /* 0x000fe40000000000 */
[----:B------:R-:W-:Y:S01]  /*0ed0*/  FSEL R30, R54, R30, P0 ;  /* 0x0000001e361e7208 */ /* 0x000fe20000000000 */
[----:B------:R-:W-:Y:S01]  /*0ee0*/  LDS.128 R76, [R90] ;  /* 0x000000005a4c7984 */ /* 0x000fe20000000c00 */
[----:B------:R-:W-:Y:S02]  /*0ef0*/  FSEL R31, R55, R31, P0 ;  /* 0x0000001f371f7208 */ /* 0x000fe40000000000 */
[----:B----4-:R-:W-:Y:S01]  /*0f00*/  FSEL R40, R80, R40, P0 ;  /* 0x0000002850287208 */ /* 0x010fe20000000000 */
[----:B------:R-:W0:Y:S01]  /*0f10*/  LDS.128 R52, [R90+0x40] ;  /* 0x000040005a347984 */ /* 0x000e220000000c00 */
[----:B------:R-:W-:Y:S02]  /*0f20*/  FSEL R41, R81, R41, P0 ;  /* 0x0000002951297208 */ /* 0x000fe40000000000 */
[----:B------:R-:W-:-:S02]  /*0f30*/  FSEL R42, R82, R42, P0 ;  /* 0x0000002a522a7208 */ /* 0x000fc40000000000 */
[----:B------:R-:W-:Y:S02]  /*0f40*/  FSEL R43, R83, R43, P0 ;  /* 0x0000002b532b7208 */ /* 0x000fe40000000000 */
[----:B------:R-:W1:Y:S01]  /*0f50*/  LDS.128 R80, [R91+0xf0] ;  /* 0x0000f0005b507984 */ /* 0x000e620000000c00 */
[----:B--2---:R-:W-:Y:S02]  /*0f60*/  FSEL R36, R64, R36, P0 ;  /* 0x0000002440247208 */ /* 0x004fe40000000000 */
[----:B------:R-:W-:Y:S02]  /*0f70*/  FSEL R37, R65, R37, P0 ;  /* 0x0000002541257208 */ /* 0x000fe40000000000 */
[----:B------:R-:W-:Y:S02]  /*0f80*/  FSEL R38, R66, R38, P0 ;  /* 0x0000002642267208 */ /* 0x000fe40000000000 */
[----:B------:R-:W-:Y:S02]  /*0f90*/  FSEL R39, R67, R39, P0 ;  /* 0x0000002743277208 */ /* 0x000fe40000000000 */
[----:B------:R-:W2:Y:S01]  /*0fa0*/  LDS.128 R64, [R91+0x20] ;  /* 0x000020005b407984 */ /* 0x000ea20000000c00 */
[----:B------:R-:W-:-:S02]  /*0fb0*/  FSEL R12, R72, R12, P0 ;  /* 0x0000000c480c7208 */ /* 0x000fc40000000000 */
[----:B------:R-:W-:Y:S02]  /*0fc0*/  FSEL R13, R73, R13, P0 ;  /* 0x0000000d490d7208 */ /* 0x000fe40000000000 */
[----:B------:R-:W-:Y:S02]  /*0fd0*/  FSEL R14, R74, R14, P0 ;  /* 0x0000000e4a0e7208 */ /* 0x000fe40000000000 */
[----:B------:R-:W-:Y:S02]  /*0fe0*/  FSEL R15, R75, R15, P0 ;  /* 0x0000000f4b0f7208 */ /* 0x000fe40000000000 */
[----:B---3--:R-:W-:Y:S01]  /*0ff0*/  FSEL R20, R60, R20, P0 ;  /* 0x000000143c147208 */ /* 0x008fe20000000000 */
[----:B------:R-:W3:Y:S01]  /*1000*/  LDS.128 R72, [R91] ;  /* 0x000000005b487984 */ /* 0x000ee20000000c00 */
[----:B------:R-:W-:Y:S02]  /*1010*/  FSEL R21, R61, R21, P0 ;  /* 0x000000153d157208 */ /* 0x000fe40000000000 */
[----:B------:R-:W-:-:S02]  /*1020*/  FSEL R22, R62, R22, P0 ;  /* 0x000000163e167208 */ /* 0x000fc40000000000 */
[----:B------:R-:W-:Y:S02]  /*1030*/  FSEL R23, R63, R23, P0 ;  /* 0x000000173f177208 */ /* 0x000fe40000000000 */
[----:B-----5:R-:W-:Y:S01]  /*1040*/  FSEL R24, R56, R24, P0 ;  /* 0x0000001838187208 */ /* 0x020fe20000000000 */
[----:B------:R-:W-:Y:S01]  /*1050*/  LDS.128 R60, [R90+0x30] ;  /* 0x000030005a3c7984 */ /* 0x000fe20000000c00 */
[----:B------:R-:W-:Y:S02]  /*1060*/  FSEL R25, R57, R25, P0 ;  /* 0x0000001939197208 */ /* 0x000fe40000000000 */
[----:B------:R-:W-:Y:S02]  /*1070*/  FSEL R26, R58, R26, P0 ;  /* 0x0000001a3a1a7208 */ /* 0x000fe40000000000 */
[----:B------:R-:W-:Y:S02]  /*1080*/  FSEL R27, R59, R27, P0 ;  /* 0x0000001b3b1b7208 */ /* 0x000fe40000000000 */
[----:B------:R-:W4:Y:S01]  /*1090*/  LDS.128 R56, [R91+0x30] ;  /* 0x000030005b387984 */ /* 0x000f220000000c00 */
[----:B0-----:R-:W-:-:S02]  /*10a0*/  FSEL R48, R52, R48, P0 ;  /* 0x0000003034307208 */ /* 0x001fc40000000000 */
[----:B------:R-:W-:Y:S02]  /*10b0*/  FSEL R51, R55, R51, P0 ;  /* 0x0000003337337208 */ /* 0x000fe40000000000 */
[----:B------:R-:W-:Y:S02]  /*10c0*/  PRMT R55, R87, 0x7773, RZ ;  /* 0x0000777357377816 */ /* 0x000fe400000000ff */
[----:B-1----:R-:W-:Y:S02]  /*10d0*/  PRMT R52, R83, 0x7773, RZ ;  /* 0x0000777353347816 */ /* 0x002fe400000000ff */
[----:B------:R-:W-:Y:S02]  /*10e0*/  FSEL R49, R53, R49, P0 ;  /* 0x0000003135317208 */ /* 0x000fe40000000000 */
[----:B------:R-:W-:Y:S02]  /*10f0*/  FSEL R50, R54, R50, P0 ;  /* 0x0000003236327208 */ /* 0x000fe40000000000 */
[----:B------:R-:W-:-:S02]  /*1100*/  SEL R52, R55, R52, P0 ;  /* 0x0000003437347207 */ /* 0x000fc40000000000 */
[----:B--2---:R-:W-:Y:S02]  /*1110*/  FSEL R66, R70, R66, P0 ;  /* 0x0000004246427208 */ /* 0x004fe40000000000 */
[----:B------:R-:W-:Y:S02]  /*1120*/  PRMT R53, R83, 0x7772, RZ ;  /* 0x0000777253357816 */ /* 0x000fe400000000ff */
[----:B------:R-:W-:Y:S02]  /*1130*/  PRMT R54, R87, 0x7772, RZ ;  /* 0x0000777257367816 */ /* 0x000fe400000000ff */
[----:B------:R-:W-:Y:S02]  /*1140*/  PRMT R70, R83, 0x7770, RZ ;  /* 0x0000777053467816 */ /* 0x000fe400000000ff */
[----:B------:R-:W-:Y:S02]  /*1150*/  PRMT R55, R87, 0x7770, RZ ;  /* 0x0000777057377816 */ /* 0x000fe400000000ff */
[----:B------:R-:W-:-:S02]  /*1160*/  SEL R53, R54, R53, P0 ;  /* 0x0000003536357207 */ /* 0x000fc40000000000 */
[----:B------:R-:W-:Y:S02]  /*1170*/  SEL R70, R55, R70, P0 ;  /* 0x0000004637467207 */ /* 0x000fe40000000000 */
[----:B------:R-:W-:Y:S02]  /*1180*/  PRMT R54, R82, 0x7773, RZ ;  /* 0x0000777352367816 */ /* 0x000fe400000000ff */
[----:B------:R-:W-:Y:S02]  /*1190*/  PRMT R55, R86, 0x7773, RZ ;  /* 0x0000777356377816 */ /* 0x000fe400000000ff */
[----:B------:R-:W-:Y:S02]  /*11a0*/  FSEL R67, R71, R67, P0 ;  /* 0x0000004347437208 */ /* 0x000fe40000000000 */
[----:B---3--:R-:W-:Y:S02]  /*11b0*/  FSEL R74, R78, R74, P0 ;  /* 0x0000004a4e4a7208 */ /* 0x008fe40000000000 */
[----:B------:R-:W-:-:S02]  /*11c0*/  SEL R54, R55, R54, P0 ;  /* 0x0000003637367207 */ /* 0x000fc40000000000 */
[----:B------:R-:W-:Y:S02]  /*11d0*/  PRMT R71, R83, 0x7771, RZ ;  /* 0x0000777153477816 */ /* 0x000fe400000000ff */
[----:B----4-:R-:W-:Y:S02]  /*11e0*/  FSEL R56, R60, R56, P0 ;  /* 0x000000383c387208 */ /* 0x010fe40000000000 */
[----:B------:R-:W-:Y:S02]  /*11f0*/  PRMT R60, R87, 0x7771, RZ ;  /* 0x00007771573c7816 */ /* 0x000fe400000000ff */
[----:B------:R-:W-:Y:S02]  /*1200*/  PRMT R78, R82, 0x7770, RZ ;  /* 0x00007770524e7816 */ /* 0x000fe400000000ff */
[----:B------:R-:W-:Y:S02]  /*1210*/  PRMT R55, R86, 0x7770, RZ ;  /* 0x0000777056377816 */ /* 0x000fe400000000ff */
[----:B------:R-:W-:-:S02]  /*1220*/  FSEL R57, R61, R57, P0 ;  /* 0x000000393d397208 */ /* 0x000fc40000000000 */
[----:B------:R-:W-:Y:S02]  /*1230*/  FSEL R64, R68, R64, P0 ;  /* 0x0000004044407208 */ /* 0x000fe40000000000 */
[----:B------:R-:W-:Y:S02]  /*1240*/  SEL R71, R60, R71, P0 ;  /* 0x000000473c477207 */ /* 0x000fe40000000000 */
[----:B------:R-:W-:Y:S02]  /*1250*/  SEL R78, R55, R78, P0 ;  /* 0x0000004e374e7207 */ /* 0x000fe40000000000 */
[----:B------:R-:W-:Y:S02]  /*1260*/  PRMT R60, R82, 0x7772, RZ ;  /* 0x00007772523c7816 */ /* 0x000fe400000000ff */
[----:B------:R-:W-:Y:S02]  /*1270*/  PRMT R61, R86, 0x7772, RZ ;  /* 0x00007772563d7816 */ /* 0x000fe400000000ff */
[----:B------:R-:W-:-:S02]  /*1280*/  PRMT R55, R81, 0x7773, RZ ;  /* 0x0000777351377816 */ /* 0x000fc400000000ff */
[----:B------:R-:W-:Y:S02]  /*1290*/  PRMT R68, R85, 0x7773, RZ ;  /* 0x0000777355447816 */ /* 0x000fe400000000ff */
[----:B------:R-:W-:Y:S02]  /*12a0*/  FSEL R58, R62, R58, P0 ;  /* 0x0000003a3e3a7208 */ /* 0x000fe40000000000 */
[----:B------:R-:W-:Y:S02]  /*12b0*/  FSEL R59, R63, R59, P0 ;  /* 0x0000003b3f3b7208 */ /* 0x000fe40000000000 */
[----:B------:R-:W-:Y:S02]  /*12c0*/  FSEL R72, R76, R72, P0 ;  /* 0x000000484c487208 */ /* 0x000fe40000000000 */
[----:B------:R-:W-:Y:S02]  /*12d0*/  FSEL R73, R77, R73, P0 ;  /* 0x000000494d497208 */ /* 0x000fe40000000000 */
[----:B------:R-:W-:-:S02]  /*12e0*/  SEL R60, R61, R60, P0 ;  /* 0x0000003c3d3c7207 */ /* 0x000fc40000000000 */
[----:B------:R-:W-:Y:S02]  /*12f0*/  SEL R55, R68, R55, P0 ;  /* 0x0000003744377207 */ /* 0x000fe40000000000 */
[----:B------:R-:W-:Y:S02]  /*1300*/  PRMT R62, R81, 0x7772, RZ ;  /* 0x00007772513e7816 */ /* 0x000fe400000000ff */
[----:B------:R-:W-:Y:S02]  /*1310*/  PRMT R63, R85, 0x7772, RZ ;  /* 0x00007772553f7816 */ /* 0x000fe400000000ff */
[----:B------:R-:W-:Y:S02]  /*1320*/  PRMT R61, R81, 0x7770, RZ ;  /* 0x00007770513d7816 */ /* 0x000fe400000000ff */
[----:B------:R-:W-:Y:S02]  /*1330*/  PRMT R76, R85, 0x7770, RZ ;  /* 0x00007770554c7816 */ /* 0x000fe400000000ff */
[----:B------:R-:W-:-:S02]  /*1340*/  PRMT R77, R81, 0x7771, RZ ;  /* 0x00007771514d7816 */ /* 0x000fc400000000ff */
[----:B------:R-:W-:Y:S02]  /*1350*/  PRMT R68, R85, 0x7771, RZ ;  /* 0x0000777155447816 */ /* 0x000fe400000000ff */
[----:B------:R-:W-:Y:S02]  /*1360*/  SEL R62, R63, R62, P0 ;  /* 0x0000003e3f3e7207 */ /* 0x000fe40000000000 */
[----:B------:R-:W-:Y:S02]  /*1370*/  SEL R61, R76, R61, P0 ;  /* 0x0000003d4c3d7207 */ /* 0x000fe40000000000 */
[----:B------:R-:W-:Y:S02]  /*1380*/  SEL R77, R68, R77, P0 ;  /* 0x0000004d444d7207 */ /* 0x000fe40000000000 */
[----:B------:R-:W-:Y:S02]  /*1390*/  PRMT R63, R80, 0x7773, RZ ;  /* 0x00007773503f7816 */ /* 0x000fe400000000ff */
[----:B------:R-:W-:-:S02]  /*13a0*/  PRMT R76, R84, 0x7773, RZ ;  /* 0x00007773544c7816 */ /* 0x000fc400000000ff */
[----:B------:R-:W-:Y:S02]  /*13b0*/  PRMT R68, R80, 0x7772, RZ ;  /* 0x0000777250447816 */ /* 0x000fe400000000ff */
[----:B------:R-:W-:Y:S02]  /*13c0*/  PRMT R81, R84, 0x7772, RZ ;  /* 0x0000777254517816 */ /* 0x000fe400000000ff */
[----:B------:R-:W-:Y:S02]  /*13d0*/  FSEL R75, R79, R75, P0 ;  /* 0x0000004b4f4b7208 */ /* 0x000fe40000000000 */
[----:B------:R-:W-:Y:S02]  /*13e0*/  SEL R63, R76, R63, P0 ;  /* 0x0000003f4c3f7207 */ /* 0x000fe40000000000 */
[----:B------:R-:W-:Y:S02]  /*13f0*/  SEL R68, R81, R68, P0 ;  /* 0x0000004451447207 */ /* 0x000fe40000000000 */
[----:B------:R-:W-:-:S02]  /*1400*/  PRMT R79, R82, 0x7771, RZ ;  /* 0x00007771524f7816 */ /* 0x000fc400000000ff */
[----:B------:R-:W-:Y:S02]  /*1410*/  PRMT R86, R86, 0x7771, RZ ;  /* 0x0000777156567816 */ /* 0x000fe400000000ff */
[----:B------:R-:W-:Y:S02]  /*1420*/  PRMT R76, R80, 0x7771, RZ ;  /* 0x00007771504c7816 */ /* 0x000fe400000000ff */
[----:B------:R-:W-:Y:S02]  /*1430*/  PRMT R81, R84, 0x7771, RZ ;  /* 0x0000777154517816 */ /* 0x000fe400000000ff */
[----:B------:R-:W-:Y:S02]  /*1440*/  FSEL R65, R69, R65, P0 ;  /* 0x0000004145417208 */ /* 0x000fe40000000000 */
[----:B------:R-:W-:Y:S02]  /*1450*/  PRMT R69, R80, 0x7770, RZ ;  /* 0x0000777050457816 */ /* 0x000fe400000000ff */
[----:B------:R-:W-:-:S02]  /*1460*/  PRMT R84, R84, 0x7770, RZ ;  /* 0x0000777054547816 */ /* 0x000fc400000000ff */
[----:B------:R-:W-:Y:S02]  /*1470*/  SEL R79, R86, R79, P0 ;  /* 0x0000004f564f7207 */ /* 0x000fe40000000000 */
[----:B------:R-:W-:Y:S02]  /*1480*/  SEL R76, R81, R76, P0 ;  /* 0x0000004c514c7207 */ /* 0x000fe40000000000 */
[----:B------:R-:W-:Y:S02]  /*1490*/  PRMT R80, R53, 0x7610, R80 ;  /* 0x0000761035507816 */ /* 0x000fe40000000050 */
[----:B------:R-:W-:Y:S02]  /*14a0*/  PRMT R53, R54, 0x7610, R53 ;  /* 0x0000761036357816 */ /* 0x000fe40000000035 */
[----:B------:R-:W-:Y:S02]  /*14b0*/  SEL R69, R84, R69, P0 ;  /* 0x0000004554457207 */ /* 0x000fe40000000000 */
[----:B------:R-:W-:-:S02]  /*14c0*/  PRMT R82, R52, 0x7610, R82 ;  /* 0x0000761034527816 */ /* 0x000fc40000000052 */
[----:B------:R-:W-:Y:S02]  /*14d0*/  PRMT R54, R60, 0x7610, R54 ;  /* 0x000076103c367816 */ /* 0x000fe40000000036 */
[----:B------:R-:W-:Y:S02]  /*14e0*/  PRMT R52, R78, 0x7610, R52 ;  /* 0x000076104e347816 */ /* 0x000fe40000000034 */
[----:B------:R-:W-:Y:S02]  /*14f0*/  PRMT R60, R79, 0x7610, R60 ;  /* 0x000076104f3c7816 */ /* 0x000fe4000000003c */
[----:B------:R-:W-:Y:S02]  /*1500*/  PRMT R86, R77, 0x7610, R86 ;  /* 0x000076104d567816 */ /* 0x000fe40000000056 */
[----:B------:R-:W-:Y:S01]  /*1510*/  PRMT R84, R76, 0x7610, R84 ;  /* 0x000076104c547816 */ /* 0x000fe20000000054 */
[----:B------:R-:W-:Y:S06]  /*1520*/  @!P1 BRA `(.L_x_30) ;  /* 0xfffffff000349947 */ /* 0x000fec000383ffff */
[----:B------:R-:W0:Y:S01]  /*1530*/  S2R R78, SR_TID.X ;  /* 0x00000000004e7919 */ /* 0x000e220000002100 */
[----:B------:R-:W1:Y:S01]  /*1540*/  S2UR UR5, SR_CgaCtaId ;  /* 0x00000000000579c3 */ /* 0x000e620000008800 */
[----:B------:R-:W2:Y:S01]  /*1550*/  LDCU.U8 UR4, c[0x0][0x380] ;  /* 0x00007000ff0477ac */ /* 0x000ea20008000000 */
[----:B------:R-:W3:Y:S01]  /*1560*/  S2R R77, SR_LANEID ;  /* 0x00000000004d7919 */ /* 0x000ee20000000000 */
[----:B--2---:R-:W-:-:S03]  /*1570*/  UPRMT UR6, UR4, 0x8880, URZ ;  /* 0x0000888004067896 */ /* 0x004fc600080000ff */
[----:B------:R-:W-:Y:S02]  /*1580*/  UMOV UR4, 0x400 ;  /* 0x0000040000047882 */ /* 0x000fe40000000000 */
[----:B-1----:R-:W-:-:S03]  /*1590*/  ULEA UR5, UR5, UR4, 0x18 ;  /* 0x0000000405057291 */ /* 0x002fc6000f8ec0ff */
[----:B------:R-:W-:Y:S02]  /*15a0*/  UMOV UR4, UR6 ;  /* 0x0000000600047c82 */ /* 0x000fe40008000000 */
[----:B------:R-:W-:Y:S01]  /*15b0*/  UISETP.NE.AND UP0, UPT, UR4, URZ, UPT ;  /* 0x000000ff0400728c */ /* 0x000fe2000bf05270 */
[----:B0-----:R-:W-:-:S05]  /*15c0*/  LOP3.LUT R76, R78, 0x3e0, RZ, 0xc0, !PT ;  /* 0x000003e04e4c7812 */ /* 0x001fca00078ec0ff */
[----:B---3--:R-:W-:-:S05]  /*15d0*/  IMAD.IADD R77, R76, 0x1, R77 ;  /* 0x000000014c4d7824 */ /* 0x008fca00078e024d */
[----:B------:R-:W-:Y:S01]  /*15e0*/  LEA R77, R77, UR5, 0x8 ;  /* 0x000000054d4d7c11 */ /* 0x000fe2000f8e40ff */
[----:B------:R-:W-:Y:S06]  /*15f0*/  BAR.SYNC.DEFER_BLOCKING 0x0 ;  /* 0x0000000000007b1d */ /* 0x000fec0000010000 */
[----:B------:R-:W-:Y:S05]  /*1600*/  BRA.U !UP0, `(.L_x_31) ;  /* 0x0000000508007547 */ /* 0x000fea000b800000 */
[----:B------:R-:W-:Y:S01]  /*1610*/  STS.128 [R77+0xe0], R4 ;  /* 0x0000e0044d007388 */ /* 0x000fe20000000c00 */
[----:B------:R-:W0:Y:S01]  /*1620*/  LDCU.64 UR4, c[0x0][0x398] ;  /* 0x00007300ff0477ac */ /* 0x000e220008000a00 */
[----:B------:R-:W-:Y:S02]  /*1630*/  IMAD.WIDE.U32 R2, R0, 0x40, RZ ;  /* 0x0000004000027825 */ /* 0x000fe400078e00ff */
        /* <DEDUP_REMOVED lines=29> */
[----:B------:R1:W-:Y:S01]  /*1810*/  STS.U8 [R77+0xf4], R61 ;  /* 0x0000f43d4d007388 */ /* 0x0003e20000000000 */
[----:B------:R-:W-:-:S03]  /*1820*/  NOP ;  /* 0x0000000000007918 */ /* 0x000fc60000000000 */
[----:B------:R-:W-:Y:S01]  /*1830*/  LDS.128 R72, [R77+0x10] ;  /* 0x000010004d487984 */ /* 0x000fe20000000c00 */
[----:B-1----:R-:W-:-:S03]  /*1840*/  LOP3.LUT R61, R78, 0x1f, RZ, 0xc0, !PT ;  /* 0x0000001f4e3d7812 */ /* 0x002fc600078ec0ff */
[----:B------:R-:W1:Y:S01]  /*1850*/  LDS.128 R64, [R77] ;  /* 0x000000004d407984 */ /* 0x000e620000000c00 */
[----:B------:R-:W-:-:S03]  /*1860*/  IADD3 R76, P0, P1, R61, R2, R76 ;  /* 0x000000023d4c7210 */ /* 0x000fc6000791e04c */
[----:B------:R-:W-:Y:S01]  /*1870*/  LDS.128 R56, [R77+0x30] ;  /* 0x000030004d387984 */ /* 0x000fe20000000c00 */
[----:B------:R-:W-:-:S03]  /*1880*/  IADD3.X R3, PT, PT, RZ, R3, RZ, P0, P1 ;  /* 0x00000003ff037210 */ /* 0x000fc600007e24ff */
[----:B------:R-:W2:Y:S01]  /*1890*/  LDS.128 R48, [R77+0x20] ;  /* 0x000020004d307984 */ /* 0x000ea20000000c00 */
[----:B0-----:R-:W-:-:S03]  /*18a0*/  LEA R2, P0, R76, UR4, 0x8 ;  /* 0x000000044c027c11 */ /* 0x001fc6000f8040ff */
[----:B------:R-:W-:Y:S01]  /*18b0*/  LDS.128 R44, [R77+0x50] ;  /* 0x000050004d2c7984 */ /* 0x000fe20000000c00 */
[----:B------:R-:W-:-:S03]  /*18c0*/  LEA.HI.X R3, R76, UR5, R3, 0x8, P0 ;  /* 0x000000054c037c11 */ /* 0x000fc600080f4403 */
[----:B------:R-:W0:Y:S04]  /*18d0*/  LDS.128 R40, [R77+0x40] ;  /* 0x000040004d287984 */ /* 0x000e280000000c00 */
        /* <DEDUP_REMOVED lines=10> */
[----:B-1----:R-:W-:Y:S04]  /*1980*/  STG.E.ENL2.256 desc[UR8][R2.64], R64, R72 ;  /* 0xf80000400248797f */ /* 0x002fe8000f121808 */
[----:B--2---:R-:W-:Y:S04]  /*1990*/  STG.E.ENL2.256 desc[UR8][R2.64+0x20], R48, R56 ;  /* 0xf80001300238797f */ /* 0x004fe8000f121808 */
[----:B0-----:R-:W-:Y:S04]  /*19a0*/  STG.E.ENL2.256 desc[UR8][R2.64+0x40], R40, R44 ;  /* 0xf8000228022c797f */ /* 0x001fe8000f121808 */
[----:B---3--:R-:W-:Y:S04]  /*19b0*/  STG.E.ENL2.256 desc[UR8][R2.64+0x60], R32, R36 ;  /* 0xf80003200224797f */ /* 0x008fe8000f121808 */
[----:B----4-:R-:W-:Y:S04]  /*19c0*/  STG.E.ENL2.256 desc[UR8][R2.64+0x80], R24, R28 ;  /* 0xf8000418021c797f */ /* 0x010fe8000f121808 */
[----:B-----5:R-:W-:Y:S04]  /*19d0*/  STG.E.ENL2.256 desc[UR8][R2.64+0xa0], R16, R20 ;  /* 0xf80005100214797f */ /* 0x020fe8000f121808 */
[----:B------:R-:W-:Y:S04]  /*19e0*/  STG.E.ENL2.256 desc[UR8][R2.64+0xc0], R8, R12 ;  /* 0xf8000608020c797f */ /* 0x000fe8000f121808 */
[----:B------:R-:W-:Y:S01]  /*19f0*/  STG.E.ENL2.256 desc[UR8][R2.64+0xe0], R52, R4 ;  /* 0xf80007340204797f */ /* 0x000fe2000f121808 */
[----:B------:R-:W-:Y:S05]  /*1a00*/  EXIT ;  /* 0x000000000000794d */ /* 0x000fea0003800000 */
.L_x_31:
[----:B------:R0:W-:Y:S01]  /*1a10*/  STS.128 [R77+0xe0], R4 ;  /* 0x0000e0044d007388 */ /* 0x0001e20000000c00 */
[----:B------:R-:W0:Y:S03]  /*1a20*/  LDCU.64 UR4, c[0x0][0x3b0] ;  /* 0x00007600ff0477ac */ /* 0x000e260008000a00 */
[----:B------:R-:W-:Y:S04]  /*1a30*/  STS.128 [R77+0xd0], R8 ;  /* 0x0000d0084d007388 */ /* 0x000fe80000000c00 */
[----:B------:R-:W-:Y:S04]  /*1a40*/  STS.128 [R77+0xc0], R12 ;  /* 0x0000c00c4d007388 */ /* 0x000fe80000000c00 */
[----:B------:R-:W-:Y:S04]  /*1a50*/  STS.128 [R77+0xb0], R16 ;  /* 0x0000b0104d007388 */ /* 0x000fe80000000c00 */
[----:B------:R-:W-:Y:S01]  /*1a60*/  STS.128 [R77+0xa0], R20 ;  /* 0x0000a0144d007388 */ /* 0x000fe20000000c00 */
[----:B0-----:R-:W-:-:S03]  /*1a70*/  IADD3 R4, P0, PT, R3, UR4, RZ ;  /* 0x0000000403047c10 */ /* 0x001fc6000ff1e0ff */
[----:B------:R-:W-:Y:S01]  /*1a80*/  STS.128 [R77+0x90], R24 ;  /* 0x000090184d007388 */ /* 0x000fe20000000c00 */
[----:B------:R-:W-:-:S03]  /*1a90*/  IADD3.X R5, PT, PT, R2, UR5, RZ, P0, !PT ;  /* 0x0000000502057c10 */ /* 0x000fc600087fe4ff */
        /* <DEDUP_REMOVED lines=52> */
.L_x_26:
[----:B------:R-:W0:Y:S01]  /*1de0*/  LDC.64 R64, c[0x0][0x388] ;  /* 0x0000e200ff407b82 */ /* 0x000e220000000a00 */
[----:B------:R-:W-:Y:S01]  /*1df0*/  ACQBULK ;  /* 0x000000000000782e */ /* 0x000fe20000000000 */
[----:B------:R-:W1:Y:S06]  /*1e00*/  S2R R3, SR_TID.X ;  /* 0x0000000000037919 */ /* 0x000e6c0000002100 */
[----:B------:R-:W2:Y:S01]  /*1e10*/  LDC R2, c[0x0][0x3a8] ;  /* 0x0000ea00ff027b82 */ /* 0x000ea20000000800 */
[----:B0-----:R-:W-:-:S05]  /*1e20*/  IMAD.WIDE.U32 R64, R0, 0x4000, R64 ;  /* 0x0000400000407825 */ /* 0x001fca00078e0040 */
        /* <DEDUP_REMOVED lines=76> */
[----:B------:R-:W-:Y:S01]  /*22f0*/  IMAD.SHL.U32 R92, R0, 0x40, RZ ;  /* 0x00000040005c7824 */ /* 0x000fe200078e00ff */
[----:B-1----:R-:W-:Y:S01]  /*2300*/  LOP3.LUT R70, R3, 0x3e0, RZ, 0xc0, !PT ;  /* 0x000003e003467812 */ /* 0x002fe200078ec0ff */
[----:B------:R-:W-:Y:S01]  /*2310*/  BSSY.RECONVERGENT B0, `(.L_x_32) ;  /* 0x0000055000007945 */ /* 0x000fe20003800200 */
[----:B------:R-:W1:Y:S01]  /*2320*/  S2R R72, SR_LANEID ;  /* 0x0000000000487919 */ /* 0x000e620000000000 */
[----:B------:R-:W-:-:S05]  /*2330*/  IMAD.MOV R92, RZ, RZ, -R92 ;  /* 0x000000ffff5c7224 */ /* 0x000fca00078e0a5c */
[----:B--2---:R-:W-:Y:S02]  /*2340*/  VIADDMNMX R92, R92, R2, 0x40, PT ;  /* 0x000000405c5c7446 */ /* 0x004fe40003800102 */
[----:B------:R-:W-:-:S04]  /*2350*/  LOP3.LUT R2, R70, 0x1f, R3, 0xf8, !PT ;  /* 0x0000001f46027812 */ /* 0x000fc800078ef803 */
[----:B------:R-:W-:-:S13]  /*2360*/  ISETP.GE.AND P0, PT, R2, R92, PT ;  /* 0x0000005c0200720c */ /* 0x000fda0003f06270 */
[----:B0-----:R-:W-:Y:S05]  /*2370*/  @P0 BRA `(.L_x_33) ;  /* 0x0000000400380947 */ /* 0x001fea0003800000 */
[----:B------:R-:W-:-:S05]  /*2380*/  LEA R64, P0, R2, R64, 0x8 ;  /* 0x0000004002407211 */ /* 0x000fca00078040ff */
[----:B------:R-:W-:-:S05]  /*2390*/  IMAD.X R65, RZ, RZ, R65, P0 ;  /* 0x000000ffff417224 */ /* 0x000fca00000e0641 */
[----:B-----5:R0:W5:Y:S04]  /*23a0*/  LDG.E.U8 R68, desc[UR8][R64.64+0xf4] ;  /* 0x0000f40840447981 */ /* 0x020168000c1e1100 */
        /* <DEDUP_REMOVED lines=75> */
.L_x_33:
[----:B------:R-:W-:Y:S05]  /*2860*/  BSYNC.RECONVERGENT B0 ;  /* 0x0000000000007941 */ /* 0x000fea0003800200 */
.L_x_32:
[----:B------:R-:W2:Y:S01]  /*2870*/  S2UR UR5, SR_CgaCtaId ;  /* 0x00000000000579c3 */ /* 0x000ea20000008800 */
[----:B------:R-:W-:Y:S01]  /*2880*/  UMOV UR4, 0x400 ;  /* 0x0000040000047882 */ /* 0x000fe20000000000 */
[----:B-1----:R-:W-:Y:S01]  /*2890*/  IMAD.IADD R2, R70, 0x1, R72 ;  /* 0x0000000146027824 */ /* 0x002fe200078e0248 */
[----:B--2---:R-:W-:-:S06]  /*28a0*/  ULEA UR4, UR5, UR4, 0x18 ;  /* 0x0000000405047291 */ /* 0x004fcc000f8ec0ff */
[----:B------:R-:W-:-:S05]  /*28b0*/  LEA R2, R2, UR4, 0x8 ;  /* 0x0000000402027c11 */ /* 0x000fca000f8e40ff */
[----:B-----5:R-:W-:Y:S04]  /*28c0*/  STS.128 [R2], R60 ;  /* 0x0000003c02007388 */ /* 0x020fe80000000c00 */
        /* <DEDUP_REMOVED lines=31> */
[----:B------:R-:W1:Y:S04]  /*2ac0*/  LDS.128 R48, [R2+0xf0] ;  /* 0x0000f00002307984 */ /* 0x000e680000000c00 */
[----:B------:R2:W3:Y:S04]  /*2ad0*/  LDS.128 R4, [R2+0xe0] ;  /* 0x0000e00002047984 */ /* 0x0004e80000000c00 */
[----:B------:R2:W4:Y:S04]  /*2ae0*/  LDS.128 R8, [R2+0xd0] ;  /* 0x0000d00002087984 */ /* 0x0005280000000c00 */
[----:B------:R2:W2:Y:S04]  /*2af0*/  LDS.128 R12, [R2+0xc0] ;  /* 0x0000c000020c7984 */ /* 0x0004a80000000c00 */
[----:B------:R0:W2:Y:S04]  /*2b00*/  LDS.128 R16, [R2+0xb0] ;  /* 0x0000b00002107984 */ /* 0x0000a80000000c00 */
[----:B------:R0:W2:Y:S04]  /*2b10*/  LDS.128 R20, [R2+0xa0] ;  /* 0x0000a00002147984 */ /* 0x0000a80000000c00 */
[----:B------:R0:W2:Y:S04]  /*2b20*/  LDS.128 R24, [R2+0x90] ;  /* 0x0000900002187984 */ /* 0x0000a80000000c00 */
[----:B------:R0:W2:Y:S04]  /*2b30*/  LDS.128 R28, [R2+0x80] ;  /* 0x00008000021c7984 */ /* 0x0000a80000000c00 */
[----:B------:R0:W2:Y:S04]  /*2b40*/  LDS.128 R32, [R2+0x70] ;  /* 0x0000700002207984 */ /* 0x0000a80000000c00 */
[----:B------:R0:W2:Y:S04]  /*2b50*/  LDS.128 R36, [R2+0x60] ;  /* 0x0000600002247984 */ /* 0x0000a80000000c00 */
[----:B------:R0:W2:Y:S01]  /*2b60*/  LDS.128 R44, [R2+0x50] ;  /* 0x00005000022c7984 */ /* 0x0000a20000000c00 */
[----:B-1----:R-:W-:-:S02]  /*2b70*/  PRMT R67, R48, 0x7770, RZ ;  /* 0x0000777030437816 */ /* 0x002fc400000000ff */
[C---:B------:R-:W-:Y:S01]  /*2b80*/  PRMT R66, R48.reuse, 0x7771, RZ ;  /* 0x0000777130427816 */ /* 0x040fe200000000ff */
[----:B------:R1:W1:Y:S01]  /*2b90*/  LDS.128 R52, [R2+0x40] ;  /* 0x0000400002347984 */ /* 0x0002620000000c00 */
[----:B------:R-:W-:Y:S02]  /*2ba0*/  PRMT R59, R48, 0x7772, RZ ;  /* 0x00007772303b7816 */ /* 0x000fe400000000ff */
[C---:B------:R-:W-:Y:S01]  /*2bb0*/  PRMT R57, R49.reuse, 0x7770, RZ ;  /* 0x0000777031397816 */ /* 0x040fe200000000ff */
[----:B------:R1:W1:Y:S01]  /*2bc0*/  LDS.128 R60, [R2+0x30] ;  /* 0x00003000023c7984 */ /* 0x0002620000000c00 */
[C---:B------:R-:W-:Y:S02]  /*2bd0*/  PRMT R56, R49.reuse, 0x7771, RZ ;  /* 0x0000777131387816 */ /* 0x040fe400000000ff */
[----:B0-----:R-:W-:Y:S01]  /*2be0*/  PRMT R64, R49, 0x7772, RZ ;  /* 0x0000777231407816 */ /* 0x001fe200000000ff */
[----:B------:R0:W0:Y:S01]  /*2bf0*/  LDS.128 R68, [R2+0x20] ;  /* 0x0000200002447984 */ /* 0x0000220000000c00 */
[----:B------:R-:W-:-:S02]  /*2c00*/  PRMT R83, R50, 0x7770, RZ ;  /* 0x0000777032537816 */ /* 0x000fc400000000ff */
[C---:B------:R-:W-:Y:S01]  /*2c10*/  PRMT R72, R50.reuse, 0x7771, RZ ;  /* 0x0000777132487816 */ /* 0x040fe200000000ff */
[----:B------:R0:W0:Y:S01]  /*2c20*/  LDS.128 R40, [R2+0x10] ;  /* 0x0000100002287984 */ /* 0x0000220000000c00 */
[----:B------:R-:W-:Y:S02]  /*2c30*/  PRMT R85, R50, 0x7772, RZ ;  /* 0x0000777232557816 */ /* 0x000fe400000000ff */
[----:B------:R-:W-:Y:S01]  /*2c40*/  PRMT R48, R48, 0x7773, RZ ;  /* 0x0000777330307816 */ /* 0x000fe200000000ff */
[----:B------:R0:W0:Y:S01]  /*2c50*/  LDS.128 R76, [R2] ;  /* 0x00000000024c7984 */ /* 0x0000220000000c00 */
[----:B------:R-:W-:Y:S02]  /*2c60*/  PRMT R49, R49, 0x7773, RZ ;  /* 0x0000777331317816 */ /* 0x000fe400000000ff */
[----:B------:R-:W-:Y:S02]  /*2c70*/  PRMT R50, R50, 0x7773, RZ ;  /* 0x0000777332327816 */ /* 0x000fe400000000ff */
[----:B------:R-:W-:-:S02]  /*2c80*/  PRMT R81, R51, 0x7770, RZ ;  /* 0x0000777033517816 */ /* 0x000fc400000000ff */
[C---:B------:R-:W-:Y:S02]  /*2c90*/  PRMT R93, R51.reuse, 0x7771, RZ ;  /* 0x00007771335d7816 */ /* 0x040fe400000000ff */
[C---:B------:R-:W-:Y:S02]  /*2ca0*/  PRMT R89, R51.reuse, 0x7772, RZ ;  /* 0x0000777233597816 */ /* 0x040fe400000000ff */
[----:B------:R-:W-:Y:S02]  /*2cb0*/  PRMT R91, R51, 0x7773, RZ ;  /* 0x00007773335b7816 */ /* 0x000fe400000000ff */
[----:B------:R-:W-:Y:S02]  /*2cc0*/  PRMT R51, R56, 0x7610, R51 ;  /* 0x0000761038337816 */ /* 0x000fe40000000033 */
[----:B------:R-:W-:Y:S02]  /*2cd0*/  PRMT R65, R48, 0x7610, R65 ;  /* 0x0000761030417816 */ /* 0x000fe40000000041 */
[----:B------:R-:W-:-:S02]  /*2ce0*/  PRMT R58, R49, 0x7610, R58 ;  /* 0x00007610313a7816 */ /* 0x000fc4000000003a */
[----:B------:R-:W-:Y:S02]  /*2cf0*/  PRMT R56, R72, 0x7610, R56 ;  /* 0x0000761048387816 */ /* 0x000fe40000000038 */
[----:B------:R-:W-:Y:S01]  /*2d00*/  PRMT R87, R50, 0x7610, R87 ;  /* 0x0000761032577816 */ /* 0x000fe20000000057 */
[----:B------:R-:W-:Y:S08]  /*2d10*/  BAR.SYNC.DEFER_BLOCKING 0x0 ;  /* 0x0000000000007b1d */ /* 0x000ff00000010000 */
[----:B------:R-:W-:Y:S01]  /*2d20*/  PREEXIT ;  /* 0x000000000000782d */ /* 0x000fe20000000000 */
[----:B-1234-:R-:W-:-:S05]  /*2d30*/  UMOV UR4, 0x2 ;  /* 0x0000000200047882 */ /* 0x01efca0000000000 */
.L_x_37:
[----:B------:R-:W1:Y:S01]  /*2d40*/  S2UR UR6, SR_CgaCtaId ;  /* 0x00000000000679c3 */ /* 0x000e620000008800 */
[----:B------:R-:W-:Y:S01]  /*2d50*/  LOP3.LUT R73, R56, 0xffff, RZ, 0xc0, !PT ;  /* 0x0000ffff38497812 */ /* 0x000fe200078ec0ff */
[----:B------:R-:W-:Y:S01]  /*2d60*/  UIADD3 UR7, UPT, UPT, -UR4, URZ, URZ ;  /* 0x000000ff04077290 */ /* 0x000fe2000fffe1ff */
[----:B------:R-:W-:Y:S01]  /*2d70*/  LOP3.LUT R56, R83, 0xffff, RZ, 0xc0, !PT ;  /* 0x0000ffff53387812 */ /* 0x000fe200078ec0ff */
[----:B------:R-:W-:Y:S01]  /*2d80*/  UMOV UR5, 0x400 ;  /* 0x0000040000057882 */ /* 0x000fe20000000000 */
[----:B------:R-:W-:-:S03]  /*2d90*/  LOP3.LUT R51, R51, 0xffff, RZ, 0xc0, !PT ;  /* 0x0000ffff33337812 */ /* 0x000fc600078ec0ff */
[----:B------:R-:W-:Y:S01]  /*2da0*/  BAR.SYNC.DEFER_BLOCKING 0x0 ;  /* 0x0000000000007b1d */ /* 0x000fe20000010000 */
[----:B------:R-:W-:Y:S02]  /*2db0*/  PRMT R73, R56, 0x3340, R73 ;  /* 0x0000334038497816 */ /* 0x000fe40000000049 */
[----:B------:R-:W-:Y:S02]  /*2dc0*/  LOP3.LUT R56, R57, 0xffff, RZ, 0xc0, !PT ;  /* 0x0000ffff39387812 */ /* 0x000fe400078ec0ff */
[----:B------:R-:W-:Y:S01]  /*2dd0*/  LOP3.LUT R75, R64, 0xffff, RZ, 0xc0, !PT ;  /* 0x0000ffff404b7812 */ /* 0x000fe200078ec0ff */
[----:B------:R-:W-:Y:S01]  /*2de0*/  BSSY.RECONVERGENT B0, `(.L_x_34) ;  /* 0x0000049000007945 */ /* 0x000fe20003800200 */
[----:B------:R-:W-:Y:S02]  /*2df0*/  LOP3.LUT R64, R59, 0xffff, RZ, 0xc0, !PT ;  /* 0x0000ffff3b407812 */ /* 0x000fe400078ec0ff */
[----:B------:R-:W-:Y:S02]  /*2e00*/  PRMT R59, R56, 0x3340, R51 ;  /* 0x00003340383b7816 */ /* 0x000fe40000000033 */
[----:B------:R-:W-:Y:S01]  /*2e10*/  LOP3.LUT R51, R3, UR7, RZ, 0xc0, !PT ;  /* 0x0000000703337c12 */ /* 0x000fe2000f8ec0ff */
[----:B------:R-:W-:Y:S01]  /*2e20*/  UIADD3 UR7, UPT, UPT, UR4, -0x1, URZ ;  /* 0xffffffff04077890 */ /* 0x000fe2000fffe0ff */
[----:B------:R-:W-:-:S02]  /*2e30*/  LOP3.LUT R65, R65, 0xffff, RZ, 0xc0, !PT ;  /* 0x0000ffff41417812 */ /* 0x000fc400078ec0ff */
[----:B------:R-:W-:Y:S02]  /*2e40*/  VIMNMX R51, PT, PT, R92, R51, PT ;  /* 0x000000335c337248 */ /* 0x000fe40003fe0100 */
[----:B------:R-:W-:Y:S01]  /*2e50*/  PRMT R64, R64, 0x3340, R65 ;  /* 0x0000334040407816 */ /* 0x000fe20000000041 */
[----:B-1----:R-:W-:Y:S01]  /*2e60*/  ULEA UR5, UR6, UR5, 0x18 ;  /* 0x0000000506057291 */ /* 0x002fe2000f8ec0ff */
[----:B------:R-:W-:Y:S01]  /*2e70*/  LOP3.LUT R66, R66, 0xffff, RZ, 0xc0, !PT ;  /* 0x0000ffff42427812 */ /* 0x000fe200078ec0ff */
[----:B------:R-:W-:Y:S01]  /*2e80*/  USHF.R.U32.HI UR6, URZ, 0x1, UR4 ;  /* 0x00000001ff067899 */ /* 0x000fe20008011604 */
[----:B------:R-:W-:Y:S02]  /*2e90*/  LOP3.LUT R67, R67, 0xffff, RZ, 0xc0, !PT ;  /* 0x0000ffff43437812 */ /* 0x000fe400078ec0ff */
[----:B------:R-:W-:Y:S02]  /*2ea0*/  LOP3.LUT R65, R3, UR7, RZ, 0xc0, !PT ;  /* 0x0000000703417c12 */ /* 0x000fe4000f8ec0ff */
[----:B------:R-:W-:-:S02]  /*2eb0*/  PRMT R67, R67, 0x3340, R66 ;  /* 0x0000334043437816 */ /* 0x000fc40000000042 */
[--C-:B------:R-:W-:Y:S02]  /*2ec0*/  VIADDMNMX R57, R51, UR6, R92.reuse, PT ;  /* 0x0000000633397c46 */ /* 0x100fe4000b80015c */
[----:B------:R-:W-:Y:S02]  /*2ed0*/  LOP3.LUT R49, R93, 0xffff, RZ, 0xc0, !PT ;  /* 0x0000ffff5d317812 */ /* 0x000fe400078ec0ff */
[----:B------:R-:W-:Y:S02]  /*2ee0*/  VIADDMNMX R56, R57, UR6, R92, PT ;  /* 0x0000000639387c46 */ /* 0x000fe4000b80015c */
[----:B------:R-:W-:Y:S02]  /*2ef0*/  LOP3.LUT R50, R81, 0xffff, RZ, 0xc0, !PT ;  /* 0x0000ffff51327812 */ /* 0x000fe400078ec0ff */
[----:B------:R-:W-:Y:S01]  /*2f00*/  VIMNMX R66, PT, PT, R92, R65, PT ;  /* 0x000000415c427248 */ /* 0x000fe20003fe0100 */
[----:B------:R-:W-:Y:S01]  /*2f10*/  IMAD.IADD R65, R56, 0x1, -R57 ;  /* 0x0000000138417824 */ /* 0x000fe200078e0a39 */
[----:B------:R-:W-:-:S02]  /*2f20*/  LOP3.LUT R87, R87, 0xffff, RZ, 0xc0, !PT ;  /* 0x0000ffff57577812 */ /* 0x000fc400078ec0ff */
[----:B------:R-:W-:Y:S02]  /*2f30*/  LOP3.LUT R72, R85, 0xffff, RZ, 0xc0, !PT ;  /* 0x0000ffff55487812 */ /* 0x000fe400078ec0ff */
[----:B------:R-:W-:Y:S02]  /*2f40*/  PRMT R49, R50, 0x3340, R49 ;  /* 0x0000334032317816 */ /* 0x000fe40000000031 */
[----:B------:R-:W-:Y:S02]  /*2f50*/  PRMT R50, R72, 0x3340, R87 ;  /* 0x0000334048327816 */ /* 0x000fe40000000057 */
[----:B------:R-:W-:Y:S02]  /*2f60*/  LEA R72, R3, UR5, 0x8 ;  /* 0x0000000503487c11 */ /* 0x000fe4000f8e40ff */
[C---:B------:R-:W-:Y:S01]  /*2f70*/  ISETP.GE.AND P0, PT, R66.reuse, R65, PT ;  /* 0x000000414200720c */ /* 0x040fe20003f06270 */
[----:B------:R-:W-:Y:S01]  /*2f80*/  IMAD.IADD R65, R66, 0x1, -R65 ;  /* 0x0000000142417824 */ /* 0x000fe200078e0a41 */
[----:B------:R-:W-:Y:S01]  /*2f90*/  LOP3.LUT R48, R91, 0xffff, RZ, 0xc0, !PT ;  /* 0x0000ffff5b307812 */ /* 0x000fe200078ec0ff */
[----:B------:R1:W-:Y:S01]  /*2fa0*/  STS.128 [R72+0x30], R60 ;  /* 0x0000303c48007388 */ /* 0x0003e20000000c00 */
[----:B------:R-:W-:-:S02]  /*2fb0*/  LOP3.LUT R89, R89, 0xffff, RZ, 0xc0, !PT ;  /* 0x0000ffff59597812 */ /* 0x000fc400078ec0ff */
[----:B------:R-:W-:Y:S01]  /*2fc0*/  LOP3.LUT R58, R58, 0xffff, RZ, 0xc0, !PT ;  /* 0x0000ffff3a3a7812 */ /* 0x000fe200078ec0ff */
[----:B------:R2:W-:Y:S01]  /*2fd0*/  STS.128 [R72+0x40], R52 ;  /* 0x0000403448007388 */ /* 0x0005e20000000c00 */
[----:B------:R-:W-:Y:S02]  /*2fe0*/  PRMT R48, R89, 0x3340, R48 ;  /* 0x0000334059307816 */ /* 0x000fe40000000030 */
[----:B------:R-:W-:Y:S01]  /*2ff0*/  PRMT R58, R75, 0x3340, R58 ;  /* 0x000033404b3a7816 */ /* 0x000fe2000000003a */
[----:B0-----:R0:W-:Y:S04]  /*3000*/  STS.128 [R72+0x10], R40 ;  /* 0x0000102848007388 */ /* 0x0011e80000000c00 */
[----:B------:R3:W-:Y:S01]  /*3010*/  STS.128 [R72], R76 ;  /* 0x0000004c48007388 */ /* 0x0007e20000000c00 */
[----:B-1----:R-:W-:-:S03]  /*3020*/  VIADDMNMX R60, R57, -R51, R66, PT ;  /* 0x80000033393c7246 */ /* 0x002fc60003800142 */
[----:B------:R3:W-:Y:S01]  /*3030*/  STS.128 [R72+0x20], R68 ;  /* 0x0000204448007388 */ /* 0x0007e20000000c00 */
[----:B--2---:R-:W-:-:S03]  /*3040*/  SEL R52, R65, RZ, P0 ;  /* 0x000000ff41347207 */ /* 0x004fc60000000000 */
[----:B------:R3:W-:Y:S01]  /*3050*/  STS.128 [R72+0x50], R44 ;  /* 0x0000502c48007388 */ /* 0x0007e20000000c00 */
[----:B------:R-:W-:-:S03]  /*3060*/  ISETP.GE.AND P0, PT, R52, R60, PT ;  /* 0x0000003c3400720c */ /* 0x000fc60003f06270 */
[----:B------:R3:W-:Y:S01]  /*3070*/  STS.128 [R72+0x60], R36 ;  /* 0x0000602448007388 */ /* 0x0007e20000000c00 */
[----:B0-----:R-:W-:Y:S02]  /*3080*/  PRMT R43, R49, 0x5410, R48 ;  /* 0x00005410312b7816 */ /* 0x001fe40000000030 */
[----:B------:R-:W-:Y:S01]  /*3090*/  PRMT R42, R73, 0x5410, R50 ;  /* 0x00005410492a7816 */ /* 0x000fe20000000032 */
[----:B------:R3:W-:Y:S01]  /*30a0*/  STS.128 [R72+0x70], R32 ;  /* 0x0000702048007388 */ /* 0x0007e20000000c00 */
[----:B------:R-:W-:Y:S02]  /*30b0*/  PRMT R41, R59, 0x5410, R58 ;  /* 0x000054103b297816 */ /* 0x000fe4000000003a */
[----:B------:R-:W-:Y:S01]  /*30c0*/  PRMT R40, R67, 0x5410, R64 ;  /* 0x0000541043287816 */ /* 0x000fe20000000040 */
        /* <DEDUP_REMOVED lines=10> */
[----:B---3--:R-:W-:-:S07]  /*3170*/  IMAD.IADD R9, R66, 0x1, R57 ;  /* 0x0000000142097824 */ /* 0x008fce00078e0239 */
.L_x_36:
        /* <DEDUP_REMOVED lines=15> */
.L_x_35:
[----:B------:R-:W-:Y:S05]  /*3270*/  BSYNC.RECONVERGENT B0 ;  /* 0x0000000000007941 */ /* 0x000fea0003800200 */
.L_x_34:
[----:B---3--:R-:W-:Y:S01]  /*3280*/  IMAD.IADD R28, R51, 0x1, R52 ;  /* 0x00000001331c7824 */ /* 0x008fe200078e0234 */
[----:B------:R-:W-:Y:S01]  /*3290*/  IADD3 R13, PT, PT, -R52, R57, R66 ;  /* 0x00000039340d7210 */ /* 0x000fe20007ffe142 */
[----:B------:R-:W-:Y:S01]  /*32a0*/  UISETP.GE.U32.AND UP0, UPT, UR4, 0x21, UPT ;  /* 0x000000210400788c */ /* 0x000fe2000bf06070 */
[----:B------:R-:W-:Y:S02]  /*32b0*/  PLOP3.LUT P0, PT, PT, PT, PT, 0x8, 0x80 ;  /* 0x000000000080781c */ /* 0x000fe40003f0e170 */
[----:B------:R-:W-:Y:S02]  /*32c0*/  LEA R84, R28, UR5, 0x8 ;  /* 0x000000051c547c11 */ /* 0x000fe4000f8e40ff */
[C---:B------:R-:W-:Y:S01]  /*32d0*/  LEA R93, R13.reuse, UR5, 0x8 ;  /* 0x000000050d5d7c11 */ /* 0x040fe2000f8e40ff */
[----:B------:R-:W-:Y:S01]  /*32e0*/  USHF.L.U32 UR5, UR4, 0x1, URZ ;  /* 0x0000000104057899 */ /* 0x000fe200080006ff */
[----:B------:R-:W-:Y:S01]  /*32f0*/  ISETP.GE.AND P2, PT, R13, R56, PT ;  /* 0x000000380d00720c */ /* 0x000fe20003f46270 */
[----:B------:R-:W-:Y:S04]  /*3300*/  LDS.128 R40, [R84+0x10] ;  /* 0x0000100054287984 */ /* 0x000fe80000000c00 */
[----:B------:R-:W0:Y:S01]  /*3310*/  LDS.128 R48, [R93+0x10] ;  /* 0x000010005d307984 */ /* 0x000e220000000c00 */
[----:B------:R-:W-:-:S03]  /*3320*/  UMOV UR4, UR5 ;  /* 0x0000000500047c82 */ /* 0x000fc60008000000 */
        /* <DEDUP_REMOVED lines=8> */
[----:B------:R-:W-:Y:S01]  /*33b0*/  LDS.128 R36, [R84+0x60] ;  /* 0x0000600054247984 */ /* 0x000fe20000000c00 */
[----:B0-----:R-:W-:-:S03]  /*33c0*/  @!P2 FSETP.GT.AND P1, PT, R48, R40, PT ;  /* 0x000000283000a20b */ /* 0x001fc60003f24000 */
[----:B------:R-:W0:Y:S01]  /*33d0*/  LDS.128 R68, [R93+0x60] ;  /* 0x000060005d447984 */ /* 0x000e220000000c00 */
[----:B------:R-:W-:-:S03]  /*33e0*/  @!P2 ISETP.GE.OR P0, PT, R28, R57, P1 ;  /* 0x000000391c00a20c */ /* 0x000fc60000f06670 */
[----:B------:R-:W-:Y:S01]  /*33f0*/  LDS.128 R8, [R84+0xd0] ;  /* 0x0000d00054087984 */ /* 0x000fe20000000c00 */
[----:B------:R-:W-:-:S03]  /*3400*/  FSEL R40, R48, R40, P0 ;  /* 0x0000002830287208 */ /* 0x000fc60000000000 */
[----:B------:R-:W5:Y:S01]  /*3410*/  LDS.128 R80, [R93+0xd0] ;  /* 0x0000d0005d507984 */ /* 0x000f620000000c00 */
[----:B------:R-:W-:Y:S02]  /*3420*/  SEL R41, R49, R41, P0 ;  /* 0x0000002931297207 */ /* 0x000fe40000000000 */
[----:B------:R-:W-:Y:S01]  /*3430*/  FSEL R42, R50, R42, P0 ;  /* 0x0000002a322a7208 */ /* 0x000fe20000000000 */
[----:B------:R-:W-:Y:S01]  /*3440*/  LDS.128 R28, [R84+0x80] ;  /* 0x00008000541c7984 */ /* 0x000fe20000000c00 */
[----:B------:R-:W-:Y:S02]  /*3450*/  FSEL R43, R51, R43, P0 ;  /* 0x0000002b332b7208 */ /* 0x000fe40000000000 */
[----:B-1----:R-:W-:Y:S01]  /*3460*/  FSEL R4, R44, R4, P0 ;  /* 0x000000042c047208 */ /* 0x002fe20000000000 */
[----:B------:R-:W1:Y:S01]  /*3470*/  LDS.128 R56, [R93+0x80] ;  /* 0x000080005d387984 */ /* 0x000e620000000c00 */
[----:B------:R-:W-:Y:S02]  /*3480*/  FSEL R5, R45, R5, P0 ;  /* 0x000000052d057208 */ /* 0x000fe40000000000 */
[----:B------:R-:W-:Y:S01]  /*3490*/  FSEL R6, R46, R6, P0 ;  /* 0x000000062e067208 */ /* 0x000fe20000000000 */
[----:B------:R-:W-:Y:S01]  /*34a0*/  LDS.128 R20, [R84+0xa0] ;  /* 0x0000a00054147984 */ /* 0x000fe20000000c00 */
[----:B------:R-:W-:-:S02]  /*34b0*/  FSEL R7, R47, R7, P0 ;  /* 0x000000072f077208 */ /* 0x000fc40000000000 */
[----:B--2---:R-:W-:Y:S01]  /*34c0*/  FSEL R12, R76, R12, P0 ;  /* 0x0000000c4c0c7208 */ /* 0x004fe20000000000 */
[----:B------:R-:W2:Y:S01]  /*34d0*/  LDS.128 R64, [R93+0xa0] ;  /* 0x0000a0005d407984 */ /* 0x000ea20000000c00 */
[----:B------:R-:W-:Y:S02]  /*34e0*/  FSEL R13, R77, R13, P0 ;  /* 0x0000000d4d0d7208 */ /* 0x000fe40000000000 */
[----:B------:R-:W-:Y:S01]  /*34f0*/  FSEL R14, R78, R14, P0 ;  /* 0x0000000e4e0e7208 */ /* 0x000fe20000000000 */
[----:B------:R-:W-:Y:S01]  /*3500*/  LDS.128 R16, [R84+0xb0] ;  /* 0x0000b00054107984 */ /* 0x000fe20000000c00 */
[----:B------:R-:W-:Y:S02]  /*3510*/  FSEL R15, R79, R15, P0 ;  /* 0x0000000f4f0f7208 */ /* 0x000fe40000000000 */
[----:B---3--:R-:W-:Y:S01]  /*3520*/  FSEL R24, R60, R24, P0 ;  /* 0x000000183c187208 */ /* 0x008fe20000000000 */
[----:B------:R-:W3:Y:S01]  /*3530*/  LDS.128 R72, [R93+0xb0] ;  /* 0x0000b0005d487984 */ /* 0x000ee20000000c00 */
[----:B------:R-:W-:-:S02]  /*3540*/  FSEL R25, R61, R25, P0 ;  /* 0x000000193d197208 */ /* 0x000fc40000000000 */
[----:B------:R-:W-:Y:S01]  /*3550*/  FSEL R26, R62, R26, P0 ;  /* 0x0000001a3e1a7208 */ /* 0x000fe20000000000 */
[----:B------:R-:W-:Y:S01]  /*3560*/  LDS.128 R44, [R84+0x50] ;  /* 0x00005000542c7984 */ /* 0x000fe20000000c00 */
[----:B------:R-:W-:Y:S02]  /*3570*/  FSEL R27, R63, R27, P0 ;  /* 0x0000001b3f1b7208 */ /* 0x000fe40000000000 */
[----:B----4-:R-:W-:Y:S01]  /*3580*/  FSEL R32, R52, R32, P0 ;  /* 0x0000002034207208 */ /* 0x010fe20000000000 */
[----:B------:R-:W4:Y:S01]  /*3590*/  LDS.128 R48, [R93+0x50] ;  /* 0x000050005d307984 */ /* 0x000f220000000c00 */
[----:B------:R-:W-:Y:S02]  /*35a0*/  FSEL R33, R53, R33, P0 ;  /* 0x0000002135217208 */ /* 0x000fe40000000000 */
[----:B------:R-:W-:Y:S01]  /*35b0*/  FSEL R34, R54, R34, P0 ;  /* 0x0000002236227208 */ /* 0x000fe20000000000 */
[----:B------:R-:W-:Y:S01]  /*35c0*/  LDS.128 R60, [R84+0x30] ;  /* 0x00003000543c7984 */ /* 0x000fe20000000c00 */
[----:B------:R-:W-:-:S02]  /*35d0*/  FSEL R35, R55, R35, P0 ;  /* 0x0000002337237208 */ /* 0x000fc40000000000 */
[----:B0-----:R-:W-:Y:S01]  /*35e0*/  FSEL R36, R68, R36, P0 ;  /* 0x0000002444247208 */ /* 0x001fe20000000000 */
[----:B------:R-:W-:Y:S01]  /*35f0*/  LDS.128 R52, [R84+0x40] ;  /* 0x0000400054347984 */ /* 0x000fe20000000c00 */
[----:B------:R-:W-:Y:S02]  /*3600*/  FSEL R37, R69, R37, P0 ;  /* 0x0000002545257208 */ /* 0x000fe40000000000 */
[----:B------:R-:W-:Y:S01]  /*3610*/  FSEL R38, R70, R38, P0 ;  /* 0x0000002646267208 */ /* 0x000fe20000000000 */
[----:B------:R-:W-:Y:S01]  /*3620*/  LDS.128 R76, [R84] ;  /* 0x00000000544c7984 */ /* 0x000fe20000000c00 */
[----:B------:R-:W-:Y:S02]  /*3630*/  FSEL R39, R71, R39, P0 ;  /* 0x0000002747277208 */ /* 0x000fe40000000000 */
[----:B-----5:R-:W-:Y:S01]  /*3640*/  FSEL R8, R80, R8, P0 ;  /* 0x0000000850087208 */ /* 0x020fe20000000000 */
[----:B------:R-:W-:Y:S01]  /*3650*/  LDS.128 R68, [R84+0x20] ;  /* 0x0000200054447984 */ /* 0x000fe20000000c00 */
[----:B------:R-:W-:-:S02]  /*3660*/  FSEL R9, R81, R9, P0 ;  /* 0x0000000951097208 */ /* 0x000fc40000000000 */
[----:B------:R-:W-:Y:S01]  /*3670*/  FSEL R10, R82, R10, P0 ;  /* 0x0000000a520a7208 */ /* 0x000fe20000000000 */
[----:B------:R-:W0:Y:S01]  /*3680*/  LDS.128 R84, [R84+0xf0] ;  /* 0x0000f00054547984 */ /* 0x000e220000000c00 */
[----:B------:R-:W-:Y:S02]  /*3690*/  FSEL R11, R83, R11, P0 ;  /* 0x0000000b530b7208 */ /* 0x000fe40000000000 */
[----:B-1----:R-:W-:Y:S01]  /*36a0*/  FSEL R28, R56, R28, P0 ;  /* 0x0000001c381c7208 */ /* 0x002fe20000000000 */
[----:B------:R-:W1:Y:S01]  /*36b0*/  LDS.128 R88, [R93+0xf0] ;  /* 0x0000f0005d587984 */ /* 0x000e620000000c00 */
[----:B------:R-:W-:Y:S02]  /*36c0*/  FSEL R29, R57, R29, P0 ;  /* 0x0000001d391d7208 */ /* 0x000fe40000000000 */
[----:B------:R-:W-:Y:S01]  /*36d0*/  FSEL R30, R58, R30, P0 ;  /* 0x0000001e3a1e7208 */ /* 0x000fe20000000000 */
[----:B------:R-:W5:Y:S01]  /*36e0*/  LDS.128 R80, [R93] ;  /* 0x000000005d507984 */ /* 0x000f620000000c00 */
[----:B------:R-:W-:-:S02]  /*36f0*/  FSEL R31, R59, R31, P0 ;  /* 0x0000001f3b1f7208 */ /* 0x000fc40000000000 */
[----:B--2---:R-:W-:Y:S01]  /*3700*/  FSEL R20, R64, R20, P0 ;  /* 0x0000001440147208 */ /* 0x004fe20000000000 */
[----:B------:R-:W2:Y:S01]  /*3710*/  LDS.128 R56, [R93+0x40] ;  /* 0x000040005d387984 */ /* 0x000ea20000000c00 */
[----:B------:R-:W-:Y:S02]  /*3720*/  FSEL R21, R65, R21, P0 ;  /* 0x0000001541157208 */ /* 0x000fe40000000000 */
[----:B------:R-:W-:Y:S02]  /*3730*/  FSEL R22, R66, R22, P0 ;  /* 0x0000001642167208 */ /* 0x000fe40000000000 */
[----:B------:R-:W-:Y:S02]  /*3740*/  FSEL R23, R67, R23, P0 ;  /* 0x0000001743177208 */ /* 0x000fe40000000000 */
[----:B------:R-:W2:Y:S01]  /*3750*/  LDS.128 R64, [R93+0x30] ;  /* 0x000030005d407984 */ /* 0x000ea20000000c00 */
[----:B---3--:R-:W-:Y:S02]  /*3760*/  FSEL R16, R72, R16, P0 ;  /* 0x0000001048107208 */ /* 0x008fe40000000000 */
[----:B------:R-:W-:-:S02]  /*3770*/  FSEL R17, R73, R17, P0 ;  /* 0x0000001149117208 */ /* 0x000fc40000000000 */
[----:B------:R-:W-:Y:S02]  /*3780*/  FSEL R18, R74, R18, P0 ;  /* 0x000000124a127208 */ /* 0x000fe40000000000 */
[----:B------:R-:W-:Y:S02]  /*3790*/  FSEL R19, R75, R19, P0 ;  /* 0x000000134b137208 */ /* 0x000fe40000000000 */
[----:B------:R3:W2:Y:S01]  /*37a0*/  LDS.128 R72, [R93+0x20] ;  /* 0x000020005d487984 */ /* 0x0006a20000000c00 */
[----:B----4-:R-:W-:Y:S02]  /*37b0*/  FSEL R44, R48, R44, P0 ;  /* 0x0000002c302c7208 */ /* 0x010fe40000000000 */
[----:B------:R-:W-:Y:S02]  /*37c0*/  FSEL R45, R49, R45, P0 ;  /* 0x0000002d312d7208 */ /* 0x000fe40000000000 */
[----:B------:R-:W-:Y:S02]  /*37d0*/  FSEL R46, R50, R46, P0 ;  /* 0x0000002e322e7208 */ /* 0x000fe40000000000 */
[----:B------:R-:W-:-:S02]  /*37e0*/  FSEL R47, R51, R47, P0 ;  /* 0x0000002f332f7208 */ /* 0x000fc40000000000 */
[C---:B0-----:R-:W-:Y:S02]  /*37f0*/  PRMT R49, R87.reuse, 0x7773, RZ ;  /* 0x0000777357317816 */ /* 0x041fe400000000ff */
[----:B------:R-:W-:Y:S02]  /*3800*/  PRMT R50, R87, 0x7772, RZ ;  /* 0x0000777257327816 */ /* 0x000fe400000000ff */
[----:B-1----:R-:W-:Y:S02]  /*3810*/  PRMT R48, R91, 0x7773, RZ ;  /* 0x000077735b307816 */ /* 0x002fe400000000ff */
[----:B---3--:R-:W-:Y:S02]  /*3820*/  PRMT R93, R87, 0x7771, RZ ;  /* 0x00007771575d7816 */ /* 0x008fe400000000ff */
[----:B-----5:R-:W-:Y:S02]  /*3830*/  FSEL R77, R81, R77, P0 ;  /* 0x0000004d514d7208 */ /* 0x020fe40000000000 */
[----:B------:R-:W-:-:S02]  /*3840*/  SEL R49, R48, R49, P0 ;  /* 0x0000003130317207 */ /* 0x000fc40000000000 */
[----:B--2---:R-:W-:Y:S02]  /*3850*/  FSEL R52, R56, R52, P0 ;  /* 0x0000003438347208 */ /* 0x004fe40000000000 */
[----:B------:R-:W-:Y:S02]  /*3860*/  FSEL R54, R58, R54, P0 ;  /* 0x000000363a367208 */ /* 0x000fe40000000000 */
[----:B------:R-:W-:Y:S02]  /*3870*/  PRMT R81, R87, 0x7770, RZ ;  /* 0x0000777057517816 */ /* 0x000fe400000000ff */
[C---:B------:R-:W-:Y:S02]  /*3880*/  PRMT R56, R91.reuse, 0x7770, RZ ;  /* 0x000077705b387816 */ /* 0x040fe400000000ff */
[C---:B------:R-:W-:Y:S02]  /*3890*/  PRMT R51, R91.reuse, 0x7772, RZ ;  /* 0x000077725b337816 */ /* 0x040fe400000000ff */
[----:B------:R-:W-:-:S02]  /*38a0*/  PRMT R48, R91, 0x7771, RZ ;  /* 0x000077715b307816 */ /* 0x000fc400000000ff */
[----:B------:R-:W-:Y:S02]  /*38b0*/  PRMT R87, R86, 0x7773, RZ ;  /* 0x0000777356577816 */ /* 0x000fe400000000ff */
[----:B------:R-:W-:Y:S02]  /*38c0*/  PRMT R58, R90, 0x7773, RZ ;  /* 0x000077735a3a7816 */ /* 0x000fe400000000ff */
[----:B------:R-:W-:Y:S02]  /*38d0*/  FSEL R53, R57, R53, P0 ;  /* 0x0000003539357208 */ /* 0x000fe40000000000 */
[----:B------:R-:W-:Y:S02]  /*38e0*/  SEL R81, R56, R81, P0 ;  /* 0x0000005138517207 */ /* 0x000fe40000000000 */
[----:B------:R-:W-:Y:S02]  /*38f0*/  FSEL R55, R59, R55, P0 ;  /* 0x000000373b377208 */ /* 0x000fe40000000000 */
[----:B------:R-:W-:-:S02]  /*3900*/  SEL R50, R51, R50, P0 ;  /* 0x0000003233327207 */ /* 0x000fc40000000000 */
[----:B------:R-:W-:Y:S02]  /*3910*/  SEL R93, R48, R93, P0 ;  /* 0x0000005d305d7207 */ /* 0x000fe40000000000 */
[----:B------:R-:W-:Y:S02]  /*3920*/  SEL R87, R58, R87, P0 ;  /* 0x000000573a577207 */ /* 0x000fe40000000000 */
[----:B------:R-:W-:Y:S02]  /*3930*/  PRMT R56, R86, 0x7771, RZ ;  /* 0x0000777156387816 */ /* 0x000fe400000000ff */
[----:B------:R-:W-:Y:S02]  /*3940*/  PRMT R57, R90, 0x7771, RZ ;  /* 0x000077715a397816 */ /* 0x000fe400000000ff */
[----:B------:R-:W-:Y:S02]  /*3950*/  PRMT R51, R86, 0x7772, RZ ;  /* 0x0000777256337816 */ /* 0x000fe400000000ff */
[----:B------:R-:W-:-:S02]  /*3960*/  PRMT R48, R90, 0x7772, RZ ;  /* 0x000077725a307816 */ /* 0x000fc400000000ff */
[----:B------:R-:W-:Y:S02]  /*3970*/  PRMT R58, R85, 0x7773, RZ ;  /* 0x00007773553a7816 */ /* 0x000fe400000000ff */
[----:B------:R-:W-:Y:S02]  /*3980*/  PRMT R59, R89, 0x7773, RZ ;  /* 0x00007773593b7816 */ /* 0x000fe400000000ff */
[----:B------:R-:W-:Y:S02]  /*3990*/  FSEL R62, R66, R62, P0 ;  /* 0x0000003e423e7208 */ /* 0x000fe40000000000 */
[----:B------:R-:W-:Y:S02]  /*39a0*/  SEL R56, R57, R56, P0 ;  /* 0x0000003839387207 */ /* 0x000fe40000000000 */
[----:B------:R-:W-:Y:S02]  /*39b0*/  SEL R51, R48, R51, P0 ;  /* 0x0000003330337207 */ /* 0x000fe40000000000 */
[----:B------:R-:W-:-:S02]  /*39c0*/  SEL R58, R59, R58, P0 ;  /* 0x0000003a3b3a7207 */ /* 0x000fc40000000000 */
[----:B------:R-:W-:Y:S02]  /*39d0*/  PRMT R57, R85, 0x7770, RZ ;  /* 0x0000777055397816 */ /* 0x000fe400000000ff */
[----:B------:R-:W-:Y:S02]  /*39e0*/  PRMT R66, R89, 0x7770, RZ ;  /* 0x0000777059427816 */ /* 0x000fe400000000ff */
[----:B------:R-:W-:Y:S02]  /*39f0*/  PRMT R59, R85, 0x7771, RZ ;  /* 0x00007771553b7816 */ /* 0x000fe400000000ff */
[----:B------:R-:W-:Y:S02]  /*3a00*/  PRMT R48, R89, 0x7771, RZ ;  /* 0x0000777159307816 */ /* 0x000fe400000000ff */
[----:B------:R-:W-:Y:S02]  /*3a10*/  FSEL R60, R64, R60, P0 ;  /* 0x0000003c403c7208 */ /* 0x000fe40000000000 */
[----:B------:R-:W-:-:S02]  /*3a20*/  FSEL R61, R65, R61, P0 ;  /* 0x0000003d413d7208 */ /* 0x000fc40000000000 */
[----:B------:R-:W-:Y:S02]  /*3a30*/  FSEL R63, R67, R63, P0 ;  /* 0x0000003f433f7208 */ /* 0x000fe40000000000 */
[----:B------:R-:W-:Y:S02]  /*3a40*/  FSEL R68, R72, R68, P0 ;  /* 0x0000004448447208 */ /* 0x000fe40000000000 */
[----:B------:R-:W-:Y:S02]  /*3a50*/  FSEL R69, R73, R69, P0 ;  /* 0x0000004549457208 */ /* 0x000fe40000000000 */
[----:B------:R-:W-:Y:S02]  /*3a60*/  SEL R57, R66, R57, P0 ;  /* 0x0000003942397207 */ /* 0x000fe40000000000 */
[----:B------:R-:W-:Y:S02]  /*3a70*/  FSEL R71, R75, R71, P0 ;  /* 0x000000474b477208 */ /* 0x000fe40000000000 */
[----:B------:R-:W-:-:S02]  /*3a80*/  PRMT R64, R85, 0x7772, RZ ;  /* 0x0000777255407816 */ /* 0x000fc400000000ff */
[----:B------:R-:W-:Y:S02]  /*3a90*/  PRMT R67, R89, 0x7772, RZ ;  /* 0x0000777259437816 */ /* 0x000fe400000000ff */
[----:B------:R-:W-:Y:S02]  /*3aa0*/  PRMT R65, R84, 0x7773, RZ ;  /* 0x0000777354417816 */ /* 0x000fe400000000ff */
[----:B------:R-:W-:Y:S02]  /*3ab0*/  PRMT R72, R88, 0x7773, RZ ;  /* 0x0000777358487816 */ /* 0x000fe400000000ff */
        /* <DEDUP_REMOVED lines=13> */
[----:B------:R-:W-:Y:S02]  /*3b90*/  SEL R48, R75, R48, P0 ;  /* 0x000000304b307207 */ /* 0x000fe40000000000 */
[----:B------:R-:W-:-:S02]  /*3ba0*/  PRMT R85, R51, 0x7610, R85 ;  /* 0x0000761033557816 */ /* 0x000fc40000000055 */
[----:B------:R-:W-:Y:S02]  /*3bb0*/  PRMT R51, R59, 0x7610, R51 ;  /* 0x000076103b337816 */ /* 0x000fe40000000033 */
[----:B------:R-:W-:Y:S02]  /*3bc0*/  PRMT R59, R66, 0x7610, R59 ;  /* 0x00007610423b7816 */ /* 0x000fe4000000003b */
[----:B------:R-:W-:Y:S02]  /*3bd0*/  FSEL R70, R74, R70, P0 ;  /* 0x000000464a467208 */ /* 0x000fe40000000000 */
[----:B------:R-:W-:Y:S02]  /*3be0*/  FSEL R76, R80, R76, P0 ;  /* 0x0000004c504c7208 */ /* 0x000fe40000000000 */
[----:B------:R-:W-:Y:S02]  /*3bf0*/  FSEL R78, R82, R78, P0 ;  /* 0x0000004e524e7208 */ /* 0x000fe40000000000 */
[----:B------:R-:W-:-:S02]  /*3c00*/  SEL R83, R90, R83, P0 ;  /* 0x000000535a537207 */ /* 0x000fc40000000000 */
[----:B------:R-:W-:Y:S02]  /*3c10*/  SEL R67, R72, R67, P0 ;  /* 0x0000004348437207 */ /* 0x000fe40000000000 */
[----:B------:R-:W-:Y:S02]  /*3c20*/  PRMT R91, R49, 0x7610, R91 ;  /* 0x00007610315b7816 */ /* 0x000fe4000000005b */
[----:B------:R-:W-:Y:S02]  /*3c30*/  PRMT R89, R50, 0x7610, R89 ;  /* 0x0000761032597816 */ /* 0x000fe40000000059 */
[----:B------:R-:W-:Y:S01]  /*3c40*/  PRMT R66, R48, 0x7610, R66 ;  /* 0x0000761030427816 */ /* 0x000fe20000000042 */
[----:B------:R-:W-:Y:S06]  /*3c50*/  BRA.U !UP0, `(.L_x_37) ;  /* 0xfffffff108387547 */ /* 0x000fec000b83ffff */
[----:B------:R-:W0:Y:S01]  /*3c60*/  S2R R50, SR_TID.X ;  /* 0x0000000000327919 */ /* 0x000e220000002100 */
[----:B------:R-:W1:Y:S01]  /*3c70*/  LDCU.U8 UR4, c[0x0][0x380] ;  /* 0x00007000ff0477ac */ /* 0x000e620008000000 */
[----:B------:R-:W2:Y:S01]  /*3c80*/  S2UR UR6, SR_CgaCtaId ;  /* 0x00000000000679c3 */ /* 0x000ea20000008800 */
[----:B------:R-:W-:Y:S01]  /*3c90*/  IMAD.WIDE.U32 R48, R0, 0x40, RZ ;  /* 0x0000004000307825 */ /* 0x000fe200078e00ff */
[----:B------:R-:W-:Y:S01]  /*3ca0*/  UMOV UR5, 0x400 ;  /* 0x0000040000057882 */ /* 0x000fe20000000000 */
[----:B-1----:R-:W-:-:S04]  /*3cb0*/  UPRMT UR4, UR4, 0x8880, URZ ;  /* 0x0000888004047896 */ /* 0x002fc800080000ff */
[----:B------:R-:W-:Y:S02]  /*3cc0*/  UISETP.NE.AND UP0, UPT, UR4, URZ, UPT ;  /* 0x000000ff0400728c */ /* 0x000fe4000bf05270 */
[----:B--2---:R-:W-:Y:S01]  /*3cd0*/  ULEA UR5, UR6, UR5, 0x18 ;  /* 0x0000000506057291 */ /* 0x004fe2000f8ec0ff */
[----:B0-----:R-:W-:-:S04]  /*3ce0*/  LOP3.LUT R73, R50, 0x3e0, RZ, 0xc0, !PT ;  /* 0x000003e032497812 */ /* 0x001fc800078ec0ff */
[----:B------:R-:W-:Y:S01]  /*3cf0*/  LOP3.LUT R75, R73, 0x1f, R50, 0xf8, !PT ;  /* 0x0000001f494b7812 */ /* 0x000fe200078ef832 */
[----:B------:R-:W-:Y:S06]  /*3d00*/  BAR.SYNC.DEFER_BLOCKING 0x0 ;  /* 0x0000000000007b1d */ /* 0x000fec0000010000 */
[----:B------:R-:W-:Y:S05]  /*3d10*/  BRA.U !UP0, `(.L_x_38) ;  /* 0x0000000908607547 */ /* 0x000fea000b800000 */
[----:B------:R-:W-:Y:S01]  /*3d20*/  ISETP.NE.AND P0, PT, R3, RZ, PT ;  /* 0x000000ff0300720c */ /* 0x000fe20003f05270 */
[----:B------:R-:W-:Y:S01]  /*3d30*/  STS.128 [R2+0xe0], R4 ;  /* 0x0000e00402007388 */ /* 0x000fe20000000c00 */
[----:B------:R-:W-:-:S03]  /*3d40*/  LOP3.LUT R50, R50, 0x1f, RZ, 0xc0, !PT ;  /* 0x0000001f32327812 */ /* 0x000fc600078ec0ff */
        /* <DEDUP_REMOVED lines=63> */
[----:B------:R-:W-:Y:S01]  /*4140*/  BAR.SYNC.DEFER_BLOCKING 0x0 ;  /* 0x0000000000007b1d */ /* 0x000fe20000010000 */
[----:B------:R-:W-:-:S04]  /*4150*/  IADD3 R73, P0, P1, R50, R48, R73 ;  /* 0x0000003032497210 */ /* 0x000fc8000791e049 */
[----:B------:R-:W-:Y:S01]  /*4160*/  IADD3.X R50, PT, PT, RZ, R49, RZ, P0, P1 ;  /* 0x00000031ff327210 */ /* 0x000fe200007e24ff */
        /* <DEDUP_REMOVED lines=83> */
.L_x_38:
[----:B------:R-:W-:Y:S01]  /*46a0*/  ISETP.NE.AND P0, PT, R3, RZ, PT ;  /* 0x000000ff0300720c */ /* 0x000fe20003f05270 */
        /* <DEDUP_REMOVED lines=50> */
[----:B------:R-:W-:-:S05]  /*49d0*/  IADD3 R3, P0, PT, R48, R75, RZ ;  /* 0x0000004b30037210 */ /* 0x000fca0007f1e0ff */
[----:B------:R-:W-:Y:S01]  /*49e0*/  IMAD.X R50, RZ, RZ, R49, P0 ;  /* 0x000000ffff327224 */ /* 0x000fe200000e0631 */
[----:B------:R-:W0:Y:S01]  /*49f0*/  LDS R0, [UR5+0x4000] ;  /* 0x00400005ff007984 */ /* 0x000e220008000800 */
[----:B------:R-:W1:Y:S02]  /*4a00*/  LDCU.64 UR4, c[0x0][0x3b0] ;  /* 0x00007600ff0477ac */ /* 0x000e640008000a00 */
[----:B-1----:R-:W-:-:S04]  /*4a10*/  LEA R48, P1, R3, UR4, 0x8 ;  /* 0x0000000403307c11 */ /* 0x002fc8000f8240ff */
[----:B------:R-:W-:Y:S02]  /*4a20*/  LEA.HI.X R49, R3, UR5, R50, 0x8, P1 ;  /* 0x0000000503317c11 */ /* 0x000fe400088f4432 */
[----:B0-----:R-:W-:-:S13]  /*4a30*/  ISETP.GE.AND P0, PT, R75, R0, PT ;  /* 0x000000004b00720c */ /* 0x001fda0003f06270 */
        /* <DEDUP_REMOVED lines=11> */
.L_x_39:
        /* <DEDUP_REMOVED lines=9> */
.L_x_138:


//--------------------- .text._ZN3cub18CUB_300001_SM_10006detail10merge_sort26DeviceMergeSortMergeKernelINS2_10policy_hubIN6thrust24THRUST_300001_SM_1000_NS10device_ptrI15DetectionResultEEE9Policy600ES9_PNS0_8NullTypeES9_SD_j22DetectionResultCompareS8_SC_EEvbT2_T3_T4_PT6_PT7_T5_PSH_SH_NS1_7vsmem_tE --------------------------
	.section	.text._ZN3cub18CUB_300001_SM_10006detail10merge_sort26DeviceMergeSortMergeKernelINS2_10policy_hubIN6thrust24THRUST_300001_SM_1000_NS10device_ptrI15DetectionResultEEE9Policy600ES9_PNS0_8NullTypeES9_SD_j22DetectionResultCompareS8_SC_EEvbT2_T3_T4_PT6_PT7_T5_PSH_SH_NS1_7vsmem_tE,"ax",@progbits
	.align	128
        .global         _ZN3cub18CUB_300001_SM_10006detail10merge_sort26DeviceMergeSortMergeKernelINS2_10policy_hubIN6thrust24THRUST_300001_SM_1000_NS10device_ptrI15DetectionResultEEE9Policy600ES9_PNS0_8NullTypeES9_SD_j22DetectionResultCompareS8_SC_EEvbT2_T3_T4_PT6_PT7_T5_PSH_SH_NS1_7vsmem_tE
        .type           _ZN3cub18CUB_300001_SM_10006detail10merge_sort26DeviceMergeSortMergeKernelINS2_10policy_hubIN6thrust24THRUST_300001_SM_1000_NS10device_ptrI15DetectionResultEEE9Policy600ES9_PNS0_8NullTypeES9_SD_j22DetectionResultCompareS8_SC_EEvbT2_T3_T4_PT6_PT7_T5_PSH_SH_NS1_7vsmem_tE,@function
        .size           _ZN3cub18CUB_300001_SM_10006detail10merge_sort26DeviceMergeSortMergeKernelINS2_10policy_hubIN6thrust24THRUST_300001_SM_1000_NS10device_ptrI15DetectionResultEEE9Policy600ES9_PNS0_8NullTypeES9_SD_j22DetectionResultCompareS8_SC_EEvbT2_T3_T4_PT6_PT7_T5_PSH_SH_NS1_7vsmem_tE,(.L_x_139 - _ZN3cub18CUB_300001_SM_10006detail10merge_sort26DeviceMergeSortMergeKernelINS2_10policy_hubIN6thrust24THRUST_300001_SM_1000_NS10device_ptrI15DetectionResultEEE9Policy600ES9_PNS0_8NullTypeES9_SD_j22DetectionResultCompareS8_SC_EEvbT2_T3_T4_PT6_PT7_T5_PSH_SH_NS1_7vsmem_tE)
        .other          _ZN3cub18CUB_300001_SM_10006detail10merge_sort26DeviceMergeSortMergeKernelINS2_10policy_hubIN6thrust24THRUST_300001_SM_1000_NS10device_ptrI15DetectionResultEEE9Policy600ES9_PNS0_8NullTypeES9_SD_j22DetectionResultCompareS8_SC_EEvbT2_T3_T4_PT6_PT7_T5_PSH_SH_NS1_7vsmem_tE,@"STO_CUDA_ENTRY STV_DEFAULT"
_ZN3cub18CUB_300001_SM_10006detail10merge_sort26DeviceMergeSortMergeKernelINS2_10policy_hubIN6thrust24THRUST_300001_SM_1000_NS10device_ptrI15DetectionResultEEE9Policy600ES9_PNS0_8NullTypeES9_SD_j22DetectionResultCompareS8_SC_EEvbT2_T3_T4_PT6_PT7_T5_PSH_SH_NS1_7vsmem_tE:
.text._ZN3cub18CUB_300001_SM_10006detail10merge_sort26DeviceMergeSortMergeKernelINS2_10policy_hubIN6thrust24THRUST_300001_SM_1000_NS10device_ptrI15DetectionResultEEE9Policy600ES9_PNS0_8NullTypeES9_SD_j22DetectionResultCompareS8_SC_EEvbT2_T3_T4_PT6_PT7_T5_PSH_SH_NS1_7vsmem_tE:
[----:B------:R-:W-:Y:S01]  /*0000*/  LDC R1, c[0x0][0x37c] ;  /* 0x0000df00ff017b82 */ /* 0x000fe20000000800 */
[----:B------:R-:W0:Y:S01]  /*0010*/  S2R R2, SR_CTAID.X ;  /* 0x0000000000027919 */ /* 0x000e220000002500 */
[----:B------:R-:W1:Y:S06]  /*0020*/  LDCU UR4, c[0x0][0x370] ;  /* 0x00006e00ff0477ac */ /* 0x000e6c0008000800 */
[----:B------:R-:W2:Y:S01]  /*0030*/  LDC R7, c[0x0][0x3c0] ;  /* 0x0000f000ff077b82 */ /* 0x000ea20000000800 */
[----:B------:R-:W3:Y:S01]  /*0040*/  S2R R0, SR_TID.X ;  /* 0x0000000000007919 */ /* 0x000ee20000002100 */
[----:B------:R-:W4:Y:S01]  /*0050*/  LDCU.64 UR6, c[0x0][0x358] ;  /* 0x00006b00ff0677ac */ /* 0x000f220008000a00 */
[----:B-1----:R-:W-:Y:S01]  /*0060*/  UIADD3 UR4, UPT, UPT, UR4, -0x1, URZ ;  /* 0xffffffff04047890 */ /* 0x002fe2000fffe0ff */
[----:B--2---:R-:W-:-:S05]  /*0070*/  IMAD.SHL.U32 R9, R7, 0x20, RZ ;  /* 0x0000002007097824 */ /* 0x004fca00078e00ff */
[----:B0-----:R-:W-:-:S13]  /*0080*/  ISETP.GE.U32.AND P0, PT, R2, UR4, PT ;  /* 0x0000000402007c0c */ /* 0x001fda000bf06070 */
[----:B---34-:R-:W-:Y:S05]  /*0090*/  @P0 BRA `(.L_x_40) ;  /* 0x0000002800480947 */ /* 0x018fea0003800000 */
[----:B------:R-:W0:Y:S01]  /*00a0*/  LDC.64 R4, c[0x0][0x3b8] ;  /* 0x0000ee00ff047b82 */ /* 0x000e220000000a00 */
[----:B------:R-:W-:Y:S01]  /*00b0*/  IMAD.MOV R11, RZ, RZ, -R7 ;  /* 0x000000ffff0b7224 */ /* 0x000fe200078e0a07 */
[----:B------:R-:W1:Y:S06]  /*00c0*/  LDCU.U8 UR4, c[0x0][0x380] ;  /* 0x00007000ff0477ac */ /* 0x000e6c0008000000 */
[----:B------:R-:W2:Y:S01]  /*00d0*/  LDC R13, c[0x0][0x398] ;  /* 0x0000e600ff0d7b82 */ /* 0x000ea20000000800 */
[----:B0-----:R-:W-:-:S05]  /*00e0*/  IMAD.WIDE.U32 R4, R2, 0x4, R4 ;  /* 0x0000000402047825 */ /* 0x001fca00078e0004 */
[----:B------:R-:W3:Y:S04]  /*00f0*/  LDG.E R6, desc[UR6][R4.64+0x4] ;  /* 0x0000040604067981 */ /* 0x000ee8000c1e1900 */
[----:B------:R0:W4:Y:S01]  /*0100*/  LDG.E R3, desc[UR6][R4.64] ;  /* 0x0000000604037981 */ /* 0x000122000c1e1900 */
[C---:B------:R-:W-:Y:S01]  /*0110*/  LOP3.LUT R7, R2.reuse, R11, RZ, 0xc0, !PT ;  /* 0x0000000b02077212 */ /* 0x040fe200078ec0ff */
[----:B-1----:R-:W-:Y:S01]  /*0120*/  UPRMT UR4, UR4, 0x8880, URZ ;  /* 0x0000888004047896 */ /* 0x002fe200080000ff */
[----:B------:R-:W-:Y:S01]  /*0130*/  LOP3.LUT R9, R9, 0xffffffc0, RZ, 0xc0, !PT ;  /* 0xffffffc009097812 */ /* 0x000fe200078ec0ff */
[----:B------:R-:W-:Y:S01]  /*0140*/  BSSY.RECONVERGENT B0, `(.L_x_41) ;  /* 0x000011c000007945 */ /* 0x000fe20003800200 */
[----:B------:R-:W-:Y:S01]  /*0150*/  ACQBULK ;  /* 0x000000000000782e */ /* 0x000fe20000000000 */
[----:B------:R-:W-:Y:S01]  /*0160*/  IMAD.IADD R8, R2, 0x1, -R7 ;  /* 0x0000000102087824 */ /* 0x000fe200078e0a07 */
[----:B------:R-:W-:-:S03]  /*0170*/  UISETP.NE.AND UP0, UPT, UR4, URZ, UPT ;  /* 0x000000ff0400728c */ /* 0x000fc6000bf05270 */
[----:B------:R-:W-:Y:S01]  /*0180*/  IMAD.SHL.U32 R10, R8, 0x40, RZ ;  /* 0x00000040080a7824 */ /* 0x000fe200078e00ff */
[----:B------:R-:W-:-:S03]  /*0190*/  LOP3.LUT R8, R2, R11, RZ, 0xfc, !PT ;  /* 0x0000000b02087212 */ /* 0x000fc600078efcff */
[C---:B0-----:R-:W-:Y:S01]  /*01a0*/  VIADD R5, R10.reuse, 0x3f ;  /* 0x0000003f0a057836 */ /* 0x041fe20000000000 */
[----:B------:R-:W-:Y:S02]  /*01b0*/  ISETP.NE.AND P0, PT, R10, -0x40, PT ;  /* 0xffffffc00a00780c */ /* 0x000fe40003f05270 */
[----:B------:R-:W-:Y:S01]  /*01c0*/  ISETP.NE.AND P1, PT, R8, -0x1, PT ;  /* 0xffffffff0800780c */ /* 0x000fe20003f25270 */
[----:B------:R-:W-:-:S04]  /*01d0*/  IMAD.SHL.U32 R8, R7, 0x40, RZ ;  /* 0x0000004007087824 */ /* 0x000fc800078e00ff */
[----:B--2---:R-:W-:-:S05]  /*01e0*/  IMAD.IADD R4, R13, 0x1, -R8 ;  /* 0x000000010d047824 */ /* 0x004fca00078e0a08 */
[----:B------:R-:W-:Y:S01]  /*01f0*/  VIMNMX.U32 R12, PT, PT, R9, R4, !PT ;  /* 0x00000004090c7248 */ /* 0x000fe20007fe0000 */
[----:B------:R-:W-:-:S04]  /*0200*/  @P0 VIADD R5, R10, 0x40 ;  /* 0x000000400a050836 */ /* 0x000fc80000000000 */
[----:B------:R-:W-:Y:S02]  /*0210*/  IMAD.IADD R12, R12, 0x1, -R9 ;  /* 0x000000010c0c7824 */ /* 0x000fe400078e0a09 */
[----:B---3--:R-:W-:-:S04]  /*0220*/  IMAD.IADD R6, R6, 0x1, -R8 ;  /* 0x0000000106067824 */ /* 0x008fc800078e0a08 */
[----:B------:R-:W-:Y:S01]  /*0230*/  IMAD.IADD R14, R5, 0x1, -R6 ;  /* 0x00000001050e7824 */ /* 0x000fe200078e0a06 */
[----:B------:R-:W-:Y:S01]  /*0240*/  @!P1 VIMNMX.U32 R6, PT, PT, R9, R4, PT ;  /* 0x0000000409069248 */ /* 0x000fe20003fe0000 */
[----:B----4-:R-:W-:-:S03]  /*0250*/  IMAD.IADD R5, R3, 0x1, -R8 ;  /* 0x0000000103057824 */ /* 0x010fc600078e0a08 */
[----:B------:R-:W-:Y:S01]  /*0260*/  SEL R7, R9, R14, !P1 ;  /* 0x0000000e09077207 */ /* 0x000fe20004800000 */
[----:B------:R-:W-:Y:S01]  /*0270*/  IMAD.IADD R37, R6, 0x1, -R5 ;  /* 0x0000000106257824 */ /* 0x000fe200078e0a05 */
[----:B------:R-:W-:Y:S02]  /*0280*/  VIADDMNMX.U32 R3, R10, -R5, R12, PT ;  /* 0x800000050a037246 */ /* 0x000fe4000380000c */
[----:B------:R-:W-:Y:S01]  /*0290*/  VIMNMX.U32 R36, PT, PT, R12, R7, PT ;  /* 0x000000070c247248 */ /* 0x000fe20003fe0000 */
[----:B------:R-:W-:Y:S06]  /*02a0*/  BRA.U !UP0, `(.L_x_42) ;  /* 0x0000000908a47547 */ /* 0x000fec000b800000 */
[----:B------:R-:W-:-:S13]  /*02b0*/  ISETP.GE.AND P0, PT, R0, R37, PT ;  /* 0x000000250000720c */ /* 0x000fda0003f06270 */
[----:B------:R-:W-:Y:S05]  /*02c0*/  @P0 BRA `(.L_x_43) ;  /* 0x0000000400480947 */ /* 0x000fea0003800000 */
[----:B------:R-:W0:Y:S01]  /*02d0*/  LDCU.64 UR4, c[0x0][0x388] ;  /* 0x00007100ff0477ac */ /* 0x000e220008000a00 */
[----:B------:R-:W-:-:S04]  /*02e0*/  IADD3 R5, P0, P1, R5, R8, R0 ;  /* 0x0000000805057210 */ /* 0x000fc8000791e000 */
[----:B------:R-:W-:Y:S02]  /*02f0*/  IADD3.X R4, PT, PT, RZ, RZ, RZ, P0, P1 ;  /* 0x000000ffff047210 */ /* 0x000fe400007e24ff */
        /* <DEDUP_REMOVED lines=79> */
.L_x_43:
[----:B------:R-:W0:Y:S01]  /*07f0*/  LDCU.64 UR4, c[0x0][0x388] ;  /* 0x00007100ff0477ac */ /* 0x000e220008000a00 */
[----:B------:R-:W-:Y:S01]  /*0800*/  IMAD.IADD R4, R0, 0x1, -R37 ;  /* 0x0000000100047824 */ /* 0x000fe200078e0a25 */
[----:B------:R-:W-:-:S04]  /*0810*/  IADD3 R5, P0, P1, R3, R8, R9 ;  /* 0x0000000803057210 */ /* 0x000fc8000791e009 */
[----:B------:R-:W-:Y:S02]  /*0820*/  IADD3 R5, P2, PT, R4, R5, RZ ;  /* 0x0000000504057210 */ /* 0x000fe40007f5e0ff */
[----:B------:R-:W-:-:S04]  /*0830*/  IADD3.X R7, PT, PT, RZ, RZ, RZ, P0, P1 ;  /* 0x000000ffff077210 */ /* 0x000fc800007e24ff */
        /* <DEDUP_REMOVED lines=80> */
.L_x_42:
[----:B------:R-:W-:Y:S01]  /*0d40*/  IADD3 R5, P1, PT, R8, R5, RZ ;  /* 0x0000000508057210 */ /* 0x000fe20007f3e0ff */
[----:B------:R-:W0:Y:S01]  /*0d50*/  LDCU.64 UR4, c[0x0][0x3a0] ;  /* 0x00007400ff0477ac */ /* 0x000e220008000a00 */
[----:B------:R-:W-:Y:S01]  /*0d60*/  IADD3 R8, P2, P3, R3, R8, R9 ;  /* 0x0000000803087210 */ /* 0x000fe20007b5e009 */
[C---:B------:R-:W-:Y:S01]  /*0d70*/  IMAD.IADD R9, R0.reuse, 0x1, -R37 ;  /* 0x0000000100097824 */ /* 0x040fe200078e0a25 */
[C---:B------:R-:W-:Y:S01]  /*0d80*/  ISETP.GE.AND P0, PT, R0.reuse, R37, PT ;  /* 0x000000250000720c */ /* 0x040fe20003f06270 */
[----:B------:R-:W-:Y:S01]  /*0d90*/  IMAD.X R6, RZ, RZ, RZ, P1 ;  /* 0x000000ffff067224 */ /* 0x000fe200008e06ff */
[----:B------:R-:W-:Y:S02]  /*0da0*/  IADD3.X R7, PT, PT, RZ, RZ, RZ, P2, P3 ;  /* 0x000000ffff077210 */ /* 0x000fe400017e64ff */
[----:B------:R-:W-:Y:S02]  /*0db0*/  SEL R5, R5, R8, !P0 ;  /* 0x0000000805057207 */ /* 0x000fe40004000000 */
[----:B------:R-:W-:-:S02]  /*0dc0*/  SEL R4, R0, R9, !P0 ;  /* 0x0000000900047207 */ /* 0x000fc40004000000 */
[----:B------:R-:W-:Y:S02]  /*0dd0*/  SHF.R.S32.HI R9, RZ, 0x1f, R9 ;  /* 0x0000001fff097819 */ /* 0x000fe40000011409 */
[----:B------:R-:W-:Y:S02]  /*0de0*/  IADD3 R4, P1, PT, R4, R5, RZ ;  /* 0x0000000504047210 */ /* 0x000fe40007f3e0ff */
[----:B------:R-:W-:Y:S02]  /*0df0*/  SEL R6, R6, R7, !P0 ;  /* 0x0000000706067207 */ /* 0x000fe40004000000 */
        /* <DEDUP_REMOVED lines=80> */
.L_x_44:
[----:B------:R-:W-:Y:S05]  /*1300*/  BSYNC.RECONVERGENT B0 ;  /* 0x0000000000007941 */ /* 0x000fea0003800200 */
.L_x_41:
[----:B------:R-:W3:Y:S01]  /*1310*/  S2UR UR5, SR_CgaCtaId ;  /* 0x00000000000579c3 */ /* 0x000ee20000008800 */
[----:B------:R-:W-:Y:S01]  /*1320*/  UMOV UR4, 0x400 ;  /* 0x0000040000047882 */ /* 0x000fe20000000000 */
[----:B-----5:R-:W-:Y:S01]  /*1330*/  LOP3.LUT R81, R81, 0xffff, RZ, 0xc0, !PT ;  /* 0x0000ffff51517812 */ /* 0x020fe200078ec0ff */
[----:B------:R-:W-:Y:S01]  /*1340*/  IMAD.IADD R36, R36, 0x1, -R3 ;  /* 0x0000000124247824 */ /* 0x000fe200078e0a03 */
[----:B------:R-:W-:Y:S02]  /*1350*/  LOP3.LUT R76, R76, 0xffff, RZ, 0xc0, !PT ;  /* 0x0000ffff4c4c7812 */ /* 0x000fe400078ec0ff */
[----:B012---:R-:W-:Y:S02]  /*1360*/  LOP3.LUT R39, R78, 0xffff, RZ, 0xc0, !PT ;  /* 0x0000ffff4e277812 */ /* 0x007fe400078ec0ff */
[----:B------:R-:W-:Y:S02]  /*1370*/  LOP3.LUT R78, R77, 0xffff, RZ, 0xc0, !PT ;  /* 0x0000ffff4d4e7812 */ /* 0x000fe400078ec0ff */
[----:B------:R-:W-:-:S02]  /*1380*/  PRMT R81, R81, 0x3340, R76 ;  /* 0x0000334051517816 */ /* 0x000fc4000000004c */
[----:B------:R-:W-:Y:S02]  /*1390*/  LOP3.LUT R77, R74, 0xffff, RZ, 0xc0, !PT ;  /* 0x0000ffff4a4d7812 */ /* 0x000fe400078ec0ff */
[----:B------:R-:W-:Y:S02]  /*13a0*/  LOP3.LUT R38, R80, 0xffff, RZ, 0xc0, !PT ;  /* 0x0000ffff50267812 */ /* 0x000fe400078ec0ff */
[----:B------:R-:W-:Y:S02]  /*13b0*/  LOP3.LUT R79, R79, 0xffff, RZ, 0xc0, !PT ;  /* 0x0000ffff4f4f7812 */ /* 0x000fe400078ec0ff */
[----:B------:R-:W-:Y:S02]  /*13c0*/  LOP3.LUT R83, R83, 0xffff, RZ, 0xc0, !PT ;  /* 0x0000ffff53537812 */ /* 0x000fe400078ec0ff */
[----:B------:R-:W-:Y:S02]  /*13d0*/  LOP3.LUT R82, R82, 0xffff, RZ, 0xc0, !PT ;  /* 0x0000ffff52527812 */ /* 0x000fe400078ec0ff */
[----:B------:R-:W-:Y:S01]  /*13e0*/  LOP3.LUT R76, R68, 0xffff, RZ, 0xc0, !PT ;  /* 0x0000ffff444c7812 */ /* 0x000fe200078ec0ff */
[----:B---3--:R-:W-:Y:S01]  /*13f0*/  ULEA UR4, UR5, UR4, 0x18 ;  /* 0x0000000405047291 */ /* 0x008fe2000f8ec0ff */
[----:B------:R-:W-:-:S02]  /*1400*/  LOP3.LUT R71, R71, 0xffff, RZ, 0xc0, !PT ;  /* 0x0000ffff47477812 */ /* 0x000fc400078ec0ff */
[----:B------:R-:W-:Y:S02]  /*1410*/  LOP3.LUT R70, R70, 0xffff, RZ, 0xc0, !PT ;  /* 0x0000ffff46467812 */ /* 0x000fe400078ec0ff */
[----:B------:R-:W-:Y:S02]  /*1420*/  LOP3.LUT R75, R75, 0xffff, RZ, 0xc0, !PT ;  /* 0x0000ffff4b4b7812 */ /* 0x000fe400078ec0ff */
[----:B------:R-:W-:Y:S02]  /*1430*/  LOP3.LUT R72, R72, 0xffff, RZ, 0xc0, !PT ;  /* 0x0000ffff48487812 */ /* 0x000fe400078ec0ff */
[----:B------:R-:W-:Y:S02]  /*1440*/  LOP3.LUT R69, R69, 0xffff, RZ, 0xc0, !PT ;  /* 0x0000ffff45457812 */ /* 0x000fe400078ec0ff */
[----:B------:R-:W-:Y:S02]  /*1450*/  LOP3.LUT R74, R73, 0xffff, RZ, 0xc0, !PT ;  /* 0x0000ffff494a7812 */ /* 0x000fe400078ec0ff */
[----:B------:R-:W-:-:S02]  /*1460*/  LEA R68, R0, UR4, 0x8 ;  /* 0x0000000400447c11 */ /* 0x000fc4000f8e40ff */
[----:B------:R-:W-:Y:S02]  /*1470*/  PRMT R38, R38, 0x3340, R79 ;  /* 0x0000334026267816 */ /* 0x000fe4000000004f */
[----:B------:R-:W-:Y:S01]  /*1480*/  PRMT R39, R39, 0x3340, R78 ;  /* 0x0000334027277816 */ /* 0x000fe2000000004e */
[----:B------:R0:W-:Y:S01]  /*1490*/  STS.128 [R68], R64 ;  /* 0x0000004044007388 */ /* 0x0001e20000000c00 */
[----:B------:R-:W-:Y:S02]  /*14a0*/  PRMT R82, R83, 0x3340, R82 ;  /* 0x0000334053527816 */ /* 0x000fe40000000052 */
[----:B------:R-:W-:Y:S01]  /*14b0*/  PRMT R71, R76, 0x3340, R71 ;  /* 0x000033404c477816 */ /* 0x000fe20000000047 */
[----:B------:R-:W-:Y:S01]  /*14c0*/  STS.128 [R68+0x10], R60 ;  /* 0x0000103c44007388 */ /* 0x000fe20000000c00 */
[----:B------:R-:W-:Y:S02]  /*14d0*/  PRMT R70, R70, 0x3340, R75 ;  /* 0x0000334046467816 */ /* 0x000fe4000000004b */
[----:B------:R-:W-:Y:S01]  /*14e0*/  PRMT R72, R72, 0x3340, R77 ;  /* 0x0000334048487816 */ /* 0x000fe2000000004d */
[----:B------:R-:W-:Y:S01]  /*14f0*/  STS.128 [R68+0x20], R56 ;  /* 0x0000203844007388 */ /* 0x000fe20000000c00 */
[----:B------:R-:W-:-:S03]  /*1500*/  PRMT R69, R69, 0x3340, R74 ;  /* 0x0000334045457816 */ /* 0x000fc6000000004a */
[----:B------:R-:W-:Y:S01]  /*1510*/  STS.128 [R68+0x30], R52 ;  /* 0x0000303444007388 */ /* 0x000fe20000000c00 */
[----:B0-----:R-:W-:-:S03]  /*1520*/  PRMT R64, R38, 0x5410, R39 ;  /* 0x0000541026407816 */ /* 0x001fc60000000027 */
[----:B------:R-:W-:Y:S01]  /*1530*/  STS.128 [R68+0x40], R48 ;  /* 0x0000403044007388 */ /* 0x000fe20000000c00 */
[----:B------:R-:W-:Y:S02]  /*1540*/  PRMT R65, R82, 0x5410, R81 ;  /* 0x0000541052417816 */ /* 0x000fe40000000051 */
[----:B------:R-:W-:Y:S01]  /*1550*/  PRMT R66, R71, 0x5410, R70 ;  /* 0x0000541047427816 */ /* 0x000fe20000000046 */
[----:B------:R-:W-:Y:S01]  /*1560*/  STS.128 [R68+0x50], R44 ;  /* 0x0000502c44007388 */ /* 0x000fe20000000c00 */
[----:B------:R-:W-:-:S03]  /*1570*/  PRMT R67, R72, 0x5410, R69 ;  /* 0x0000541048437816 */ /* 0x000fc60000000045 */
[----:B------:R-:W-:Y:S04]  /*1580*/  STS.128 [R68+0x60], R40 ;  /* 0x0000602844007388 */ /* 0x000fe80000000c00 */
[----:B------:R-:W-:Y:S04]  /*1590*/  STS.128 [R68+0x70], R32 ;  /* 0x0000702044007388 */ /* 0x000fe80000000c00 */
[----:B------:R-:W-:Y:S04]  /*15a0*/  STS.128 [R68+0x80], R28 ;  /* 0x0000801c44007388 */ /* 0x000fe80000000c00 */
[----:B------:R-:W-:Y:S04]  /*15b0*/  STS.128 [R68+0x90], R24 ;  /* 0x0000901844007388 */ /* 0x000fe80000000c00 */
[----:B------:R0:W-:Y:S04]  /*15c0*/  STS.128 [R68+0xa0], R20 ;  /* 0x0000a01444007388 */ /* 0x0001e80000000c00 */
[----:B------:R-:W-:Y:S04]  /*15d0*/  STS.128 [R68+0xb0], R16 ;  /* 0x0000b01044007388 */ /* 0x000fe80000000c00 */
[----:B------:R-:W-:Y:S04]  /*15e0*/  STS.128 [R68+0xc0], R12 ;  /* 0x0000c00c44007388 */ /* 0x000fe80000000c00 */
[----:B------:R-:W-:Y:S04]  /*15f0*/  STS.128 [R68+0xd0], R8 ;  /* 0x0000d00844007388 */ /* 0x000fe80000000c00 */
[----:B------:R1:W-:Y:S04]  /*1600*/  STS.128 [R68+0xe0], R4 ;  /* 0x0000e00444007388 */ /* 0x0003e80000000c00 */
[----:B------:R2:W-:Y:S01]  /*1610*/  STS.128 [R68+0xf0], R64 ;  /* 0x0000f04044007388 */ /* 0x0005e20000000c00 */
[----:B------:R-:W-:Y:S01]  /*1620*/  BAR.SYNC.DEFER_BLOCKING 0x0 ;  /* 0x0000000000007b1d */ /* 0x000fe20000010000 */
[----:B0-----:R-:W-:-:S07]  /*1630*/  IMAD.IADD R21, R37, 0x1, R36 ;  /* 0x0000000125157824 */ /* 0x001fce00078e0224 */
[----:B------:R-:W-:Y:S01]  /*1640*/  PREEXIT ;  /* 0x000000000000782d */ /* 0x000fe20000000000 */
[----:B------:R-:W-:Y:S01]  /*1650*/  BSSY.RECONVERGENT B0, `(.L_x_45) ;  /* 0x0000017000007945 */ /* 0x000fe20003800200 */
[----:B------:R-:W-:-:S04]  /*1660*/  VIMNMX R20, PT, PT, R21, R0, PT ;  /* 0x0000000015147248 */ /* 0x000fc80003fe0100 */
[C---:B------:R-:W-:Y:S01]  /*1670*/  ISETP.GE.AND P0, PT, R20.reuse, R36, PT ;  /* 0x000000241400720c */ /* 0x040fe20003f06270 */
[----:B------:R-:W-:Y:S01]  /*1680*/  IMAD.IADD R3, R20, 0x1, -R36 ;  /* 0x0000000114037824 */ /* 0x000fe200078e0a24 */
[----:B-1----:R-:W-:-:S04]  /*1690*/  VIMNMX R4, PT, PT, R37, R20, PT ;  /* 0x0000001425047248 */ /* 0x002fc80003fe0100 */
[----:B------:R-:W-:-:S04]  /*16a0*/  SEL R36, R3, RZ, P0 ;  /* 0x000000ff03247207 */ /* 0x000fc80000000000 */
[----:B------:R-:W-:-:S13]  /*16b0*/  ISETP.GE.AND P0, PT, R36, R4, PT ;  /* 0x000000042400720c */ /* 0x000fda0003f06270 */
[----:B--2---:R-:W-:Y:S05]  /*16c0*/  @P0 BRA `(.L_x_46) ;  /* 0x00000000003c0947 */ /* 0x004fea0003800000 */
[----:B------:R-:W-:-:S07]  /*16d0*/  IMAD.IADD R8, R37, 0x1, R20 ;  /* 0x0000000125087824 */ /* 0x000fce00078e0214 */
.L_x_47:
[----:B------:R-:W-:-:S05]  /*16e0*/  IMAD.IADD R3, R4, 0x1, -R36 ;  /* 0x0000000104037824 */ /* 0x000fca00078e0a24 */
[----:B------:R-:W-:-:S04]  /*16f0*/  LEA.HI R3, R3, R3, RZ, 0x1 ;  /* 0x0000000303037211 */ /* 0x000fc800078f08ff */
[----:B------:R-:W-:-:S04]  /*1700*/  LEA.HI.SX32 R3, R3, R36, 0x1f ;  /* 0x0000002403037211 */ /* 0x000fc800078ffaff */
[----:B------:R-:W-:-:S05]  /*1710*/  LOP3.LUT R5, RZ, R3, RZ, 0x33, !PT ;  /* 0x00000003ff057212 */ /* 0x000fca00078e33ff */
        /* <DEDUP_REMOVED lines=10> */
.L_x_46:
[----:B------:R-:W-:Y:S05]  /*17c0*/  BSYNC.RECONVERGENT B0 ;  /* 0x0000000000007941 */ /* 0x000fea0003800200 */
.L_x_45:
[----:B------:R-:W-:Y:S01]  /*17d0*/  IADD3 R20, PT, PT, R37, R20, -R36 ;  /* 0x0000001425147210 */ /* 0x000fe20007ffe824 */
[----:B------:R-:W0:Y:S01]  /*17e0*/  S2UR UR5, SR_CgaCtaId ;  /* 0x00000000000579c3 */ /* 0x000e220000008800 */
[----:B------:R-:W-:Y:S02]  /*17f0*/  LEA R92, R36, UR4, 0x8 ;  /* 0x00000004245c7c11 */ /* 0x000fe4000f8e40ff */
[C---:B------:R-:W-:Y:S01]  /*1800*/  LEA R3, R20.reuse, UR4, 0x8 ;  /* 0x0000000414037c11 */ /* 0x040fe2000f8e40ff */
[----:B------:R-:W-:Y:S01]  /*1810*/  UMOV UR4, 0x400 ;  /* 0x0000040000047882 */ /* 0x000fe20000000000 */
[----:B------:R-:W-:Y:S01]  /*1820*/  ISETP.GE.AND P2, PT, R20, R21, PT ;  /* 0x000000151400720c */ /* 0x000fe20003f46270 */
[----:B------:R-:W-:Y:S01]  /*1830*/  LDS.128 R4, [R92+0x10] ;  /* 0x000010005c047984 */ /* 0x000fe20000000c00 */
[----:B------:R-:W-:-:S03]  /*1840*/  PLOP3.LUT P0, PT, PT, PT, PT, 0x8, 0x80 ;  /* 0x000000000080781c */ /* 0x000fc60003f0e170 */
[----:B------:R-:W1:Y:S04]  /*1850*/  LDS.128 R80, [R3+0x10] ;  /* 0x0000100003507984 */ /* 0x000e680000000c00 */
[----:B------:R-:W-:Y:S04]  /*1860*/  LDS.128 R20, [R92+0xb0] ;  /* 0x0000b0005c147984 */ /* 0x000fe80000000c00 */
[----:B------:R-:W2:Y:S04]  /*1870*/  LDS.128 R56, [R3+0xb0] ;  /* 0x0000b00003387984 */ /* 0x000ea80000000c00 */
[----:B------:R-:W-:Y:S01]  /*1880*/  LDS.128 R24, [R92+0xa0] ;  /* 0x0000a0005c187984 */ /* 0x000fe20000000c00 */
[----:B0-----:R-:W-:-:S03]  /*1890*/  ULEA UR4, UR5, UR4, 0x18 ;  /* 0x0000000405047291 */ /* 0x001fc6000f8ec0ff */
[----:B------:R-:W0:Y:S04]  /*18a0*/  LDS.128 R52, [R3+0xa0] ;  /* 0x0000a00003347984 */ /* 0x000e280000000c00 */
[----:B------:R-:W-:Y:S04]  /*18b0*/  LDS.128 R28, [R92+0x90] ;  /* 0x000090005c1c7984 */ /* 0x000fe80000000c00 */
[----:B------:R-:W3:Y:S04]  /*18c0*/  LDS.128 R48, [R3+0x90] ;  /* 0x0000900003307984 */ /* 0x000ee80000000c00 */
[----:B------:R-:W-:Y:S04]  /*18d0*/  LDS.128 R32, [R92+0x80] ;  /* 0x000080005c207984 */ /* 0x000fe80000000c00 */
[----:B------:R-:W4:Y:S04]  /*18e0*/  LDS.128 R44, [R3+0x80] ;  /* 0x00008000032c7984 */ /* 0x000f280000000c00 */
[----:B------:R-:W-:Y:S04]  /*18f0*/  LDS.128 R8, [R92+0xe0] ;  /* 0x0000e0005c087984 */ /* 0x000fe80000000c00 */
[----:B------:R-:W5:Y:S01]  /*1900*/  LDS.128 R72, [R3+0xe0] ;  /* 0x0000e00003487984 */ /* 0x000f620000000c00 */
[----:B-1----:R-:W-:-:S03]  /*1910*/  @!P2 FSETP.GT.AND P1, PT, R80, R4, PT ;  /* 0x000000045000a20b */ /* 0x002fc60003f24000 */
[----:B------:R-:W-:Y:S01]  /*1920*/  LDS.128 R12, [R92+0xd0] ;  /* 0x0000d0005c0c7984 */ /* 0x000fe20000000c00 */
[----:B------:R-:W-:-:S03]  /*1930*/  @!P2 ISETP.GE.OR P0, PT, R36, R37, P1 ;  /* 0x000000252400a20c */ /* 0x000fc60000f06670 */
[----:B------:R-:W1:Y:S01]  /*1940*/  LDS.128 R68, [R3+0xd0] ;  /* 0x0000d00003447984 */ /* 0x000e620000000c00 */
[----:B--2---:R-:W-:Y:S02]  /*1950*/  FSEL R20, R56, R20, P0 ;  /* 0x0000001438147208 */ /* 0x004fe40000000000 */
[----:B------:R-:W-:Y:S01]  /*1960*/  FSEL R21, R57, R21, P0 ;  /* 0x0000001539157208 */ /* 0x000fe20000000000 */
[----:B------:R-:W-:Y:S01]  /*1970*/  LDS.128 R40, [R92+0x60] ;  /* 0x000060005c287984 */ /* 0x000fe20000000c00 */
[----:B------:R-:W-:Y:S02]  /*1980*/  FSEL R22, R58, R22, P0 ;  /* 0x000000163a167208 */ /* 0x000fe40000000000 */
[----:B------:R-:W-:Y:S01]  /*1990*/  FSEL R23, R59, R23, P0 ;  /* 0x000000173b177208 */ /* 0x000fe20000000000 */
[----:B------:R-:W2:Y:S01]  /*19a0*/  LDS.128 R76, [R3+0x60] ;  /* 0x00006000034c7984 */ /* 0x000ea20000000c00 */
[----:B0-----:R-:W-:Y:S02]  /*19b0*/  FSEL R24, R52, R24, P0 ;  /* 0x0000001834187208 */ /* 0x001fe40000000000 */
[----:B------:R-:W-:Y:S01]  /*19c0*/  FSEL R25, R53, R25, P0 ;  /* 0x0000001935197208 */ /* 0x000fe20000000000 */
[----:B------:R-:W-:Y:S01]  /*19d0*/  LDS.128 R16, [R92+0xc0] ;  /* 0x0000c0005c107984 */ /* 0x000fe20000000c00 */
[----:B------:R-:W-:-:S02]  /*19e0*/  FSEL R26, R54, R26, P0 ;  /* 0x0000001a361a7208 */ /* 0x000fc40000000000 */
[----:B------:R-:W-:Y:S01]  /*19f0*/  FSEL R27, R55, R27, P0 ;  /* 0x0000001b371b7208 */ /* 0x000fe20000000000 */
[----:B------:R-:W0:Y:S01]  /*1a00*/  LDS.128 R64, [R3+0xc0] ;  /* 0x0000c00003407984 */ /* 0x000e220000000c00 */
[----:B---3--:R-:W-:Y:S02]  /*1a10*/  FSEL R28, R48, R28, P0 ;  /* 0x0000001c301c7208 */ /* 0x008fe40000000000 */
[----:B------:R-:W-:Y:S01]  /*1a20*/  FSEL R29, R49, R29, P0 ;  /* 0x0000001d311d7208 */ /* 0x000fe20000000000 */
[----:B------:R-:W-:Y:S01]  /*1a30*/  LDS.128 R36, [R92+0x70] ;  /* 0x000070005c247984 */ /* 0x000fe20000000c00 */
[----:B------:R-:W-:Y:S02]  /*1a40*/  FSEL R30, R50, R30, P0 ;  /* 0x0000001e321e7208 */ /* 0x000fe40000000000 */
[----:B------:R-:W-:Y:S01]  /*1a50*/  FSEL R31, R51, R31, P0 ;  /* 0x0000001f331f7208 */ /* 0x000fe20000000000 */
[----:B------:R-:W3:Y:S01]  /*1a60*/  LDS.128 R60, [R3+0x70] ;  /* 0x00007000033c7984 */ /* 0x000ee20000000c00 */
[----:B----4-:R-:W-:-:S02]  /*1a70*/  FSEL R32, R44, R32, P0 ;  /* 0x000000202c207208 */ /* 0x010fc40000000000 */
[----:B------:R-:W-:Y:S01]  /*1a80*/  FSEL R33, R45, R33, P0 ;  /* 0x000000212d217208 */ /* 0x000fe20000000000 */
[----:B------:R-:W-:Y:S01]  /*1a90*/  LDS.128 R48, [R3+0x50] ;  /* 0x0000500003307984 */ /* 0x000fe20000000c00 */
[----:B------:R-:W-:Y:S02]  /*1aa0*/  FSEL R34, R46, R34, P0 ;  /* 0x000000222e227208 */ /* 0x000fe40000000000 */
[----:B------:R-:W-:Y:S01]  /*1ab0*/  FSEL R35, R47, R35, P0 ;  /* 0x000000232f237208 */ /* 0x000fe20000000000 */
[----:B------:R-:W-:Y:S01]  /*1ac0*/  LDS.128 R52, [R92+0x40] ;  /* 0x000040005c347984 */ /* 0x000fe20000000c00 */
[----:B------:R-:W-:Y:S02]  /*1ad0*/  FSEL R4, R80, R4, P0 ;  /* 0x0000000450047208 */ /* 0x000fe40000000000 */
[----:B------:R-:W-:Y:S01]  /*1ae0*/  SEL R5, R81, R5, P0 ;  /* 0x0000000551057207 */ /* 0x000fe20000000000 */
[----:B------:R-:W4:Y:S01]  /*1af0*/  LDS.128 R44, [R92+0x50] ;  /* 0x000050005c2c7984 */ /* 0x000f220000000c00 */
[----:B------:R-:W-:-:S02]  /*1b00*/  FSEL R6, R82, R6, P0 ;  /* 0x0000000652067208 */ /* 0x000fc40000000000 */
[----:B------:R-:W-:Y:S01]  /*1b10*/  FSEL R7, R83, R7, P0 ;  /* 0x0000000753077208 */ /* 0x000fe20000000000 */
[----:B------:R-:W4:Y:S01]  /*1b20*/  LDS.128 R56, [R3+0x40] ;  /* 0x0000400003387984 */ /* 0x000f220000000c00 */
[----:B-----5:R-:W-:Y:S02]  /*1b30*/  FSEL R8, R72, R8, P0 ;  /* 0x0000000848087208 */ /* 0x020fe40000000000 */
[----:B------:R-:W-:Y:S01]  /*1b40*/  FSEL R9, R73, R9, P0 ;  /* 0x0000000949097208 */ /* 0x000fe20000000000 */
[----:B------:R-:W5:Y:S01]  /*1b50*/  LDS.128 R84, [R92+0xf0] ;  /* 0x0000f0005c547984 */ /* 0x000f620000000c00 */
[----:B------:R-:W-:Y:S02]  /*1b60*/  FSEL R10, R74, R10, P0 ;  /* 0x0000000a4a0a7208 */ /* 0x000fe40000000000 */
[----:B------:R-:W-:Y:S01]  /*1b70*/  FSEL R11, R75, R11, P0 ;  /* 0x0000000b4b0b7208 */ /* 0x000fe20000000000 */
[----:B------:R-:W5:Y:S01]  /*1b80*/  LDS.128 R88, [R3+0xf0] ;  /* 0x0000f00003587984 */ /* 0x000f620000000c00 */
[----:B-1----:R-:W-:-:S02]  /*1b90*/  FSEL R12, R68, R12, P0 ;  /* 0x0000000c440c7208 */ /* 0x002fc40000000000 */
[----:B------:R-:W-:Y:S01]  /*1ba0*/  FSEL R13, R69, R13, P0 ;  /* 0x0000000d450d7208 */ /* 0x000fe20000000000 */
[----:B------:R-:W-:Y:S01]  /*1bb0*/  LDS.128 R72, [R3+0x20] ;  /* 0x0000200003487984 */ /* 0x000fe20000000c00 */
[----:B------:R-:W-:Y:S02]  /*1bc0*/  FSEL R14, R70, R14, P0 ;  /* 0x0000000e460e7208 */ /* 0x000fe40000000000 */
[----:B------:R-:W-:Y:S01]  /*1bd0*/  FSEL R15, R71, R15, P0 ;  /* 0x0000000f470f7208 */ /* 0x000fe20000000000 */
[----:B------:R-:W-:Y:S01]  /*1be0*/  LDS.128 R80, [R3] ;  /* 0x0000000003507984 */ /* 0x000fe20000000c00 */
[----:B--2---:R-:W-:Y:S02]  /*1bf0*/  FSEL R40, R76, R40, P0 ;  /* 0x000000284c287208 */ /* 0x004fe40000000000 */
[----:B------:R-:W-:Y:S01]  /*1c00*/  FSEL R41, R77, R41, P0 ;  /* 0x000000294d297208 */ /* 0x000fe20000000000 */
[----:B------:R-:W1:Y:S01]  /*1c10*/  LDS.128 R68, [R92+0x20] ;  /* 0x000020005c447984 */ /* 0x000e620000000c00 */
[----:B------:R-:W-:-:S02]  /*1c20*/  FSEL R42, R78, R42, P0 ;  /* 0x0000002a4e2a7208 */ /* 0x000fc40000000000 */
[----:B------:R-:W-:Y:S02]  /*1c30*/  FSEL R43, R79, R43, P0 ;  /* 0x0000002b4f2b7208 */ /* 0x000fe40000000000 */
[----:B------:R-:W2:Y:S01]  /*1c40*/  LDS.128 R76, [R92] ;  /* 0x000000005c4c7984 */ /* 0x000ea20000000c00 */
[----:B0-----:R-:W-:Y:S02]  /*1c50*/  FSEL R16, R64, R16, P0 ;  /* 0x0000001040107208 */ /* 0x001fe40000000000 */
[----:B------:R-:W-:Y:S02]  /*1c60*/  FSEL R17, R65, R17, P0 ;  /* 0x0000001141117208 */ /* 0x000fe40000000000 */
[----:B------:R-:W-:Y:S02]  /*1c70*/  FSEL R18, R66, R18, P0 ;  /* 0x0000001242127208 */ /* 0x000fe40000000000 */
[----:B------:R-:W-:Y:S02]  /*1c80*/  FSEL R19, R67, R19, P0 ;  /* 0x0000001343137208 */ /* 0x000fe40000000000 */
[----:B---3--:R-:W-:Y:S01]  /*1c90*/  FSEL R36, R60, R36, P0 ;  /* 0x000000243c247208 */ /* 0x008fe20000000000 */
[----:B------:R-:W-:Y:S01]  /*1ca0*/  LDS.128 R64, [R3+0x30] ;  /* 0x0000300003407984 */ /* 0x000fe20000000c00 */
[----:B------:R-:W-:-:S02]  /*1cb0*/  FSEL R37, R61, R37, P0 ;  /* 0x000000253d257208 */ /* 0x000fc40000000000 */
[----:B------:R-:W-:Y:S02]  /*1cc0*/  FSEL R38, R62, R38, P0 ;  /* 0x000000263e267208 */ /* 0x000fe40000000000 */
[----:B------:R-:W-:Y:S02]  /*1cd0*/  FSEL R39, R63, R39, P0 ;  /* 0x000000273f277208 */ /* 0x000fe40000000000 */
[----:B------:R-:W0:Y:S01]  /*1ce0*/  LDS.128 R60, [R92+0x30] ;  /* 0x000030005c3c7984 */ /* 0x000e220000000c00 */
[----:B----4-:R-:W-:Y:S02]  /*1cf0*/  FSEL R46, R50, R46, P0 ;  /* 0x0000002e322e7208 */ /* 0x010fe40000000000 */
[----:B------:R-:W-:Y:S02]  /*1d00*/  FSEL R47, R51, R47, P0 ;  /* 0x0000002f332f7208 */ /* 0x000fe40000000000 */
[----:B------:R-:W-:Y:S02]  /*1d10*/  FSEL R52, R56, R52, P0 ;  /* 0x0000003438347208 */ /* 0x000fe40000000000 */
[----:B------:R-:W-:-:S02]  /*1d20*/  FSEL R55, R59, R55, P0 ;  /* 0x000000373b377208 */ /* 0x000fc40000000000 */
[C---:B-----5:R-:W-:Y:S02]  /*1d30*/  PRMT R51, R87.reuse, 0x7772, RZ ;  /* 0x0000777257337816 */ /* 0x060fe400000000ff */
[----:B------:R-:W-:Y:S02]  /*1d40*/  PRMT R59, R87, 0x7771, RZ ;  /* 0x00007771573b7816 */ /* 0x000fe400000000ff */
[C---:B------:R-:W-:Y:S02]  /*1d50*/  PRMT R50, R91.reuse, 0x7772, RZ ;  /* 0x000077725b327816 */ /* 0x040fe400000000ff */
[----:B------:R-:W-:Y:S02]  /*1d60*/  PRMT R56, R91, 0x7771, RZ ;  /* 0x000077715b387816 */ /* 0x000fe400000000ff */
[----:B------:R-:W-:Y:S02]  /*1d70*/  FSEL R44, R48, R44, P0 ;  /* 0x0000002c302c7208 */ /* 0x000fe40000000000 */
[----:B------:R-:W-:-:S02]  /*1d80*/  FSEL R45, R49, R45, P0 ;  /* 0x0000002d312d7208 */ /* 0x000fc40000000000 */
[----:B-1----:R-:W-:Y:S02]  /*1d90*/  FSEL R71, R75, R71, P0 ;  /* 0x000000474b477208 */ /* 0x002fe40000000000 */
[----:B--2---:R-:W-:Y:S02]  /*1da0*/  FSEL R77, R81, R77, P0 ;  /* 0x0000004d514d7208 */ /* 0x004fe40000000000 */
[----:B------:R-:W-:Y:S02]  /*1db0*/  SEL R51, R50, R51, P0 ;  /* 0x0000003332337207 */ /* 0x000fe40000000000 */
[----:B------:R-:W-:Y:S02]  /*1dc0*/  SEL R59, R56, R59, P0 ;  /* 0x0000003b383b7207 */ /* 0x000fe40000000000 */
[----:B------:R-:W-:Y:S02]  /*1dd0*/  PRMT R49, R87, 0x7773, RZ ;  /* 0x0000777357317816 */ /* 0x000fe400000000ff */
[----:B------:R-:W-:-:S02]  /*1de0*/  PRMT R48, R91, 0x7773, RZ ;  /* 0x000077735b307816 */ /* 0x000fc400000000ff */
[C---:B------:R-:W-:Y:S02]  /*1df0*/  PRMT R75, R86.reuse, 0x7772, RZ ;  /* 0x00007772564b7816 */ /* 0x040fe400000000ff */
[----:B------:R-:W-:Y:S02]  /*1e00*/  PRMT R81, R86, 0x7770, RZ ;  /* 0x0000777056517816 */ /* 0x000fe400000000ff */
[C---:B------:R-:W-:Y:S02]  /*1e10*/  PRMT R50, R90.reuse, 0x7772, RZ ;  /* 0x000077725a327816 */ /* 0x040fe400000000ff */
[----:B------:R-:W-:Y:S02]  /*1e20*/  PRMT R56, R90, 0x7770, RZ ;  /* 0x000077705a387816 */ /* 0x000fe400000000ff */
[----:B------:R-:W-:Y:S02]  /*1e30*/  FSEL R53, R57, R53, P0 ;  /* 0x0000003539357208 */ /* 0x000fe40000000000 */
[----:B------:R-:W-:-:S02]  /*1e40*/  FSEL R54, R58, R54, P0 ;  /* 0x000000363a367208 */ /* 0x000fc40000000000 */
[----:B------:R-:W-:Y:S02]  /*1e50*/  FSEL R69, R73, R69, P0 ;  /* 0x0000004549457208 */ /* 0x000fe40000000000 */
[----:B------:R-:W-:Y:S02]  /*1e60*/  PRMT R57, R87, 0x7770, RZ ;  /* 0x0000777057397816 */ /* 0x000fe400000000ff */
[----:B------:R-:W-:Y:S02]  /*1e70*/  PRMT R58, R91, 0x7770, RZ ;  /* 0x000077705b3a7816 */ /* 0x000fe400000000ff */
[----:B------:R-:W-:Y:S02]  /*1e80*/  SEL R49, R48, R49, P0 ;  /* 0x0000003130317207 */ /* 0x000fe40000000000 */
[----:B------:R-:W-:Y:S02]  /*1e90*/  SEL R75, R50, R75, P0 ;  /* 0x0000004b324b7207 */ /* 0x000fe40000000000 */
[----:B------:R-:W-:-:S02]  /*1ea0*/  SEL R81, R56, R81, P0 ;  /* 0x0000005138517207 */ /* 0x000fc40000000000 */
[----:B------:R-:W-:Y:S02]  /*1eb0*/  PRMT R73, R86, 0x7773, RZ ;  /* 0x0000777356497816 */ /* 0x000fe400000000ff */
[----:B------:R-:W-:Y:S02]  /*1ec0*/  PRMT R48, R90, 0x7773, RZ ;  /* 0x000077735a307816 */ /* 0x000fe400000000ff */
[C---:B------:R-:W-:Y:S02]  /*1ed0*/  PRMT R50, R85.reuse, 0x7773, RZ ;  /* 0x0000777355327816 */ /* 0x040fe400000000ff */
[C---:B------:R-:W-:Y:S02]  /*1ee0*/  PRMT R87, R85.reuse, 0x7772, RZ ;  /* 0x0000777255577816 */ /* 0x040fe400000000ff */
[C---:B------:R-:W-:Y:S02]  /*1ef0*/  PRMT R56, R85.reuse, 0x7771, RZ ;  /* 0x0000777155387816 */ /* 0x040fe400000000ff */
[----:B------:R-:W-:-:S02]  /*1f00*/  PRMT R91, R85, 0x7770, RZ ;  /* 0x00007770555b7816 */ /* 0x000fc400000000ff */
[C---:B------:R-:W-:Y:S02]  /*1f10*/  PRMT R85, R89.reuse, 0x7773, RZ ;  /* 0x0000777359557816 */ /* 0x040fe400000000ff */
[----:B0-----:R-:W-:Y:S02]  /*1f20*/  FSEL R60, R64, R60, P0 ;  /* 0x0000003c403c7208 */ /* 0x001fe40000000000 */
[----:B------:R-:W-:Y:S02]  /*1f30*/  FSEL R62, R66, R62, P0 ;  /* 0x0000003e423e7208 */ /* 0x000fe40000000000 */
[C---:B------:R-:W-:Y:S02]  /*1f40*/  PRMT R64, R89.reuse, 0x7772, RZ ;  /* 0x0000777259407816 */ /* 0x040fe400000000ff */
[----:B------:R-:W-:Y:S02]  /*1f50*/  PRMT R66, R89, 0x7770, RZ ;  /* 0x0000777059427816 */ /* 0x000fe400000000ff */
[----:B------:R-:W-:-:S02]  /*1f60*/  FSEL R63, R67, R63, P0 ;  /* 0x0000003f433f7208 */ /* 0x000fc40000000000 */
[----:B------:R-:W-:Y:S02]  /*1f70*/  SEL R73, R48, R73, P0 ;  /* 0x0000004930497207 */ /* 0x000fe40000000000 */
[----:B------:R-:W-:Y:S02]  /*1f80*/  PRMT R89, R89, 0x7771, RZ ;  /* 0x0000777159597816 */ /* 0x000fe400000000ff */
[----:B------:R-:W-:Y:S02]  /*1f90*/  SEL R57, R58, R57, P0 ;  /* 0x000000393a397207 */ /* 0x000fe40000000000 */
[----:B------:R-:W-:Y:S02]  /*1fa0*/  PRMT R48, R84, 0x7772, RZ ;  /* 0x0000777254307816 */ /* 0x000fe400000000ff */
[----:B------:R-:W-:Y:S02]  /*1fb0*/  SEL R85, R85, R50, P0 ;  /* 0x0000003255557207 */ /* 0x000fe40000000000 */
[----:B------:R-:W-:-:S02]  /*1fc0*/  PRMT R67, R88, 0x7772, RZ ;  /* 0x0000777258437816 */ /* 0x000fc400000000ff */
[----:B------:R-:W-:Y:S02]  /*1fd0*/  FSEL R61, R65, R61, P0 ;  /* 0x0000003d413d7208 */ /* 0x000fe40000000000 */
[----:B------:R-:W-:Y:S02]  /*1fe0*/  FSEL R79, R83, R79, P0 ;  /* 0x0000004f534f7208 */ /* 0x000fe40000000000 */
[C---:B------:R-:W-:Y:S02]  /*1ff0*/  PRMT R58, R84.reuse, 0x7773, RZ ;  /* 0x00007773543a7816 */ /* 0x040fe400000000ff */
[----:B------:R-:W-:Y:S02]  /*2000*/  PRMT R3, R84, 0x7771, RZ ;  /* 0x0000777154037816 */ /* 0x000fe400000000ff */
[----:B------:R-:W-:Y:S02]  /*2010*/  PRMT R50, R88, 0x7771, RZ ;  /* 0x0000777158327816 */ /* 0x000fe400000000ff */
[----:B------:R-:W-:-:S02]  /*2020*/  PRMT R83, R86, 0x7771, RZ ;  /* 0x0000777156537816 */ /* 0x000fc400000000ff */
[----:B------:R-:W-:Y:S02]  /*2030*/  PRMT R90, R90, 0x7771, RZ ;  /* 0x000077715a5a7816 */ /* 0x000fe400000000ff */
[----:B------:R-:W-:Y:S02]  /*2040*/  PRMT R84, R84, 0x7770, RZ ;  /* 0x0000777054547816 */ /* 0x000fe400000000ff */
[C---:B------:R-:W-:Y:S02]  /*2050*/  PRMT R65, R88.reuse, 0x7773, RZ ;  /* 0x0000777358417816 */ /* 0x040fe400000000ff */
[----:B------:R-:W-:Y:S02]  /*2060*/  PRMT R93, R88, 0x7770, RZ ;  /* 0x00007770585d7816 */ /* 0x000fe400000000ff */
[----:B------:R-:W-:Y:S02]  /*2070*/  SEL R89, R89, R56, P0 ;  /* 0x0000003859597207 */ /* 0x000fe40000000000 */
[----:B------:R-:W-:-:S02]  /*2080*/  SEL R56, R67, R48, P0 ;  /* 0x0000003043387207 */ /* 0x000fc40000000000 */
[----:B------:R-:W-:Y:S01]  /*2090*/  SEL R67, R50, R3, P0 ;  /* 0x0000000332437207 */ /* 0x000fe20000000000 */
[----:B------:R-:W-:Y:S01]  /*20a0*/  IMAD.SHL.U32 R3, R2, 0x40, RZ ;  /* 0x0000004002037824 */ /* 0x000fe200078e00ff */
[----:B------:R-:W-:Y:S02]  /*20b0*/  FSEL R68, R72, R68, P0 ;  /* 0x0000004448447208 */ /* 0x000fe40000000000 */
[----:B------:R-:W-:Y:S02]  /*20c0*/  FSEL R70, R74, R70, P0 ;  /* 0x000000464a467208 */ /* 0x000fe40000000000 */
[----:B------:R-:W-:Y:S02]  /*20d0*/  FSEL R76, R80, R76, P0 ;  /* 0x0000004c504c7208 */ /* 0x000fe40000000000 */
[----:B------:R-:W-:Y:S02]  /*20e0*/  FSEL R78, R82, R78, P0 ;  /* 0x0000004e524e7208 */ /* 0x000fe40000000000 */
[----:B------:R-:W-:-:S02]  /*20f0*/  SEL R83, R90, R83, P0 ;  /* 0x000000535a537207 */ /* 0x000fc40000000000 */
[----:B------:R-:W-:Y:S02]  /*2100*/  SEL R87, R64, R87, P0 ;  /* 0x0000005740577207 */ /* 0x000fe40000000000 */
[----:B------:R-:W-:Y:S02]  /*2110*/  SEL R91, R66, R91, P0 ;  /* 0x0000005b425b7207 */ /* 0x000fe40000000000 */
[----:B------:R-:W-:Y:S02]  /*2120*/  SEL R58, R65, R58, P0 ;  /* 0x0000003a413a7207 */ /* 0x000fe40000000000 */
[----:B------:R-:W-:Y:S01]  /*2130*/  SEL R93, R93, R84, P0 ;  /* 0x000000545d5d7207 */ /* 0x000fe20000000000 */
[----:B------:R-:W-:Y:S06]  /*2140*/  BAR.SYNC.DEFER_BLOCKING 0x0 ;  /* 0x0000000000007b1d */ /* 0x000fec0000010000 */
[----:B------:R-:W-:Y:S05]  /*2150*/  BRA.U !UP0, `(.L_x_48) ;  /* 0x00000005080c7547 */ /* 0x000fea000b800000 */
[----:B------:R-:W0:Y:S01]  /*2160*/  S2R R65, SR_LANEID ;  /* 0x0000000000417919 */ /* 0x000e220000000000 */
[----:B------:R-:W-:Y:S02]  /*2170*/  LOP3.LUT R2, R0, 0x3e0, RZ, 0xc0, !PT ;  /* 0x000003e000027812 */ /* 0x000fe400078ec0ff */
[----:B------:R-:W-:-:S05]  /*2180*/  IADD3 R0, P0, PT, R3, R0, RZ ;  /* 0x0000000003007210 */ /* 0x000fca0007f1e0ff */
[----:B------:R-:W-:Y:S02]  /*2190*/  IMAD.X R3, RZ, RZ, RZ, P0 ;  /* 0x000000ffff037224 */ /* 0x000fe400000e06ff */
        /* <DEDUP_REMOVED lines=17> */
[----:B------:R-:W-:Y:S04]  /*22b0*/  STS.128 [R2], R76 ;  /* 0x0000004c02007388 */ /* 0x000fe80000000c00 */
[----:B------:R-:W-:Y:S04]  /*22c0*/  STS.U8 [R2+0xf3], R58 ;  /* 0x0000f33a02007388 */ /* 0x000fe80000000000 */
[----:B------:R-:W-:Y:S04]  /*22d0*/  STS.U8 [R2+0xf2], R56 ;  /* 0x0000f23802007388 */ /* 0x000fe80000000000 */
[----:B------:R-:W-:Y:S01]  /*22e0*/  STS.U8 [R2+0xf1], R67 ;  /* 0x0000f14302007388 */ /* 0x000fe20000000000 */
[----:B0-----:R-:W-:-:S03]  /*22f0*/  LEA R4, P0, R0, UR4, 0x8 ;  /* 0x0000000400047c11 */ /* 0x001fc6000f8040ff */
[----:B------:R-:W-:Y:S01]  /*2300*/  STS.U8 [R2+0xf0], R93 ;  /* 0x0000f05d02007388 */ /* 0x000fe20000000000 */
[----:B------:R-:W-:-:S03]  /*2310*/  LEA.HI.X R5, R0, UR5, R3, 0x8, P0 ;  /* 0x0000000500057c11 */ /* 0x000fc600080f4403 */
        /* <DEDUP_REMOVED lines=39> */
.L_x_48:
[----:B------:R-:W0:Y:S01]  /*2590*/  S2R R65, SR_LANEID ;  /* 0x0000000000417919 */ /* 0x000e220000000000 */
[C---:B------:R-:W-:Y:S02]  /*25a0*/  LOP3.LUT R2, R0.reuse, 0x3e0, RZ, 0xc0, !PT ;  /* 0x000003e000027812 */ /* 0x040fe400078ec0ff */
[----:B------:R-:W-:-:S04]  /*25b0*/  LOP3.LUT R0, R0, 0x1f, RZ, 0xc0, !PT ;  /* 0x0000001f00007812 */ /* 0x000fc800078ec0ff */
[----:B------:R-:W-:-:S04]  /*25c0*/  IADD3 R0, P0, P1, R0, R3, R2 ;  /* 0x0000000300007210 */ /* 0x000fc8000791e002 */
[----:B------:R-:W-:Y:S01]  /*25d0*/  IADD3.X R3, PT, PT, RZ, RZ, RZ, P0, P1 ;  /* 0x000000ffff037210 */ /* 0x000fe200007e24ff */
[----:B0-----:R-:W-:-:S05]  /*25e0*/  IMAD.IADD R48, R2, 0x1, R65 ;  /* 0x0000000102307824 */ /* 0x001fca00078e0241 */
[----:B------:R-:W-:Y:S01]  /*25f0*/  LEA R48, R48, UR4, 0x8 ;  /* 0x0000000430307c11 */ /* 0x000fe2000f8e40ff */
[----:B------:R-:W0:Y:S04]  /*2600*/  LDCU.64 UR4, c[0x0][0x388] ;  /* 0x00007100ff0477ac */ /* 0x000e280008000a00 */
[----:B------:R-:W-:Y:S04]  /*2610*/  STS.128 [R48+0xe0], R8 ;  /* 0x0000e00830007388 */ /* 0x000fe80000000c00 */
[----:B------:R-:W-:Y:S04]  /*2620*/  STS.128 [R48+0xd0], R12 ;  /* 0x0000d00c30007388 */ /* 0x000fe80000000c00 */
[----:B------:R-:W-:Y:S04]  /*2630*/  STS.128 [R48+0xc0], R16 ;  /* 0x0000c01030007388 */ /* 0x000fe80000000c00 */
[----:B------:R-:W-:Y:S01]  /*2640*/  STS.128 [R48+0xb0], R20 ;  /* 0x0000b01430007388 */ /* 0x000fe20000000c00 */
[----:B0-----:R-:W-:-:S03]  /*2650*/  LEA R2, P0, R0, UR4, 0x8 ;  /* 0x0000000400027c11 */ /* 0x001fc6000f8040ff */
[----:B------:R-:W-:Y:S01]  /*2660*/  STS.128 [R48+0xa0], R24 ;  /* 0x0000a01830007388 */ /* 0x000fe20000000c00 */
[----:B------:R-:W-:-:S03]  /*2670*/  LEA.HI.X R3, R0, UR5, R3, 0x8, P0 ;  /* 0x0000000500037c11 */ /* 0x000fc600080f4403 */
        /* <DEDUP_REMOVED lines=50> */
[----:B------:R-:W-:Y:S01]  /*29a0*/  STG.E.ENL2.256 desc[UR6][R2.64+0xe0], R68, R4 ;  /* 0xf80007440204797f */ /* 0x000fe2000f121806 */
[----:B------:R-:W-:Y:S05]  /*29b0*/  EXIT ;  /* 0x000000000000794d */ /* 0x000fea0003800000 */
.L_x_40:
[----:B------:R-:W0:Y:S01]  /*29c0*/  LDC.64 R4, c[0x0][0x3b8] ;  /* 0x0000ee00ff047b82 */ /* 0x000e220000000a00 */
[----:B------:R-:W-:Y:S01]  /*29d0*/  IMAD.MOV R7, RZ, RZ, -R7 ;  /* 0x000000ffff077224 */ /* 0x000fe200078e0a07 */
[----:B------:R-:W1:Y:S06]  /*29e0*/  LDCU.U8 UR4, c[0x0][0x380] ;  /* 0x00007000ff0477ac */ /* 0x000e6c0008000000 */
[----:B------:R-:W2:Y:S01]  /*29f0*/  LDC R10, c[0x0][0x398] ;  /* 0x0000e600ff0a7b82 */ /* 0x000ea20000000800 */
[----:B0-----:R-:W-:-:S05]  /*2a00*/  IMAD.WIDE.U32 R4, R2, 0x4, R4 ;  /* 0x0000000402047825 */ /* 0x001fca00078e0004 */
[----:B------:R-:W3:Y:S04]  /*2a10*/  LDG.E R6, desc[UR6][R4.64+0x4] ;  /* 0x0000040604067981 */ /* 0x000ee8000c1e1900 */
[----:B------:R0:W4:Y:S01]  /*2a20*/  LDG.E R3, desc[UR6][R4.64] ;  /* 0x0000000604037981 */ /* 0x000122000c1e1900 */
[CC--:B------:R-:W-:Y:S01]  /*2a30*/  LOP3.LUT R11, R2.reuse, R7.reuse, RZ, 0xc0, !PT ;  /* 0x00000007020b7212 */ /* 0x0c0fe200078ec0ff */
[----:B-1----:R-:W-:Y:S01]  /*2a40*/  UPRMT UR4, UR4, 0x8880, URZ ;  /* 0x0000888004047896 */ /* 0x002fe200080000ff */
[C---:B------:R-:W-:Y:S01]  /*2a50*/  LOP3.LUT R7, R2.reuse, R7, RZ, 0xfc, !PT ;  /* 0x0000000702077212 */ /* 0x040fe200078efcff */
[----:B------:R-:W-:Y:S01]  /*2a60*/  BSSY.RECONVERGENT B0, `(.L_x_49) ;  /* 0x0000100000007945 */ /* 0x000fe20003800200 */
[----:B------:R-:W-:Y:S01]  /*2a70*/  LOP3.LUT R9, R9, 0xffffffc0, RZ, 0xc0, !PT ;  /* 0xffffffc009097812 */ /* 0x000fe200078ec0ff */
[----:B------:R-:W-:Y:S01]  /*2a80*/  IMAD.IADD R8, R2, 0x1, -R11 ;  /* 0x0000000102087824 */ /* 0x000fe200078e0a0b */
[----:B------:R-:W-:Y:S01]  /*2a90*/  ISETP.NE.AND P1, PT, R7, -0x1, PT ;  /* 0xffffffff0700780c */ /* 0x000fe20003f25270 */
[----:B------:R-:W-:Y:S01]  /*2aa0*/  IMAD.SHL.U32 R11, R11, 0x40, RZ ;  /* 0x000000400b0b7824 */ /* 0x000fe200078e00ff */
[----:B------:R-:W-:Y:S01]  /*2ab0*/  UISETP.NE.AND UP0, UPT, UR4, URZ, UPT ;  /* 0x000000ff0400728c */ /* 0x000fe2000bf05270 */
[----:B------:R-:W-:Y:S01]  /*2ac0*/  IMAD.SHL.U32 R8, R8, 0x40, RZ ;  /* 0x0000004008087824 */ /* 0x000fe200078e00ff */
[----:B------:R-:W-:Y:S01]  /*2ad0*/  ACQBULK ;  /* 0x000000000000782e */ /* 0x000fe20000000000 */
[----:B--2---:R-:W-:-:S02]  /*2ae0*/  IMAD.IADD R10, R10, 0x1, -R11 ;  /* 0x000000010a0a7824 */ /* 0x004fc400078e0a0b */
[C---:B0-----:R-:W-:Y:S01]  /*2af0*/  VIADD R5, R8.reuse, 0x3f ;  /* 0x0000003f08057836 */ /* 0x041fe20000000000 */
[----:B------:R-:W-:Y:S02]  /*2b00*/  ISETP.NE.AND P0, PT, R8, -0x40, PT ;  /* 0xffffffc00800780c */ /* 0x000fe40003f05270 */
[----:B------:R-:W-:-:S05]  /*2b10*/  VIMNMX.U32 R12, PT, PT, R9, R10, !PT ;  /* 0x0000000a090c7248 */ /* 0x000fca0007fe0000 */
[----:B------:R-:W-:-:S06]  /*2b20*/  IMAD.IADD R12, R12, 0x1, -R9 ;  /* 0x000000010c0c7824 */ /* 0x000fcc00078e0a09 */
[----:B------:R-:W-:Y:S02]  /*2b30*/  @P0 VIADD R5, R8, 0x40 ;  /* 0x0000004008050836 */ /* 0x000fe40000000000 */
[----:B---3--:R-:W-:-:S04]  /*2b40*/  IMAD.IADD R6, R6, 0x1, -R11 ;  /* 0x0000000106067824 */ /* 0x008fc800078e0a0b */
[----:B------:R-:W-:Y:S01]  /*2b50*/  IMAD.IADD R4, R5, 0x1, -R6 ;  /* 0x0000000105047824 */ /* 0x000fe200078e0a06 */
[----:B------:R-:W-:Y:S01]  /*2b60*/  @!P1 VIMNMX.U32 R6, PT, PT, R9, R10, PT ;  /* 0x0000000a09069248 */ /* 0x000fe20003fe0000 */
[----:B----4-:R-:W-:-:S03]  /*2b70*/  IMAD.IADD R5, R3, 0x1, -R11 ;  /* 0x0000000103057824 */ /* 0x010fc600078e0a0b */
[----:B------:R-:W-:Y:S01]  /*2b80*/  SEL R3, R9, R4, !P1 ;  /* 0x0000000409037207 */ /* 0x000fe20004800000 */
[----:B------:R-:W-:Y:S01]  /*2b90*/  IMAD.IADD R37, R6, 0x1, -R5 ;  /* 0x0000000106257824 */ /* 0x000fe200078e0a05 */
[----:B------:R-:W-:Y:S02]  /*2ba0*/  VIADDMNMX.U32 R4, R8, -R5, R12, PT ;  /* 0x8000000508047246 */ /* 0x000fe4000380000c */
[----:B------:R-:W-:-:S05]  /*2bb0*/  VIMNMX.U32 R3, PT, PT, R12, R3, PT ;  /* 0x000000030c037248 */ /* 0x000fca0003fe0000 */
[----:B------:R-:W-:Y:S01]  /*2bc0*/  IMAD.IADD R36, R3, 0x1, -R4 ;  /* 0x0000000103247824 */ /* 0x000fe200078e0a04 */
[----:B------:R-:W-:Y:S06]  /*2bd0*/  BRA.U !UP0, `(.L_x_50) ;  /* 0x0000000908b07547 */ /* 0x000fec000b800000 */
[----:B------:R-:W-:-:S05]  /*2be0*/  IMAD.IADD R3, R37, 0x1, R36 ;  /* 0x0000000125037824 */ /* 0x000fca00078e0224 */
[----:B------:R-:W-:-:S13]  /*2bf0*/  ISETP.GE.AND P0, PT, R0, R3, PT ;  /* 0x000000030000720c */ /* 0x000fda0003f06270 */
[----:B------:R-:W-:Y:S05]  /*2c00*/  @P0 BRA `(.L_x_51) ;  /* 0x0000000c00940947 */ /* 0x000fea0003800000 */
        /* <DEDUP_REMOVED lines=84> */
.L_x_52:
[----:B------:R-:W0:Y:S01]  /*3150*/  LDCU.64 UR4, c[0x0][0x388] ;  /* 0x00007100ff0477ac */ /* 0x000e220008000a00 */
[----:B------:R-:W-:Y:S01]  /*3160*/  IADD3 R5, P0, P1, R4, R11, R9 ;  /* 0x0000000b04057210 */ /* 0x000fe2000791e009 */
[----:B------:R-:W-:-:S03]  /*3170*/  IMAD.IADD R4, R0, 0x1, -R37 ;  /* 0x0000000100047824 */ /* 0x000fc600078e0a25 */
[----:B------:R-:W-:Y:S02]  /*3180*/  IADD3.X R7, PT, PT, RZ, RZ, RZ, P0, P1 ;  /* 0x000000ffff077210 */ /* 0x000fe400007e24ff */
        /* <DEDUP_REMOVED lines=81> */
.L_x_50:
[----:B------:R-:W-:-:S05]  /*36a0*/  IMAD.IADD R3, R37, 0x1, R36 ;  /* 0x0000000125037824 */ /* 0x000fca00078e0224 */
[----:B------:R-:W-:-:S13]  /*36b0*/  ISETP.GE.AND P0, PT, R0, R3, PT ;  /* 0x000000030000720c */ /* 0x000fda0003f06270 */
[----:B------:R-:W-:Y:S05]  /*36c0*/  @P0 BRA `(.L_x_51) ;  /* 0x0000000000e40947 */ /* 0x000fea0003800000 */
[----:B------:R-:W0:Y:S01]  /*36d0*/  LDCU.64 UR4, c[0x0][0x3a0] ;  /* 0x00007400ff0477ac */ /* 0x000e220008000a00 */
[----:B------:R-:W-:Y:S01]  /*36e0*/  IADD3 R4, P2, P3, R4, R11, R9 ;  /* 0x0000000b04047210 */ /* 0x000fe20007b5e009 */
[C---:B------:R-:W-:Y:S01]  /*36f0*/  IMAD.IADD R7, R0.reuse, 0x1, -R37 ;  /* 0x0000000100077824 */ /* 0x040fe200078e0a25 */
[----:B------:R-:W-:Y:S02]  /*3700*/  IADD3 R5, P1, PT, R11, R5, RZ ;  /* 0x000000050b057210 */ /* 0x000fe40007f3e0ff */
[C---:B------:R-:W-:Y:S02]  /*3710*/  ISETP.GE.AND P0, PT, R0.reuse, R37, PT ;  /* 0x000000250000720c */ /* 0x040fe40003f06270 */
[----:B------:R-:W-:Y:S01]  /*3720*/  IADD3.X R9, PT, PT, RZ, RZ, RZ, P2, P3 ;  /* 0x000000ffff097210 */ /* 0x000fe200017e64ff */
[----:B------:R-:W-:Y:S01]  /*3730*/  IMAD.X R6, RZ, RZ, RZ, P1 ;  /* 0x000000ffff067224 */ /* 0x000fe200008e06ff */
        /* <DEDUP_REMOVED lines=21> */
[C---:B------:R-:W-:Y:S02]  /*3890*/  PRMT R78, R69.reuse, 0x7770, RZ ;  /* 0x00007770454e7816 */ /* 0x040fe400000000ff */
[----:B------:R-:W-:Y:S02]  /*38a0*/  PRMT R74, R68, 0x7772, RZ ;  /* 0x00007772444a7816 */ /* 0x000fe400000000ff */
[C---:B------:R-:W-:Y:S02]  /*38b0*/  PRMT R79, R69.reuse, 0x7771, RZ ;  /* 0x00007771454f7816 */ /* 0x040fe400000000ff */
[----:B------:R-:W-:-:S02]  /*38c0*/  PRMT R81, R69, 0x7773, RZ ;  /* 0x0000777345517816 */ /* 0x000fc400000000ff */
[C---:B------:R-:W-:Y:S02]  /*38d0*/  PRMT R82, R70.reuse, 0x7770, RZ ;  /* 0x0000777046527816 */ /* 0x040fe400000000ff */
[----:B------:R-:W-:Y:S02]  /*38e0*/  PRMT R80, R69, 0x7772, RZ ;  /* 0x0000777245507816 */ /* 0x000fe400000000ff */
[C---:B------:R-:W-:Y:S02]  /*38f0*/  PRMT R83, R70.reuse, 0x7771, RZ ;  /* 0x0000777146537816 */ /* 0x040fe400000000ff */
[C---:B------:R-:W-:Y:S02]  /*3900*/  PRMT R77, R71.reuse, 0x7770, RZ ;  /* 0x00007770474d7816 */ /* 0x040fe400000000ff */
[----:B------:R-:W-:Y:S02]  /*3910*/  PRMT R76, R71, 0x7771, RZ ;  /* 0x00007771474c7816 */ /* 0x000fe400000000ff */
[----:B------:R-:W-:-:S02]  /*3920*/  PRMT R84, R70, 0x7772, RZ ;  /* 0x0000777246547816 */ /* 0x000fc400000000ff */
[----:B------:R-:W-:Y:S02]  /*3930*/  PRMT R85, R70, 0x7773, RZ ;  /* 0x0000777346557816 */ /* 0x000fe400000000ff */
[C---:B0-----:R-:W-:Y:S02]  /*3940*/  PRMT R38, R71.reuse, 0x7772, RZ ;  /* 0x0000777247267816 */ /* 0x041fe400000000ff */
        /* <DEDUP_REMOVED lines=16> */
[----:B------:R-:W-:-:S07]  /*3a50*/  PRMT R76, R39, 0x7610, R76 ;  /* 0x00007610274c7816 */ /* 0x000fce000000004c */
.L_x_51:
[----:B------:R-:W-:Y:S05]  /*3a60*/  BSYNC.RECONVERGENT B0 ;  /* 0x0000000000007941 */ /* 0x000fea0003800200 */
.L_x_49:
[----:B------:R-:W2:Y:S01]  /*3a70*/  S2UR UR5, SR_CgaCtaId ;  /* 0x00000000000579c3 */ /* 0x000ea20000008800 */
[----:B------:R-:W-:Y:S01]  /*3a80*/  UMOV UR4, 0x400 ;  /* 0x0000040000047882 */ /* 0x000fe20000000000 */
[----:B01---5:R-:W-:Y:S02]  /*3a90*/  LOP3.LUT R38, R76, 0xffff, RZ, 0xc0, !PT ;  /* 0x0000ffff4c267812 */ /* 0x023fe400078ec0ff */
        /* <DEDUP_REMOVED lines=9> */
[----:B------:R-:W-:Y:S01]  /*3b30*/  LOP3.LUT R73, R73, 0xffff, RZ, 0xc0, !PT ;  /* 0x0000ffff49497812 */ /* 0x000fe200078ec0ff */
[----:B--2---:R-:W-:Y:S01]  /*3b40*/  ULEA UR4, UR5, UR4, 0x18 ;  /* 0x0000000405047291 */ /* 0x004fe2000f8ec0ff */
[----:B------:R-:W-:-:S02]  /*3b50*/  LOP3.LUT R72, R72, 0xffff, RZ, 0xc0, !PT ;  /* 0x0000ffff48487812 */ /* 0x000fc400078ec0ff */
[----:B------:R-:W-:Y:S02]  /*3b60*/  LOP3.LUT R71, R71, 0xffff, RZ, 0xc0, !PT ;  /* 0x0000ffff47477812 */ /* 0x000fe400078ec0ff */
[----:B------:R-:W-:Y:S02]  /*3b70*/  LOP3.LUT R70, R70, 0xffff, RZ, 0xc0, !PT ;  /* 0x0000ffff46467812 */ /* 0x000fe400078ec0ff */
[----:B------:R-:W-:Y:S02]  /*3b80*/  LOP3.LUT R69, R69, 0xffff, RZ, 0xc0, !PT ;  /* 0x0000ffff45457812 */ /* 0x000fe400078ec0ff */
[----:B------:R-:W-:Y:S02]  /*3b90*/  LOP3.LUT R68, R68, 0xffff, RZ, 0xc0, !PT ;  /* 0x0000ffff44447812 */ /* 0x000fe400078ec0ff */
[----:B------:R-:W-:Y:S02]  /*3ba0*/  LEA R76, R0, UR4, 0x8 ;  /* 0x00000004004c7c11 */ /* 0x000fe4000f8e40ff */
[----:B------:R-:W-:-:S02]  /*3bb0*/  PRMT R38, R77, 0x3340, R38 ;  /* 0x000033404d267816 */ /* 0x000fc40000000026 */
        /* <DEDUP_REMOVED lines=8> */
[----:B------:R-:W-:-:S02]  /*3c40*/  PRMT R70, R70, 0x3340, R71 ;  /* 0x0000334046467816 */ /* 0x000fc40000000047 */
[----:B------:R-:W-:Y:S01]  /*3c50*/  PRMT R69, R68, 0x3340, R69 ;  /* 0x0000334044457816 */ /* 0x000fe20000000045 */
        /* <DEDUP_REMOVED lines=18> */
[----:B0-----:R-:W-:-:S07]  /*3d80*/  VIMNMX R20, PT, PT, R3, R0, PT ;  /* 0x0000000003147248 */ /* 0x001fce0003fe0100 */
[----:B------:R-:W-:Y:S01]  /*3d90*/  PREEXIT ;  /* 0x000000000000782d */ /* 0x000fe20000000000 */
[----:B------:R-:W-:Y:S01]  /*3da0*/  BSSY.RECONVERGENT B0, `(.L_x_53) ;  /* 0x0000016000007945 */ /* 0x000fe20003800200 */
[C---:B------:R-:W-:Y:S01]  /*3db0*/  ISETP.GE.AND P0, PT, R20.reuse, R36, PT ;  /* 0x000000241400720c */ /* 0x040fe20003f06270 */
[----:B------:R-:W-:Y:S01]  /*3dc0*/  IMAD.IADD R36, R20, 0x1, -R36 ;  /* 0x0000000114247824 */ /* 0x000fe200078e0a24 */
[----:B-1----:R-:W-:-:S04]  /*3dd0*/  VIMNMX R4, PT, PT, R37, R20, PT ;  /* 0x0000001425047248 */ /* 0x002fc80003fe0100 */
[----:B------:R-:W-:-:S04]  /*3de0*/  SEL R36, R36, RZ, P0 ;  /* 0x000000ff24247207 */ /* 0x000fc80000000000 */
[----:B------:R-:W-:-:S13]  /*3df0*/  ISETP.GE.AND P0, PT, R36, R4, PT ;  /* 0x000000042400720c */ /* 0x000fda0003f06270 */
[----:B--2---:R-:W-:Y:S05]  /*3e00*/  @P0 BRA `(.L_x_54) ;  /* 0x00000000003c0947 */ /* 0x004fea0003800000 */
[----:B------:R-:W-:-:S07]  /*3e10*/  IMAD.IADD R9, R37, 0x1, R20 ;  /* 0x0000000125097824 */ /* 0x000fce00078e0214 */
.L_x_55:
        /* <DEDUP_REMOVED lines=14> */
.L_x_54:
[----:B------:R-:W-:Y:S05]  /*3f00*/  BSYNC.RECONVERGENT B0 ;  /* 0x0000000000007941 */ /* 0x000fea0003800200 */
.L_x_53:
[----:B------:R-:W-:Y:S01]  /*3f10*/  IADD3 R20, PT, PT, R37, R20, -R36 ;  /* 0x0000001425147210 */ /* 0x000fe20007ffe824 */
[----:B------:R-:W0:Y:S01]  /*3f20*/  S2UR UR5, SR_CgaCtaId ;  /* 0x00000000000579c3 */ /* 0x000e220000008800 */
[----:B------:R-:W-:Y:S01]  /*3f30*/  LEA R93, R36, UR4, 0x8 ;  /* 0x00000004245d7c11 */ /* 0x000fe2000f8e40ff */
[----:B------:R-:W-:Y:S01]  /*3f40*/  IMAD.SHL.U32 R2, R2, 0x40, RZ ;  /* 0x0000004002027824 */ /* 0x000fe200078e00ff */
        /* <DEDUP_REMOVED lines=15> */
[----:B------:R-:W-:Y:S01]  /*4040*/  LDS.128 R52, [R92+0x70] ;  /* 0x000070005c347984 */ /* 0x000fe20000000c00 */
[----:B-1----:R-:W-:-:S03]  /*4050*/  @!P2 FSETP.GT.AND P1, PT, R48, R4, PT ;  /* 0x000000043000a20b */ /* 0x002fc60003f24000 */
[----:B------:R-:W-:Y:S01]  /*4060*/  LDS.128 R12, [R93+0xd0] ;  /* 0x0000d0005d0c7984 */ /* 0x000fe20000000c00 */
[----:B------:R-:W-:-:S03]  /*4070*/  @!P2 ISETP.GE.OR P0, PT, R36, R37, P1 ;  /* 0x000000252400a20c */ /* 0x000fc60000f06670 */
[----:B------:R-:W1:Y:S01]  /*4080*/  LDS.128 R80, [R92+0xd0] ;  /* 0x0000d0005c507984 */ /* 0x000e620000000c00 */
[----:B------:R-:W-:-:S03]  /*4090*/  FSEL R4, R48, R4, P0 ;  /* 0x0000000430047208 */ /* 0x000fc60000000000 */
[----:B------:R-:W5:Y:S01]  /*40a0*/  LDS.128 R36, [R93+0x70] ;  /* 0x000070005d247984 */ /* 0x000f620000000c00 */
[----:B------:R-:W-:Y:S02]  /*40b0*/  SEL R5, R49, R5, P0 ;  /* 0x0000000531057207 */ /* 0x000fe40000000000 */
        /* <DEDUP_REMOVED lines=9> */
[----:B0-----:R-:W-:Y:S01]  /*4150*/  FSEL R24, R64, R24, P0 ;  /* 0x0000001840187208 */ /* 0x001fe20000000000 */
[----:B------:R-:W0:Y:S01]  /*4160*/  LDS.128 R72, [R92+0xb0] ;  /* 0x0000b0005c487984 */ /* 0x000e220000000c00 */
        /* <DEDUP_REMOVED lines=14> */
[----:B------:R-:W4:Y:S01]  /*4250*/  LDS.128 R84, [R93+0xf0] ;  /* 0x0000f0005d547984 */ /* 0x000f220000000c00 */
[----:B------:R-:W-:-:S02]  /*4260*/  FSEL R35, R59, R35, P0 ;  /* 0x000000233b237208 */ /* 0x000fc40000000000 */
[----:B-1----:R-:W-:Y:S01]  /*4270*/  FSEL R12, R80, R12, P0 ;  /* 0x0000000c500c7208 */ /* 0x002fe20000000000 */
[----:B------:R-:W1:Y:S01]  /*4280*/  LDS.128 R88, [R92+0xf0] ;  /* 0x0000f0005c587984 */ /* 0x000e620000000c00 */
[----:B-----5:R-:W-:Y:S02]  /*4290*/  FSEL R36, R52, R36, P0 ;  /* 0x0000002434247208 */ /* 0x020fe40000000000 */
[----:B------:R-:W-:Y:S01]  /*42a0*/  FSEL R37, R53, R37, P0 ;  /* 0x0000002535257208 */ /* 0x000fe20000000000 */
[----:B------:R-:W-:Y:S01]  /*42b0*/  LDS.128 R56, [R92+0x40] ;  /* 0x000040005c387984 */ /* 0x000fe20000000c00 */
[----:B------:R-:W-:Y:S02]  /*42c0*/  FSEL R38, R54, R38, P0 ;  /* 0x0000002636267208 */ /* 0x000fe40000000000 */
[----:B------:R-:W-:Y:S01]  /*42d0*/  FSEL R39, R55, R39, P0 ;  /* 0x0000002737277208 */ /* 0x000fe20000000000 */
[----:B------:R-:W-:Y:S01]  /*42e0*/  LDS.128 R60, [R93+0x30] ;  /* 0x000030005d3c7984 */ /* 0x000fe20000000c00 */
[----:B------:R-:W-:-:S02]  /*42f0*/  FSEL R13, R81, R13, P0 ;  /* 0x0000000d510d7208 */ /* 0x000fc40000000000 */
[----:B------:R-:W-:Y:S01]  /*4300*/  FSEL R14, R82, R14, P0 ;  /* 0x0000000e520e7208 */ /* 0x000fe20000000000 */
[----:B------:R-:W5:Y:S01]  /*4310*/  LDS.128 R52, [R93+0x40] ;  /* 0x000040005d347984 */ /* 0x000f620000000c00 */
[----:B------:R-:W-:Y:S02]  /*4320*/  FSEL R15, R83, R15, P0 ;  /* 0x0000000f530f7208 */ /* 0x000fe40000000000 */
[----:B--2---:R-:W-:Y:S01]  /*4330*/  FSEL R16, R76, R16, P0 ;  /* 0x000000104c107208 */ /* 0x004fe20000000000 */
[----:B------:R-:W2:Y:S01]  /*4340*/  LDS.128 R64, [R92+0x30] ;  /* 0x000030005c407984 */ /* 0x000ea20000000c00 */
[----:B------:R-:W-:Y:S02]  /*4350*/  FSEL R17, R77, R17, P0 ;  /* 0x000000114d117208 */ /* 0x000fe40000000000 */
[----:B------:R-:W-:Y:S01]  /*4360*/  FSEL R18, R78, R18, P0 ;  /* 0x000000124e127208 */ /* 0x000fe20000000000 */
[----:B------:R-:W-:Y:S01]  /*4370*/  LDS.128 R80, [R92] ;  /* 0x000000005c507984 */ /* 0x000fe20000000c00 */
[----:B------:R-:W-:-:S02]  /*4380*/  FSEL R19, R79, R19, P0 ;  /* 0x000000134f137208 */ /* 0x000fc40000000000 */
[----:B0-----:R-:W-:Y:S01]  /*4390*/  FSEL R20, R72, R20, P0 ;  /* 0x0000001448147208 */ /* 0x001fe20000000000 */
[----:B------:R-:W-:Y:S01]  /*43a0*/  LDS.128 R76, [R93] ;  /* 0x000000005d4c7984 */ /* 0x000fe20000000c00 */
        /* <DEDUP_REMOVED lines=11> */
[----:B------:R-:W-:Y:S02]  /*4460*/  PRMT R50, R87, 0x7773, RZ ;  /* 0x0000777357327816 */ /* 0x000fe400000000ff */
[----:B-1----:R-:W-:-:S02]  /*4470*/  PRMT R49, R91, 0x7773, RZ ;  /* 0x000077735b317816 */ /* 0x002fc400000000ff */
[----:B------:R-:W-:Y:S02]  /*4480*/  FSEL R44, R48, R44, P0 ;  /* 0x0000002c302c7208 */ /* 0x000fe40000000000 */
[----:B------:R-:W-:Y:S02]  /*4490*/  FSEL R47, R51, R47, P0 ;  /* 0x0000002f332f7208 */ /* 0x000fe40000000000 */
[----:B-----5:R-:W-:Y:S02]  /*44a0*/  FSEL R52, R56, R52, P0 ;  /* 0x0000003438347208 */ /* 0x020fe40000000000 */
[----:B------:R-:W-:Y:S02]  /*44b0*/  FSEL R53, R57, R53, P0 ;  /* 0x0000003539357208 */ /* 0x000fe40000000000 */
[----:B------:R-:W-:Y:S02]  /*44c0*/  FSEL R54, R58, R54, P0 ;  /* 0x000000363a367208 */ /* 0x000fe40000000000 */
[----:B------:R-:W-:-:S02]  /*44d0*/  FSEL R55, R59, R55, P0 ;  /* 0x000000373b377208 */ /* 0x000fc40000000000 */
[----:B--2---:R-:W-:Y:S02]  /*44e0*/  FSEL R60, R64, R60, P0 ;  /* 0x0000003c403c7208 */ /* 0x004fe40000000000 */
[----:B------:R-:W-:Y:S02]  /*44f0*/  SEL R50, R49, R50, P0 ;  /* 0x0000003231327207 */ /* 0x000fe40000000000 */
[----:B------:R-:W-:Y:S02]  /*4500*/  FSEL R62, R66, R62, P0 ;  /* 0x0000003e423e7208 */ /* 0x000fe40000000000 */
[----:B------:R-:W-:Y:S02]  /*4510*/  FSEL R63, R67, R63, P0 ;  /* 0x0000003f433f7208 */ /* 0x000fe40000000000 */
[C---:B------:R-:W-:Y:S02]  /*4520*/  PRMT R51, R87.reuse, 0x7772, RZ ;  /* 0x0000777257337816 */ /* 0x040fe400000000ff */
[----:B------:R-:W-:-:S02]  /*4530*/  PRMT R57, R87, 0x7771, RZ ;  /* 0x0000777157397816 */ /* 0x000fc400000000ff */
[----:B------:R-:W-:Y:S02]  /*4540*/  PRMT R56, R87, 0x7770, RZ ;  /* 0x0000777057387816 */ /* 0x000fe400000000ff */
[----:B------:R-:W-:Y:S02]  /*4550*/  PRMT R58, R86, 0x7773, RZ ;  /* 0x00007773563a7816 */ /* 0x000fe400000000ff */
[C---:B------:R-:W-:Y:S02]  /*4560*/  PRMT R48, R91.reuse, 0x7772, RZ ;  /* 0x000077725b307816 */ /* 0x040fe400000000ff */
[C---:B------:R-:W-:Y:S02]  /*4570*/  PRMT R49, R91.reuse, 0x7770, RZ ;  /* 0x000077705b317816 */ /* 0x040fe400000000ff */
[----:B------:R-:W-:Y:S02]  /*4580*/  PRMT R64, R91, 0x7771, RZ ;  /* 0x000077715b407816 */ /* 0x000fe400000000ff */
[----:B------:R-:W-:-:S02]  /*4590*/  PRMT R59, R90, 0x7773, RZ ;  /* 0x000077735a3b7816 */ /* 0x000fc400000000ff */
[----:B------:R-:W-:Y:S02]  /*45a0*/  PRMT R66, R85, 0x7773, RZ ;  /* 0x0000777355427816 */ /* 0x000fe400000000ff */
[----:B------:R-:W-:Y:S02]  /*45b0*/  PRMT R67, R89, 0x7773, RZ ;  /* 0x0000777359437816 */ /* 0x000fe400000000ff */
[----:B------:R-:W-:Y:S02]  /*45c0*/  SEL R51, R48, R51, P0 ;  /* 0x0000003330337207 */ /* 0x000fe40000000000 */
[----:B------:R-:W-:Y:S02]  /*45d0*/  SEL R56, R49, R56, P0 ;  /* 0x0000003831387207 */ /* 0x000fe40000000000 */
[----:B------:R-:W-:Y:S02]  /*45e0*/  SEL R57, R64, R57, P0 ;  /* 0x0000003940397207 */ /* 0x000fe40000000000 */
[----:B------:R-:W-:-:S02]  /*45f0*/  SEL R58, R59, R58, P0 ;  /* 0x0000003a3b3a7207 */ /* 0x000fc40000000000 */
[----:B0-----:R-:W-:Y:S02]  /*4600*/  FSEL R68, R72, R68, P0 ;  /* 0x0000004448447208 */ /* 0x001fe40000000000 */
[----:B------:R-:W-:Y:S02]  /*4610*/  FSEL R71, R75, R71, P0 ;  /* 0x000000474b477208 */ /* 0x000fe40000000000 */
[----:B------:R-:W-:Y:S02]  /*4620*/  FSEL R76, R80, R76, P0 ;  /* 0x0000004c504c7208 */ /* 0x000fe40000000000 */
[C---:B------:R-:W-:Y:S02]  /*4630*/  PRMT R59, R86.reuse, 0x7772, RZ ;  /* 0x00007772563b7816 */ /* 0x040fe400000000ff */
[----:B------:R-:W-:Y:S02]  /*4640*/  PRMT R64, R86, 0x7770, RZ ;  /* 0x0000777056407816 */ /* 0x000fe400000000ff */
[----:B------:R-:W-:-:S02]  /*4650*/  PRMT R48, R90, 0x7772, RZ ;  /* 0x000077725a307816 */ /* 0x000fc400000000ff */
[----:B------:R-:W-:Y:S02]  /*4660*/  PRMT R49, R90, 0x7770, RZ ;  /* 0x000077705a317816 */ /* 0x000fe400000000ff */
[----:B------:R-:W-:Y:S02]  /*4670*/  SEL R66, R67, R66, P0 ;  /* 0x0000004243427207 */ /* 0x000fe40000000000 */
[C---:B------:R-:W-:Y:S02]  /*4680*/  PRMT R67, R85.reuse, 0x7772, RZ ;  /* 0x0000777255437816 */ /* 0x040fe400000000ff */
[----:B------:R-:W-:Y:S02]  /*4690*/  PRMT R72, R85, 0x7770, RZ ;  /* 0x0000777055487816 */ /* 0x000fe400000000ff */
[C---:B------:R-:W-:Y:S02]  /*46a0*/  PRMT R80, R89.reuse, 0x7772, RZ ;  /* 0x0000777259507816 */ /* 0x040fe400000000ff */
[----:B------:R-:W-:-:S02]  /*46b0*/  PRMT R75, R89, 0x7770, RZ ;  /* 0x00007770594b7816 */ /* 0x000fc400000000ff */
[----:B------:R-:W-:Y:S02]  /*46c0*/  FSEL R70, R74, R70, P0 ;  /* 0x000000464a467208 */ /* 0x000fe40000000000 */
[----:B------:R-:W-:Y:S02]  /*46d0*/  SEL R59, R48, R59, P0 ;  /* 0x0000003b303b7207 */ /* 0x000fe40000000000 */
[----:B------:R-:W-:Y:S02]  /*46e0*/  SEL R64, R49, R64, P0 ;  /* 0x0000004031407207 */ /* 0x000fe40000000000 */
[----:B------:R-:W-:Y:S02]  /*46f0*/  FSEL R61, R65, R61, P0 ;  /* 0x0000003d413d7208 */ /* 0x000fe40000000000 */
[----:B------:R-:W-:Y:S02]  /*4700*/  FSEL R69, R73, R69, P0 ;  /* 0x0000004549457208 */ /* 0x000fe40000000000 */
[----:B------:R-:W-:-:S02]  /*4710*/  FSEL R77, R81, R77, P0 ;  /* 0x0000004d514d7208 */ /* 0x000fc40000000000 */
[----:B------:R-:W-:Y:S02]  /*4720*/  FSEL R78, R82, R78, P0 ;  /* 0x0000004e524e7208 */ /* 0x000fe40000000000 */
[----:B------:R-:W-:Y:S02]  /*4730*/  FSEL R79, R83, R79, P0 ;  /* 0x0000004f534f7208 */ /* 0x000fe40000000000 */
[C---:B------:R-:W-:Y:S02]  /*4740*/  PRMT R74, R84.reuse, 0x7773, RZ ;  /* 0x00007773544a7816 */ /* 0x040fe400000000ff */
[C---:B------:R-:W-:Y:S02]  /*4750*/  PRMT R49, R84.reuse, 0x7772, RZ ;  /* 0x0000777254317816 */ /* 0x040fe400000000ff */
[----:B------:R-:W-:Y:S02]  /*4760*/  PRMT R48, R84, 0x7771, RZ ;  /* 0x0000777154307816 */ /* 0x000fe400000000ff */
[----:B------:R-:W-:-:S02]  /*4770*/  SEL R67, R80, R67, P0 ;  /* 0x0000004350437207 */ /* 0x000fc40000000000 */
[----:B------:R-:W-:Y:S02]  /*4780*/  SEL R72, R75, R72, P0 ;  /* 0x000000484b487207 */ /* 0x000fe40000000000 */
[----:B------:R-:W-:Y:S02]  /*4790*/  PRMT R65, R86, 0x7771, RZ ;  /* 0x0000777156417816 */ /* 0x000fe400000000ff */
[----:B------:R-:W-:Y:S02]  /*47a0*/  PRMT R90, R90, 0x7771, RZ ;  /* 0x000077715a5a7816 */ /* 0x000fe400000000ff */
[----:B------:R-:W-:Y:S02]  /*47b0*/  PRMT R73, R85, 0x7771, RZ ;  /* 0x0000777155497816 */ /* 0x000fe400000000ff */
[----:B------:R-:W-:Y:S02]  /*47c0*/  PRMT R82, R89, 0x7771, RZ ;  /* 0x0000777159527816 */ /* 0x000fe400000000ff */
        /* <DEDUP_REMOVED lines=48> */
[----:B------:R-:W-:Y:S01]  /*4ad0*/  STS.U8 [R49+0xf4], R72 ;  /* 0x0000f44831007388 */ /* 0x000fe20000000000 */
[----:B------:R-:W-:-:S03]  /*4ae0*/  NOP ;  /* 0x0000000000007918 */ /* 0x000fc60000000000 */
[----:B------:R-:W-:Y:S01]  /*4af0*/  LDS.128 R4, [R49+0xf0] ;  /* 0x0000f00031047984 */ /* 0x000fe20000000c00 */
[----:B0-----:R-:W-:-:S03]  /*4b00*/  LOP3.LUT R73, R0, 0x1f, RZ, 0xc0, !PT ;  /* 0x0000001f00497812 */ /* 0x001fc600078ec0ff */
[----:B------:R-:W-:Y:S02]  /*4b10*/  LDS.128 R8, [R49+0xe0] ;  /* 0x0000e00031087984 */ /* 0x000fe40000000c00 */
[----:B------:R-:W-:Y:S02]  /*4b20*/  IMAD.IADD R48, R48, 0x1, R73 ;  /* 0x0000000130307824 */ /* 0x000fe400078e0249 */
        /* <DEDUP_REMOVED lines=17> */
[----:B------:R-:W-:Y:S01]  /*4c40*/  IMAD.X R73, RZ, RZ, RZ, P0 ;  /* 0x000000ffff497224 */ /* 0x000fe200000e06ff */
[----:B------:R-:W0:Y:S01]  /*4c50*/  LDS R51, [UR4+0x4000] ;  /* 0x00400004ff337984 */ /* 0x000e220008000800 */
[----:B------:R-:W1:Y:S02]  /*4c60*/  LDCU.64 UR4, c[0x0][0x3a0] ;  /* 0x00007400ff0477ac */ /* 0x000e640008000a00 */
[----:B-1----:R-:W-:Y:S02]  /*4c70*/  LEA R50, P1, R2, UR4, 0x8 ;  /* 0x0000000402327c11 */ /* 0x002fe4000f8240ff */
        /* <DEDUP_REMOVED lines=13> */
.L_x_56:
[----:B------:R-:W0:Y:S01]  /*4d50*/  S2R R48, SR_LANEID ;  /* 0x0000000000307919 */ /* 0x000e220000000000 */
[C---:B------:R-:W-:Y:S02]  /*4d60*/  LOP3.LUT R49, R0.reuse, 0x3e0, RZ, 0xc0, !PT ;  /* 0x000003e000317812 */ /* 0x040fe400078ec0ff */
[C---:B------:R-:W-:Y:S02]  /*4d70*/  ISETP.NE.AND P0, PT, R0.reuse, RZ, PT ;  /* 0x000000ff0000720c */ /* 0x040fe40003f05270 */
[----:B------:R-:W-:Y:S01]  /*4d80*/  LOP3.LUT R0, R0, 0x1f, RZ, 0xc0, !PT ;  /* 0x0000001f00007812 */ /* 0x000fe200078ec0ff */
        /* <DEDUP_REMOVED lines=67> */
[----:B------:R-:W-:Y:S01]  /*51c0*/  IADD3 R2, P0, P1, R0, R2, R49 ;  /* 0x0000000200027210 */ /* 0x000fe2000791e031 */
[----:B------:R-:W-:-:S03]  /*51d0*/  IMAD.IADD R0, R49, 0x1, R0 ;  /* 0x0000000131007824 */ /* 0x000fc600078e0200 */
[----:B------:R-:W-:Y:S01]  /*51e0*/  IADD3.X R49, PT, PT, RZ, RZ, RZ, P0, P1 ;  /* 0x000000ffff317210 */ /* 0x000fe200007e24ff */
[----:B------:R-:W1:Y:S01]  /*51f0*/  LDS R51, [UR4+0x4000] ;  /* 0x00400004ff337984 */ /* 0x000e620008000800 */
[----:B------:R-:W0:Y:S02]  /*5200*/  LDCU.64 UR4, c[0x0][0x388] ;  /* 0x00007100ff0477ac */ /* 0x000e240008000a00 */
[----:B0-----:R-:W-:Y:S02]  /*5210*/  LEA R50, P1, R2, UR4, 0x8 ;  /* 0x0000000402327c11 */ /* 0x001fe4000f8240ff */
[----:B-1----:R-:W-:Y:S02]  /*5220*/  ISETP.GE.AND P0, PT, R0, R51, PT ;  /* 0x000000330000720c */ /* 0x002fe40003f06270 */
[----:B------:R-:W-:-:S11]  /*5230*/  LEA.HI.X R51, R2, UR5, R49, 0x8, P1 ;  /* 0x0000000502337c11 */ /* 0x000fd600088f4431 */
        /* <DEDUP_REMOVED lines=78> */
.L_x_57:
        /* <DEDUP_REMOVED lines=14> */
.L_x_139:


//--------------------- .text._ZN3cub18CUB_300001_SM_10006detail10merge_sort30DeviceMergeSortPartitionKernelIN6thrust24THRUST_300001_SM_1000_NS10device_ptrI15DetectionResultEEj22DetectionResultCompareS7_EEvbT_PT2_T0_SD_PSD_T1_SD_i --------------------------
	.section	.text._ZN3cub18CUB_300001_SM_10006detail10merge_sort30DeviceMergeSortPartitionKernelIN6thrust24THRUST_300001_SM_1000_NS10device_ptrI15DetectionResultEEj22DetectionResultCompareS7_EEvbT_PT2_T0_SD_PSD_T1_SD_i,"ax",@progbits
	.align	128
        .global         _ZN3cub18CUB_300001_SM_10006detail10merge_sort30DeviceMergeSortPartitionKernelIN6thrust24THRUST_300001_SM_1000_NS10device_ptrI15DetectionResultEEj22DetectionResultCompareS7_EEvbT_PT2_T0_SD_PSD_T1_SD_i
        .type           _ZN3cub18CUB_300001_SM_10006detail10merge_sort30DeviceMergeSortPartitionKernelIN6thrust24THRUST_300001_SM_1000_NS10device_ptrI15DetectionResultEEj22DetectionResultCompareS7_EEvbT_PT2_T0_SD_PSD_T1_SD_i,@function
        .size           _ZN3cub18CUB_300001_SM_10006detail10merge_sort30DeviceMergeSortPartitionKernelIN6thrust24THRUST_300001_SM_1000_NS10device_ptrI15DetectionResultEEj22DetectionResultCompareS7_EEvbT_PT2_T0_SD_PSD_T1_SD_i,(.L_x_140 - _ZN3cub18CUB_300001_SM_10006detail10merge_sort30DeviceMergeSortPartitionKernelIN6thrust24THRUST_300001_SM_1000_NS10device_ptrI15DetectionResultEEj22DetectionResultCompareS7_EEvbT_PT2_T0_SD_PSD_T1_SD_i)
        .other          _ZN3cub18CUB_300001_SM_10006detail10merge_sort30DeviceMergeSortPartitionKernelIN6thrust24THRUST_300001_SM_1000_NS10device_ptrI15DetectionResultEEj22DetectionResultCompareS7_EEvbT_PT2_T0_SD_PSD_T1_SD_i,@"STO_CUDA_ENTRY STV_DEFAULT"
_ZN3cub18CUB_300001_SM_10006detail10merge_sort30DeviceMergeSortPartitionKernelIN6thrust24THRUST_300001_SM_1000_NS10device_ptrI15DetectionResultEEj22DetectionResultCompareS7_EEvbT_PT2_T0_SD_PSD_T1_SD_i:
.text._ZN3cub18CUB_300001_SM_10006detail10merge_sort30DeviceMergeSortPartitionKernelIN6thrust24THRUST_300001_SM_1000_NS10device_ptrI15DetectionResultEEj22DetectionResultCompareS7_EEvbT_PT2_T0_SD_PSD_T1_SD_i:
[----:B------:R-:W-:Y:S01]  /*0000*/  LDC R1, c[0x0][0x37c] ;  /* 0x0000df00ff017b82 */ /* 0x000fe20000000800 */
[----:B------:R-:W0:Y:S01]  /*0010*/  S2R R0, SR_CTAID.X ;  /* 0x0000000000007919 */ /* 0x000e220000002500 */
[----:B------:R-:W0:Y:S01]  /*0020*/  LDCU UR4, c[0x0][0x360] ;  /* 0x00006c00ff0477ac */ /* 0x000e220008000800 */
[----:B------:R-:W0:Y:S01]  /*0030*/  S2R R3, SR_TID.X ;  /* 0x0000000000037919 */ /* 0x000e220000002100 */
[----:B------:R-:W1:Y:S01]  /*0040*/  LDCU UR6, c[0x0][0x39c] ;  /* 0x00007380ff0677ac */ /* 0x000e620008000800 */
[----:B0-----:R-:W-:-:S05]  /*0050*/  IMAD R0, R0, UR4, R3 ;  /* 0x0000000400007c24 */ /* 0x001fca000f8e0203 */
[----:B-1----:R-:W-:-:S13]  /*0060*/  ISETP.GE.U32.AND P0, PT, R0, UR6, PT ;  /* 0x0000000600007c0c */ /* 0x002fda000bf06070 */
[----:B------:R-:W-:Y:S05]  /*0070*/  @P0 EXIT ;  /* 0x000000000000094d */ /* 0x000fea0003800000 */
[----:B------:R-:W0:Y:S01]  /*0080*/  LDCU UR5, c[0x0][0x3ac] ;  /* 0x00007580ff0577ac */ /* 0x000e220008000800 */
[----:B------:R-:W-:Y:S01]  /*0090*/  VIADD R2, R0, 0x1 ;  /* 0x0000000100027836 */ /* 0x000fe20000000000 */
[----:B------:R-:W-:Y:S01]  /*00a0*/  ACQBULK ;  /* 0x000000000000782e */ /* 0x000fe20000000000 */
[----:B------:R-:W1:Y:S03]  /*00b0*/  LDCU UR7, c[0x0][0x3b0] ;  /* 0x00007600ff0777ac */ /* 0x000e660008000800 */
[----:B------:R-:W-:Y:S01]  /*00c0*/  ISETP.NE.AND P0, PT, R2, UR6, PT ;  /* 0x0000000602007c0c */ /* 0x000fe2000bf05270 */
[----:B------:R-:W2:Y:S01]  /*00d0*/  LDCU UR10, c[0x0][0x398] ;  /* 0x00007300ff0a77ac */ /* 0x000ea20008000800 */
[----:B------:R-:W3:Y:S01]  /*00e0*/  LDCU.64 UR8, c[0x0][0x358] ;  /* 0x00006b00ff0877ac */ /* 0x000ee20008000a00 */
[----:B0-----:R-:W-:-:S10]  /*00f0*/  UIADD3 UR4, UPT, UPT, -UR5, URZ, URZ ;  /* 0x000000ff05047290 */ /* 0x001fd4000fffe1ff */
[----:B------:R-:W0:Y:S01]  /*0100*/  @!P0 LDC.64 R4, c[0x0][0x3a0] ;  /* 0x0000e800ff048b82 */ /* 0x000e220000000a00 */
[----:B------:R-:W-:Y:S01]  /*0110*/  LOP3.LUT R2, R0, UR4, RZ, 0xc0, !PT ;  /* 0x0000000400027c12 */ /* 0x000fe2000f8ec0ff */
[----:B------:R-:W-:-:S04]  /*0120*/  USHF.R.U32.HI UR4, URZ, 0x1, UR5 ;  /* 0x00000001ff047899 */ /* 0x000fc80008011605 */
[----:B-1----:R-:W-:Y:S01]  /*0130*/  IMAD R3, R2, UR7, RZ ;  /* 0x0000000702037c24 */ /* 0x002fe2000f8e02ff */
[----:B------:R-:W-:-:S04]  /*0140*/  UIMAD UR4, UR4, UR7, URZ ;  /* 0x00000007040472a4 */ /* 0x000fc8000f8e02ff */
[----:B------:R-:W-:-:S04]  /*0150*/  LOP3.LUT R2, RZ, R3, RZ, 0x33, !PT ;  /* 0x00000003ff027212 */ /* 0x000fc800078e33ff */
[----:B------:R-:W-:-:S04]  /*0160*/  VIMNMX.U32 R2, PT, PT, R2, UR4, PT ;  /* 0x0000000402027c48 */ /* 0x000fc8000bfe0000 */
[----:B--2---:R-:W-:Y:S01]  /*0170*/  VIADDMNMX.U32 R2, R2, R3, UR10, PT ;  /* 0x0000000a02027e46 */ /* 0x004fe2000b800003 */
[----:B0-----:R-:W-:Y:S01]  /*0180*/  @!P0 IMAD.WIDE.U32 R4, R0, 0x4, R4 ;  /* 0x0000000400048825 */ /* 0x001fe200078e0004 */
[----:B------:R-:W-:Y:S02]  /*0190*/  VIMNMX.U32 R3, PT, PT, R3, UR10, PT ;  /* 0x0000000a03037c48 */ /* 0x000fe4000bfe0000 */
[----:B------:R-:W-:Y:S02]  /*01a0*/  LOP3.LUT R6, RZ, R2, RZ, 0x33, !PT ;  /* 0x00000002ff067212 */ /* 0x000fe400078e33ff */
[----:B---3--:R0:W-:Y:S02]  /*01b0*/  @!P0 STG.E desc[UR8][R4.64], R2 ;  /* 0x0000000204008986 */ /* 0x0081e4000c101908 */
[----:B------:R-:W-:-:S04]  /*01c0*/  VIMNMX.U32 R7, PT, PT, R6, UR4, PT ;  /* 0x0000000406077c48 */ /* 0x000fc8000bfe0000 */
[----:B------:R-:W-:Y:S01]  /*01d0*/  VIADDMNMX.U32 R7, R7, R2, UR10, PT ;  /* 0x0000000a07077e46 */ /* 0x000fe2000b800002 */
[----:B------:R-:W-:Y:S06]  /*01e0*/  @!P0 EXIT ;  /* 0x000000000000894d */ /* 0x000fec0003800000 */
[----:B------:R-:W1:Y:S01]  /*01f0*/  LDCU.U8 UR6, c[0x0][0x380] ;  /* 0x00007000ff0677ac */ /* 0x000e620008000000 */
[----:B------:R-:W-:Y:S01]  /*0200*/  BSSY.RECONVERGENT B0, `(.L_x_58) ;  /* 0x0000040000007945 */ /* 0x000fe20003800200 */
[----:B------:R-:W-:-:S06]  /*0210*/  UIADD3 UR4, UPT, UPT, UR5, -0x1, URZ ;  /* 0xffffffff05047890 */ /* 0x000fcc000fffe0ff */
[----:B0-----:R-:W-:-:S05]  /*0220*/  LOP3.LUT R4, R0, UR4, RZ, 0xc0, !PT ;  /* 0x0000000400047c12 */ /* 0x001fca000f8ec0ff */
[----:B------:R-:W-:Y:S01]  /*0230*/  IMAD R4, R4, UR7, RZ ;  /* 0x0000000704047c24 */ /* 0x000fe2000f8e02ff */
[----:B-1----:R-:W-:-:S04]  /*0240*/  UPRMT UR6, UR6, 0x8880, URZ ;  /* 0x0000888006067896 */ /* 0x002fc800080000ff */
[----:B------:R-:W-:-:S03]  /*0250*/  VIADDMNMX.U32 R4, R7, -R3, R4, PT ;  /* 0x8000000307047246 */ /* 0x000fc60003800004 */
[----:B------:R-:W-:Y:S02]  /*0260*/  UMOV UR4, UR6 ;  /* 0x0000000600047c82 */ /* 0x000fe40008000000 */
[----:B------:R-:W-:-:S09]  /*0270*/  UISETP.NE.AND UP0, UPT, UR4, URZ, UPT ;  /* 0x000000ff0400728c */ /* 0x000fd2000bf05270 */
[----:B------:R-:W-:Y:S05]  /*0280*/  BRA.U !UP0, `(.L_x_59) ;  /* 0x0000000108747547 */ /* 0x000fea000b800000 */
[----:B------:R-:W-:Y:S01]  /*0290*/  IMAD.IADD R7, R7, 0x1, -R2 ;  /* 0x0000000107077824 */ /* 0x000fe200078e0a02 */
[----:B------:R-:W-:Y:S01]  /*02a0*/  VIADDMNMX.U32 R5, R2, -R3, R4, PT ;  /* 0x8000000302057246 */ /* 0x000fe20003800004 */
[----:B------:R-:W0:Y:S01]  /*02b0*/  LDCU.64 UR4, c[0x0][0x388] ;  /* 0x00007100ff0477ac */ /* 0x000e220008000a00 */
[----:B------:R-:W-:Y:S02]  /*02c0*/  BSSY.RECONVERGENT B1, `(.L_x_60) ;  /* 0x0000018000017945 */ /* 0x000fe40003800200 */
[----:B------:R-:W-:-:S05]  /*02d0*/  VIMNMX.U32 R6, PT, PT, R4, R7, !PT ;  /* 0x0000000704067248 */ /* 0x000fca0007fe0000 */
[----:B------:R-:W-:-:S05]  /*02e0*/  IMAD.IADD R6, R6, 0x1, -R7 ;  /* 0x0000000106067824 */ /* 0x000fca00078e0a07 */
[----:B------:R-:W-:-:S13]  /*02f0*/  ISETP.GE.U32.AND P0, PT, R6, R5, PT ;  /* 0x000000050600720c */ /* 0x000fda0003f06070 */
[----:B0-----:R-:W-:Y:S05]  /*0300*/  @P0 BRA `(.L_x_61) ;  /* 0x00000000004c0947 */ /* 0x001fea0003800000 */
.L_x_62:
[----:B------:R-:W-:-:S05]  /*0310*/  IMAD.IADD R7, R5, 0x1, -R6 ;  /* 0x0000000105077824 */ /* 0x000fca00078e0a06 */
[----:B------:R-:W-:-:S04]  /*0320*/  LEA.HI R12, R7, R6, RZ, 0x1f ;  /* 0x00000006070c7211 */ /* 0x000fc800078ff8ff */
[-C--:B------:R-:W-:Y:S02]  /*0330*/  LOP3.LUT R7, RZ, R12.reuse, RZ, 0x33, !PT ;  /* 0x0000000cff077212 */ /* 0x080fe400078e33ff */
[----:B------:R-:W-:-:S03]  /*0340*/  IADD3 R9, P1, PT, R3, R12, RZ ;  /* 0x0000000c03097210 */ /* 0x000fc60007f3e0ff */
[----:B------:R-:W-:Y:S02]  /*0350*/  IMAD.IADD R7, R4, 0x1, R7 ;  /* 0x0000000104077824 */ /* 0x000fe400078e0207 */
[----:B------:R-:W-:Y:S01]  /*0360*/  IMAD.X R16, RZ, RZ, RZ, P1 ;  /* 0x000000ffff107224 */ /* 0x000fe200008e06ff */
[C---:B------:R-:W-:Y:S02]  /*0370*/  LEA R8, P1, R9.reuse, UR4, 0x8 ;  /* 0x0000000409087c11 */ /* 0x040fe4000f8240ff */
[----:B------:R-:W-:Y:S02]  /*0380*/  IADD3 R7, P0, PT, R2, R7, RZ ;  /* 0x0000000702077210 */ /* 0x000fe40007f1e0ff */
[----:B------:R-:W-:-:S03]  /*0390*/  LEA.HI.X R9, R9, UR5, R16, 0x8, P1 ;  /* 0x0000000509097c11 */ /* 0x000fc600088f4410 */
[----:B------:R-:W-:Y:S01]  /*03a0*/  IMAD.X R14, RZ, RZ, RZ, P0 ;  /* 0x000000ffff0e7224 */ /* 0x000fe200000e06ff */
[C---:B------:R-:W-:Y:S01]  /*03b0*/  LEA R10, P0, R7.reuse, UR4, 0x8 ;  /* 0x00000004070a7c11 */ /* 0x040fe2000f8040ff */
[----:B------:R-:W2:Y:S03]  /*03c0*/  LDG.E R8, desc[UR8][R8.64+0x10] ;  /* 0x0000100808087981 */ /* 0x000ea6000c1e1900 */
[----:B------:R-:W-:-:S06]  /*03d0*/  LEA.HI.X R11, R7, UR5, R14, 0x8, P0 ;  /* 0x00000005070b7c11 */ /* 0x000fcc00080f440e */
[----:B------:R-:W2:Y:S02]  /*03e0*/  LDG.E R11, desc[UR8][R10.64+0x10] ;  /* 0x000010080a0b7981 */ /* 0x000ea4000c1e1900 */
[----:B--2---:R-:W-:-:S04]  /*03f0*/  FSETP.GT.AND P0, PT, R11, R8, PT ;  /* 0x000000080b00720b */ /* 0x004fc80003f04000 */
[----:B------:R-:W-:-:S09]  /*0400*/  SEL R5, R5, R12, !P0 ;  /* 0x0000000c05057207 */ /* 0x000fd20004000000 */
[----:B------:R-:W-:-:S05]  /*0410*/  @!P0 VIADD R6, R12, 0x1 ;  /* 0x000000010c068836 */ /* 0x000fca0000000000 */
[----:B------:R-:W-:-:S13]  /*0420*/  ISETP.GE.U32.AND P0, PT, R6, R5, PT ;  /* 0x000000050600720c */ /* 0x000fda0003f06070 */
[----:B------:R-:W-:Y:S05]  /*0430*/  @!P0 BRA `(.L_x_62) ;  /* 0xfffffffc00b48947 */ /* 0x000fea000383ffff */
.L_x_61:
[----:B------:R-:W-:Y:S05]  /*0440*/  BSYNC.RECONVERGENT B1 ;  /* 0x0000000000017941 */ /* 0x000fea0003800200 */
.L_x_60:
[----:B------:R-:W-:Y:S05]  /*0450*/  BRA `(.L_x_63) ;  /* 0x0000000000687947 */ /* 0x000fea0003800000 */
.L_x_59:
[----:B------:R-:W-:Y:S01]  /*0460*/  IMAD.IADD R7, R7, 0x1, -R2 ;  /* 0x0000000107077824 */ /* 0x000fe200078e0a02 */
[----:B------:R-:W-:Y:S01]  /*0470*/  VIADDMNMX.U32 R5, R2, -R3, R4, PT ;  /* 0x8000000302057246 */ /* 0x000fe20003800004 */
[----:B------:R-:W0:Y:S03]  /*0480*/  LDCU.64 UR4, c[0x0][0x390] ;  /* 0x00007200ff0477ac */ /* 0x000e260008000a00 */
[----:B------:R-:W-:-:S05]  /*0490*/  VIMNMX.U32 R6, PT, PT, R4, R7, !PT ;  /* 0x0000000704067248 */ /* 0x000fca0007fe0000 */
[----:B------:R-:W-:-:S05]  /*04a0*/  IMAD.IADD R6, R6, 0x1, -R7 ;  /* 0x0000000106067824 */ /* 0x000fca00078e0a07 */
[----:B------:R-:W-:-:S13]  /*04b0*/  ISETP.GE.U32.AND P0, PT, R6, R5, PT ;  /* 0x000000050600720c */ /* 0x000fda0003f06070 */
[----:B0-----:R-:W-:Y:S05]  /*04c0*/  @P0 BRA `(.L_x_63) ;  /* 0x00000000004c0947 */ /* 0x001fea0003800000 */
.L_x_64:
        /* <DEDUP_REMOVED lines=19> */
.L_x_63:
[----:B------:R-:W-:Y:S05]  /*0600*/  BSYNC.RECONVERGENT B0 ;  /* 0x0000000000007941 */ /* 0x000fea0003800200 */
.L_x_58:
[----:B------:R-:W0:Y:S01]  /*0610*/  LDC.64 R4, c[0x0][0x3a0] ;  /* 0x0000e800ff047b82 */ /* 0x000e220000000a00 */
[----:B------:R-:W-:Y:S02]  /*0620*/  IMAD.IADD R3, R3, 0x1, R6 ;  /* 0x0000000103037824 */ /* 0x000fe400078e0206 */
[----:B0-----:R-:W-:-:S05]  /*0630*/  IMAD.WIDE.U32 R4, R0, 0x4, R4 ;  /* 0x0000000400047825 */ /* 0x001fca00078e0004 */
[----:B------:R-:W-:Y:S01]  /*0640*/  STG.E desc[UR8][R4.64], R3 ;  /* 0x0000000304007986 */ /* 0x000fe2000c101908 */
[----:B------:R-:W-:Y:S05]  /*0650*/  EXIT ;  /* 0x000000000000794d */ /* 0x000fea0003800000 */
.L_x_65:
        /* <DEDUP_REMOVED lines=10> */
.L_x_140:


//--------------------- .text._ZN3cub18CUB_300001_SM_10006detail10merge_sort30DeviceMergeSortBlockSortKernelINS2_10policy_hubIN6thrust24THRUST_300001_SM_1000_NS10device_ptrI15DetectionResultEEE9Policy600ES9_PNS0_8NullTypeES9_SD_j22DetectionResultCompareS8_SC_EEvbT0_T1_T2_T3_T4_PT6_PT7_T5_NS1_7vsmem_tE --------------------------
	.section	.text._ZN3cub18CUB_300001_SM_10006detail10merge_sort30DeviceMergeSortBlockSortKernelINS2_10policy_hubIN6thrust24THRUST_300001_SM_1000_NS10device_ptrI15DetectionResultEEE9Policy600ES9_PNS0_8NullTypeES9_SD_j22DetectionResultCompareS8_SC_EEvbT0_T1_T2_T3_T4_PT6_PT7_T5_NS1_7vsmem_tE,"ax",@progbits
	.align	128
        .global         _ZN3cub18CUB_300001_SM_10006detail10merge_sort30DeviceMergeSortBlockSortKernelINS2_10policy_hubIN6thrust24THRUST_300001_SM_1000_NS10device_ptrI15DetectionResultEEE9Policy600ES9_PNS0_8NullTypeES9_SD_j22DetectionResultCompareS8_SC_EEvbT0_T1_T2_T3_T4_PT6_PT7_T5_NS1_7vsmem_tE
        .type           _ZN3cub18CUB_300001_SM_10006detail10merge_sort30DeviceMergeSortBlockSortKernelINS2_10policy_hubIN6thrust24THRUST_300001_SM_1000_NS10device_ptrI15DetectionResultEEE9Policy600ES9_PNS0_8NullTypeES9_SD_j22DetectionResultCompareS8_SC_EEvbT0_T1_T2_T3_T4_PT6_PT7_T5_NS1_7vsmem_tE,@function
        .size           _ZN3cub18CUB_300001_SM_10006detail10merge_sort30DeviceMergeSortBlockSortKernelINS2_10policy_hubIN6thrust24THRUST_300001_SM_1000_NS10device_ptrI15DetectionResultEEE9Policy600ES9_PNS0_8NullTypeES9_SD_j22DetectionResultCompareS8_SC_EEvbT0_T1_T2_T3_T4_PT6_PT7_T5_NS1_7vsmem_tE,(.L_x_141 - _ZN3cub18CUB_300001_SM_10006detail10merge_sort30DeviceMergeSortBlockSortKernelINS2_10policy_hubIN6thrust24THRUST_300001_SM_1000_NS10device_ptrI15DetectionResultEEE9Policy600ES9_PNS0_8NullTypeES9_SD_j22DetectionResultCompareS8_SC_EEvbT0_T1_T2_T3_T4_PT6_PT7_T5_NS1_7vsmem_tE)
        .other          _ZN3cub18CUB_300001_SM_10006detail10merge_sort30DeviceMergeSortBlockSortKernelINS2_10policy_hubIN6thrust24THRUST_300001_SM_1000_NS10device_ptrI15DetectionResultEEE9Policy600ES9_PNS0_8NullTypeES9_SD_j22DetectionResultCompareS8_SC_EEvbT0_T1_T2_T3_T4_PT6_PT7_T5_NS1_7vsmem_tE,@"STO_CUDA_ENTRY STV_DEFAULT"
_ZN3cub18CUB_300001_SM_10006detail10merge_sort30DeviceMergeSortBlockSortKernelINS2_10policy_hubIN6thrust24THRUST_300001_SM_1000_NS10device_ptrI15DetectionResultEEE9Policy600ES9_PNS0_8NullTypeES9_SD_j22DetectionResultCompareS8_SC_EEvbT0_T1_T2_T3_T4_PT6_PT7_T5_NS1_7vsmem_tE:
.text._ZN3cub18CUB_300001_SM_10006detail10merge_sort30DeviceMergeSortBlockSortKernelINS2_10policy_hubIN6thrust24THRUST_300001_SM_1000_NS10device_ptrI15DetectionResultEEE9Policy600ES9_PNS0_8NullTypeES9_SD_j22DetectionResultCompareS8_SC_EEvbT0_T1_T2_T3_T4_PT6_PT7_T5_NS1_7vsmem_tE:
[----:B------:R-:W-:Y:S01]  /*0000*/  LDC R1, c[0x0][0x37c] ;  /* 0x0000df00ff017b82 */ /* 0x000fe20000000800 */
[----:B------:R-:W0:Y:S01]  /*0010*/  S2R R0, SR_CTAID.X ;  /* 0x0000000000007919 */ /* 0x000e220000002500 */
[----:B------:R-:W1:Y:S01]  /*0020*/  LDCU UR4, c[0x0][0x370] ;  /* 0x00006e00ff0477ac */ /* 0x000e620008000800 */
[----:B------:R-:W2:Y:S01]  /*0030*/  LDCU.64 UR8, c[0x0][0x358] ;  /* 0x00006b00ff0877ac */ /* 0x000ea20008000a00 */
[----:B-1----:R-:W-:-:S06]  /*0040*/  UIADD3 UR4, UPT, UPT, UR4, -0x1, URZ ;  /* 0xffffffff04047890 */ /* 0x002fcc000fffe0ff */
[C---:B0-----:R-:W-:Y:S01]  /*0050*/  ISETP.GE.U32.AND P0, PT, R0.reuse, UR4, PT ;  /* 0x0000000400007c0c */ /* 0x041fe2000bf06070 */
[----:B------:R-:W-:-:S12]  /*0060*/  IMAD.SHL.U32 R0, R0, 0x40, RZ ;  /* 0x0000004000007824 */ /* 0x000fd800078e00ff */
[----:B--2---:R-:W-:Y:S05]  /*0070*/  @P0 BRA `(.L_x_66) ;  /* 0x0000001c003c0947 */ /* 0x004fea0003800000 */
[----:B------:R-:W0:Y:S01]  /*0080*/  S2R R88, SR_TID.X ;  /* 0x0000000000587919 */ /* 0x000e220000002100 */
[----:B------:R-:W1:Y:S01]  /*0090*/  LDCU.64 UR4, c[0x0][0x388] ;  /* 0x00007100ff0477ac */ /* 0x000e620008000a00 */
[----:B------:R-:W-:Y:S01]  /*00a0*/  ACQBULK ;  /* 0x000000000000782e */ /* 0x000fe20000000000 */
[----:B0-----:R-:W-:-:S04]  /*00b0*/  LOP3.LUT R53, R88, 0x3e0, RZ, 0xc0, !PT ;  /* 0x000003e058357812 */ /* 0x001fc800078ec0ff */
[----:B------:R-:W-:-:S04]  /*00c0*/  LOP3.LUT R3, R53, 0x1f, R88, 0xf8, !PT ;  /* 0x0000001f35037812 */ /* 0x000fc800078ef858 */
[----:B------:R-:W-:-:S05]  /*00d0*/  IADD3 R2, P0, PT, R0, R3, RZ ;  /* 0x0000000300027210 */ /* 0x000fca0007f1e0ff */
[----:B------:R-:W-:Y:S02]  /*00e0*/  IMAD.X R5, RZ, RZ, RZ, P0 ;  /* 0x000000ffff057224 */ /* 0x000fe400000e06ff */
        /* <DEDUP_REMOVED lines=78> */
.L_x_70:
        /* <DEDUP_REMOVED lines=13> */
[----:B------:R-:W-:Y:S02]  /*06a0*/  LOP3.LUT R52, R55, 0xffff, RZ, 0xc0, !PT ;  /* 0x0000ffff37347812 */ /* 0x000fe400078ec0ff */
[----:B------:R-:W-:Y:S02]  /*06b0*/  LOP3.LUT R79, R62, 0xffff, RZ, 0xc0, !PT ;  /* 0x0000ffff3e4f7812 */ /* 0x000fe400078ec0ff */
[----:B------:R-:W-:Y:S02]  /*06c0*/  PRMT R68, R68, 0x3340, R63 ;  /* 0x0000334044447816 */ /* 0x000fe4000000003f */
[----:B------:R-:W-:Y:S02]  /*06d0*/  LOP3.LUT R63, R88, R53, RZ, 0xc0, !PT ;  /* 0x00000035583f7212 */ /* 0x000fe400078ec0ff */
[----:B------:R-:W-:Y:S01]  /*06e0*/  PRMT R55, R77, 0x3340, R60 ;  /* 0x000033404d377816 */ /* 0x000fe2000000003c */
[----:B-1----:R-:W-:Y:S01]  /*06f0*/  ULEA UR4, UR5, UR4, 0x18 ;  /* 0x0000000405047291 */ /* 0x002fe2000f8ec0ff */
[----:B------:R-:W-:-:S02]  /*0700*/  PRMT R60, R79, 0x3340, R52 ;  /* 0x000033404f3c7816 */ /* 0x000fc40000000034 */
[----:B------:R-:W-:Y:S02]  /*0710*/  LOP3.LUT R83, R83, 0xffff, RZ, 0xc0, !PT ;  /* 0x0000ffff53537812 */ /* 0x000fe400078ec0ff */
[----:B------:R-:W-:Y:S01]  /*0720*/  LOP3.LUT R52, R69, 0xffff, RZ, 0xc0, !PT ;  /* 0x0000ffff45347812 */ /* 0x000fe200078ec0ff */
[----:B------:R-:W-:Y:S01]  /*0730*/  VIADD R69, R89, 0xffffffff ;  /* 0xffffffff59457836 */ /* 0x000fe20000000000 */
[----:B------:R-:W-:Y:S02]  /*0740*/  SHF.R.U32.HI R53, RZ, 0x1, R89 ;  /* 0x00000001ff357819 */ /* 0x000fe40000011659 */
[----:B------:R-:W-:Y:S02]  /*0750*/  VIMNMX.U32 R63, PT, PT, R63, 0x40, PT ;  /* 0x000000403f3f7848 */ /* 0x000fe40003fe0000 */
[----:B------:R-:W-:Y:S02]  /*0760*/  PRMT R83, R52, 0x3340, R83 ;  /* 0x0000334034537816 */ /* 0x000fe40000000053 */
[----:B------:R-:W-:-:S02]  /*0770*/  VIADDMNMX.U32 R52, R63, R53, 0x40, PT ;  /* 0x000000403f347446 */ /* 0x000fc40003800035 */
[----:B------:R-:W-:Y:S02]  /*0780*/  LOP3.LUT R81, R81, 0xffff, RZ, 0xc0, !PT ;  /* 0x0000ffff51517812 */ /* 0x000fe400078ec0ff */
[----:B------:R-:W-:Y:S02]  /*0790*/  LOP3.LUT R69, R69, R88, RZ, 0xc0, !PT ;  /* 0x0000005845457212 */ /* 0x000fe400078ec0ff */
[----:B------:R-:W-:Y:S02]  /*07a0*/  VIADDMNMX.U32 R53, R52, R53, 0x40, PT ;  /* 0x0000004034357446 */ /* 0x000fe40003800035 */
[----:B------:R-:W-:Y:S02]  /*07b0*/  LOP3.LUT R78, R70, 0xffff, RZ, 0xc0, !PT ;  /* 0x0000ffff464e7812 */ /* 0x000fe400078ec0ff */
[----:B------:R-:W-:Y:S02]  /*07c0*/  PRMT R70, R76, 0x3340, R81 ;  /* 0x000033404c467816 */ /* 0x000fe40000000051 */
[----:B------:R-:W-:Y:S01]  /*07d0*/  VIMNMX.U32 R76, PT, PT, R69, 0x40, PT ;  /* 0x00000040454c7848 */ /* 0x000fe20003fe0000 */
[----:B------:R-:W-:Y:S01]  /*07e0*/  IMAD.IADD R69, R53, 0x1, -R52 ;  /* 0x0000000135457824 */ /* 0x000fe200078e0a34 */
[----:B------:R-:W-:-:S02]  /*07f0*/  LOP3.LUT R85, R85, 0xffff, RZ, 0xc0, !PT ;  /* 0x0000ffff55557812 */ /* 0x000fc400078ec0ff */
[----:B------:R-:W-:Y:S02]  /*0800*/  LOP3.LUT R62, R61, 0xffff, RZ, 0xc0, !PT ;  /* 0x0000ffff3d3e7812 */ /* 0x000fe400078ec0ff */
[C---:B------:R-:W-:Y:S01]  /*0810*/  ISETP.GE.AND P0, PT, R76.reuse, R69, PT ;  /* 0x000000454c00720c */ /* 0x040fe20003f06270 */
[----:B------:R-:W-:Y:S01]  /*0820*/  IMAD.IADD R69, R76, 0x1, -R69 ;  /* 0x000000014c457824 */ /* 0x000fe200078e0a45 */
[----:B------:R-:W-:Y:S02]  /*0830*/  PRMT R61, R62, 0x3340, R85 ;  /* 0x000033403e3d7816 */ /* 0x000fe40000000055 */
[----:B------:R-:W-:Y:S02]  /*0840*/  LEA R62, R88, UR4, 0x8 ;  /* 0x00000004583e7c11 */ /* 0x000fe4000f8e40ff */
[----:B------:R-:W-:Y:S02]  /*0850*/  LOP3.LUT R71, R71, 0xffff, RZ, 0xc0, !PT ;  /* 0x0000ffff47477812 */ /* 0x000fe400078ec0ff */
[----:B------:R-:W-:Y:S01]  /*0860*/  PRMT R68, R83, 0x5410, R68 ;  /* 0x0000541053447816 */ /* 0x000fe20000000044 */
[----:B0-----:R0:W-:Y:S01]  /*0870*/  STS.128 [R62+0x10], R44 ;  /* 0x0000102c3e007388 */ /* 0x0011e20000000c00 */
[----:B------:R-:W-:-:S03]  /*0880*/  PRMT R71, R78, 0x3340, R71 ;  /* 0x000033404e477816 */ /* 0x000fc60000000047 */
[----:B------:R1:W-:Y:S01]  /*0890*/  STS.128 [R62], R72 ;  /* 0x000000483e007388 */ /* 0x0003e20000000c00 */
[----:B------:R-:W-:Y:S02]  /*08a0*/  PRMT R71, R71, 0x5410, R70 ;  /* 0x0000541047477816 */ /* 0x000fe40000000046 */
[----:B------:R-:W-:Y:S01]  /*08b0*/  PRMT R70, R55, 0x5410, R54 ;  /* 0x0000541037467816 */ /* 0x000fe20000000036 */
[----:B------:R1:W-:Y:S04]  /*08c0*/  STS.128 [R62+0x20], R64 ;  /* 0x000020403e007388 */ /* 0x0003e80000000c00 */
        /* <DEDUP_REMOVED lines=20> */
.L_x_69:
        /* <DEDUP_REMOVED lines=15> */
.L_x_68:
[----:B------:R-:W-:Y:S05]  /*0b00*/  BSYNC.RECONVERGENT B0 ;  /* 0x0000000000007941 */ /* 0x000fea0003800200 */
.L_x_67:
        /* <DEDUP_REMOVED lines=18> */
[----:B------:R-:W-:Y:S01]  /*0c30*/  LDS.128 R16, [R91+0xb0] ;  /* 0x0000b0005b107984 */ /* 0x000fe20000000c00 */
[----:B------:R-:W-:-:S03]  /*0c40*/  @!P2 ISETP.GE.OR P0, PT, R29, R52, P1 ;  /* 0x000000341d00a20c */ /* 0x000fc60000f06670 */
[----:B------:R-:W0:Y:S01]  /*0c50*/  LDS.128 R68, [R90+0xb0] ;  /* 0x0000b0005a447984 */ /* 0x000e220000000c00 */
        /* <DEDUP_REMOVED lines=9> */
[----:B------:R-:W5:Y:S01]  /*0cf0*/  LDS.128 R40, [R91+0x50] ;  /* 0x000050005b287984 */ /* 0x000f620000000c00 */
        /* <DEDUP_REMOVED lines=15> */
[----:B------:R-:W-:Y:S02]  /*0df0*/  FSEL R15, R75, R15, P0 ;  /* 0x0000000f4b0f7208 */ /* 0x000fe40000000000 */
[----:B----4-:R-:W-:Y:S01]  /*0e00*/  FSEL R32, R48, R32, P0 ;  /* 0x0000002030207208 */ /* 0x010fe20000000000 */
[----:B------:R-:W4:Y:S01]  /*0e10*/  LDS.128 R56, [R90+0x90] ;  /* 0x000090005a387984 */ /* 0x000f220000000c00 */
[----:B------:R-:W-:-:S02]  /*0e20*/  FSEL R33, R49, R33, P0 ;  /* 0x0000002131217208 */ /* 0x000fc40000000000 */
[----:B------:R-:W-:Y:S01]  /*0e30*/  FSEL R34, R50, R34, P0 ;  /* 0x0000002232227208 */ /* 0x000fe20000000000 */
[----:B------:R-:W-:Y:S01]  /*0e40*/  LDS.128 R72, [R91] ;  /* 0x000000005b487984 */ /* 0x000fe20000000c00 */
[----:B------:R-:W-:Y:S02]  /*0e50*/  FSEL R35, R51, R35, P0 ;  /* 0x0000002333237208 */ /* 0x000fe40000000000 */
[----:B0-----:R-:W-:Y:S01]  /*0e60*/  FSEL R16, R68, R16, P0 ;  /* 0x0000001044107208 */ /* 0x001fe20000000000 */
[----:B------:R-:W-:Y:S01]  /*0e70*/  LDS.128 R48, [R91+0x40] ;  /* 0x000040005b307984 */ /* 0x000fe20000000c00 */
[----:B------:R-:W-:Y:S02]  /*0e80*/  FSEL R17, R69, R17, P0 ;  /* 0x0000001145117208 */ /* 0x000fe40000000000 */
[----:B------:R-:W-:Y:S01]  /*0e90*/  FSEL R18, R70, R18, P0 ;  /* 0x0000001246127208 */ /* 0x000fe20000000000 */
[----:B------:R-:W0:Y:S01]  /*0ea0*/  LDS.128 R76, [R90] ;  /* 0x000000005a4c7984 */ /* 0x000e220000000c00 */
[----:B-1----:R-:W-:-:S02]  /*0eb0*/  FSEL R28, R52, R28, P0 ;  /* 0x0000001c341c7208 */ /* 0x002fc40000000000 */
[----:B------:R-:W-:Y:S01]  /*0ec0*/  FSEL R29, R53, R29, P0 ;  /* 0x0000001d351d7208 */ /* 0x000fe20000000000 */
[----:B------:R-:W-:Y:S01]  /*0ed0*/  LDS.128 R84, [R90+0xf0] ;  /* 0x0000f0005a547984 */ /* 0x000fe20000000c00 */
[----:B------:R-:W-:Y:S02]  /*0ee0*/  FSEL R30, R54, R30, P0 ;  /* 0x0000001e361e7208 */ /* 0x000fe40000000000 */
[----:B------:R-:W-:Y:S02]  /*0ef0*/  FSEL R31, R55, R31, P0 ;  /* 0x0000001f371f7208 */ /* 0x000fe40000000000 */
[----:B------:R-:W1:Y:S01]  /*0f00*/  LDS.128 R52, [R90+0x40] ;  /* 0x000040005a347984 */ /* 0x000e620000000c00 */
[----:B-----5:R-:W-:Y:S02]  /*0f10*/  FSEL R40, R80, R40, P0 ;  /* 0x0000002850287208 */ /* 0x020fe40000000000 */
[----:B------:R-:W-:Y:S02]  /*0f20*/  FSEL R41, R81, R41, P0 ;  /* 0x0000002951297208 */ /* 0x000fe40000000000 */
[----:B------:R-:W-:-:S02]  /*0f30*/  FSEL R42, R82, R42, P0 ;  /* 0x0000002a522a7208 */ /* 0x000fc40000000000 */
[----:B------:R-:W-:Y:S02]  /*0f40*/  FSEL R43, R83, R43, P0 ;  /* 0x0000002b532b7208 */ /* 0x000fe40000000000 */
[----:B------:R-:W5:Y:S01]  /*0f50*/  LDS.128 R80, [R91+0xf0] ;  /* 0x0000f0005b507984 */ /* 0x000f620000000c00 */
[----:B------:R-:W-:Y:S02]  /*0f60*/  FSEL R19, R71, R19, P0 ;  /* 0x0000001347137208 */ /* 0x000fe40000000000 */
[----:B--2---:R-:W-:Y:S01]  /*0f70*/  FSEL R36, R64, R36, P0 ;  /* 0x0000002440247208 */ /* 0x004fe20000000000 */
[----:B------:R-:W-:Y:S01]  /*0f80*/  LDS.128 R68, [R90+0x20] ;  /* 0x000020005a447984 */ /* 0x000fe20000000c00 */
[----:B------:R-:W-:Y:S02]  /*0f90*/  FSEL R37, R65, R37, P0 ;  /* 0x0000002541257208 */ /* 0x000fe40000000000 */
[----:B------:R-:W-:Y:S02]  /*0fa0*/  FSEL R38, R66, R38, P0 ;  /* 0x0000002642267208 */ /* 0x000fe40000000000 */
[----:B------:R-:W-:-:S02]  /*0fb0*/  FSEL R39, R67, R39, P0 ;  /* 0x0000002743277208 */ /* 0x000fc40000000000 */
[----:B------:R-:W2:Y:S01]  /*0fc0*/  LDS.128 R64, [R91+0x20] ;  /* 0x000020005b407984 */ /* 0x000ea20000000c00 */
[----:B---3--:R-:W-:Y:S02]  /*0fd0*/  FSEL R20, R60, R20, P0 ;  /* 0x000000143c147208 */ /* 0x008fe40000000000 */
[----:B------:R-:W-:Y:S02]  /*0fe0*/  FSEL R21, R61, R21, P0 ;  /* 0x000000153d157208 */ /* 0x000fe40000000000 */
[----:B------:R-:W-:Y:S02]  /*0ff0*/  FSEL R22, R62, R22, P0 ;  /* 0x000000163e167208 */ /* 0x000fe40000000000 */
[----:B------:R-:W-:Y:S02]  /*1000*/  FSEL R23, R63, R23, P0 ;  /* 0x000000173f177208 */ /* 0x000fe40000000000 */
[----:B----4-:R-:W-:Y:S01]  /*1010*/  FSEL R24, R56, R24, P0 ;  /* 0x0000001838187208 */ /* 0x010fe20000000000 */
[----:B------:R-:W-:Y:S01]  /*1020*/  LDS.128 R60, [R90+0x30] ;  /* 0x000030005a3c7984 */ /* 0x000fe20000000c00 */
[----:B------:R-:W-:-:S02]  /*1030*/  FSEL R25, R57, R25, P0 ;  /* 0x0000001939197208 */ /* 0x000fc40000000000 */
[----:B------:R-:W-:Y:S02]  /*1040*/  FSEL R26, R58, R26, P0 ;  /* 0x0000001a3a1a7208 */ /* 0x000fe40000000000 */
[----:B------:R-:W-:Y:S02]  /*1050*/  FSEL R27, R59, R27, P0 ;  /* 0x0000001b3b1b7208 */ /* 0x000fe40000000000 */
[----:B------:R-:W3:Y:S01]  /*1060*/  LDS.128 R56, [R91+0x30] ;  /* 0x000030005b387984 */ /* 0x000ee20000000c00 */
[----:B0-----:R-:W-:Y:S02]  /*1070*/  FSEL R75, R79, R75, P0 ;  /* 0x0000004b4f4b7208 */ /* 0x001fe40000000000 */
[----:B-1----:R-:W-:Y:S02]  /*1080*/  FSEL R48, R52, R48, P0 ;  /* 0x0000003034307208 */ /* 0x002fe40000000000 */
[----:B------:R-:W-:Y:S02]  /*1090*/  FSEL R49, R53, R49, P0 ;  /* 0x0000003135317208 */ /* 0x000fe40000000000 */
[----:B------:R-:W-:-:S02]  /*10a0*/  FSEL R50, R54, R50, P0 ;  /* 0x0000003236327208 */ /* 0x000fc40000000000 */
[C---:B------:R-:W-:Y:S02]  /*10b0*/  PRMT R53, R87.reuse, 0x7773, RZ ;  /* 0x0000777357357816 */ /* 0x040fe400000000ff */
[----:B------:R-:W-:Y:S02]  /*10c0*/  PRMT R54, R87, 0x7772, RZ ;  /* 0x0000777257367816 */ /* 0x000fe400000000ff */
[C---:B-----5:R-:W-:Y:S02]  /*10d0*/  PRMT R52, R83.reuse, 0x7773, RZ ;  /* 0x0000777353347816 */ /* 0x060fe400000000ff */
[----:B------:R-:W-:Y:S02]  /*10e0*/  PRMT R79, R83, 0x7772, RZ ;  /* 0x00007772534f7816 */ /* 0x000fe400000000ff */
[----:B------:R-:W-:Y:S02]  /*10f0*/  SEL R52, R53, R52, P0 ;  /* 0x0000003435347207 */ /* 0x000fe40000000000 */
[----:B------:R-:W-:-:S02]  /*1100*/  SEL R79, R54, R79, P0 ;  /* 0x0000004f364f7207 */ /* 0x000fc40000000000 */
[----:B------:R-:W-:Y:S02]  /*1110*/  PRMT R53, R87, 0x7770, RZ ;  /* 0x0000777057357816 */ /* 0x000fe400000000ff */
[----:B--2---:R-:W-:Y:S02]  /*1120*/  FSEL R66, R70, R66, P0 ;  /* 0x0000004246427208 */ /* 0x004fe40000000000 */
[----:B------:R-:W-:Y:S02]  /*1130*/  FSEL R67, R71, R67, P0 ;  /* 0x0000004347437208 */ /* 0x000fe40000000000 */
[C---:B------:R-:W-:Y:S02]  /*1140*/  PRMT R70, R83.reuse, 0x7770, RZ ;  /* 0x0000777053467816 */ /* 0x040fe400000000ff */
[----:B------:R-:W-:Y:S02]  /*1150*/  PRMT R71, R83, 0x7771, RZ ;  /* 0x0000777153477816 */ /* 0x000fe400000000ff */
[----:B------:R-:W-:-:S02]  /*1160*/  PRMT R54, R87, 0x7771, RZ ;  /* 0x0000777157367816 */ /* 0x000fc400000000ff */
[----:B------:R-:W-:Y:S02]  /*1170*/  FSEL R51, R55, R51, P0 ;  /* 0x0000003337337208 */ /* 0x000fe40000000000 */
[----:B------:R-:W-:Y:S02]  /*1180*/  SEL R70, R53, R70, P0 ;  /* 0x0000004635467207 */ /* 0x000fe40000000000 */
[----:B------:R-:W-:Y:S02]  /*1190*/  SEL R71, R54, R71, P0 ;  /* 0x0000004736477207 */ /* 0x000fe40000000000 */
[----:B------:R-:W-:Y:S02]  /*11a0*/  PRMT R53, R82, 0x7773, RZ ;  /* 0x0000777352357816 */ /* 0x000fe400000000ff */
[----:B---3--:R-:W-:Y:S02]  /*11b0*/  FSEL R56, R60, R56, P0 ;  /* 0x000000383c387208 */ /* 0x008fe40000000000 */
[----:B------:R-:W-:-:S02]  /*11c0*/  PRMT R60, R86, 0x7773, RZ ;  /* 0x00007773563c7816 */ /* 0x000fc400000000ff */
[----:B------:R-:W-:Y:S02]  /*11d0*/  PRMT R54, R82, 0x7772, RZ ;  /* 0x0000777252367816 */ /* 0x000fe400000000ff */
[----:B------:R-:W-:Y:S02]  /*11e0*/  PRMT R55, R86, 0x7772, RZ ;  /* 0x0000777256377816 */ /* 0x000fe400000000ff */
[----:B------:R-:W-:Y:S02]  /*11f0*/  FSEL R57, R61, R57, P0 ;  /* 0x000000393d397208 */ /* 0x000fe40000000000 */
[----:B------:R-:W-:Y:S02]  /*1200*/  FSEL R59, R63, R59, P0 ;  /* 0x0000003b3f3b7208 */ /* 0x000fe40000000000 */
[----:B------:R-:W-:Y:S02]  /*1210*/  FSEL R64, R68, R64, P0 ;  /* 0x0000004044407208 */ /* 0x000fe40000000000 */
[----:B------:R-:W-:-:S02]  /*1220*/  FSEL R74, R78, R74, P0 ;  /* 0x0000004a4e4a7208 */ /* 0x000fc40000000000 */
        /* <DEDUP_REMOVED lines=9> */
[----:B------:R-:W-:Y:S02]  /*12c0*/  FSEL R72, R76, R72, P0 ;  /* 0x000000484c487208 */ /* 0x000fe40000000000 */
        /* <DEDUP_REMOVED lines=10> */
[----:B------:R-:W-:Y:S02]  /*1370*/  SEL R62, R63, R62, P0 ;  /* 0x0000003e3f3e7207 */ /* 0x000fe40000000000 */
[----:B------:R-:W-:Y:S02]  /*1380*/  SEL R61, R76, R61, P0 ;  /* 0x0000003d4c3d7207 */ /* 0x000fe40000000000 */
[----:B------:R-:W-:Y:S02]  /*1390*/  SEL R77, R68, R77, P0 ;  /* 0x0000004d444d7207 */ /* 0x000fe40000000000 */
[----:B------:R-:W-:-:S02]  /*13a0*/  PRMT R63, R80, 0x7773, RZ ;  /* 0x00007773503f7816 */ /* 0x000fc400000000ff */
[----:B------:R-:W-:Y:S02]  /*13b0*/  PRMT R76, R84, 0x7773, RZ ;  /* 0x00007773544c7816 */ /* 0x000fe400000000ff */
[----:B------:R-:W-:Y:S02]  /*13c0*/  PRMT R68, R80, 0x7772, RZ ;  /* 0x0000777250447816 */ /* 0x000fe400000000ff */
[----:B------:R-:W-:Y:S02]  /*13d0*/  PRMT R81, R84, 0x7772, RZ ;  /* 0x0000777254517816 */ /* 0x000fe400000000ff */
[----:B------:R-:W-:Y:S02]  /*13e0*/  SEL R63, R76, R63, P0 ;  /* 0x0000003f4c3f7207 */ /* 0x000fe40000000000 */
[----:B------:R-:W-:Y:S02]  /*13f0*/  SEL R68, R81, R68, P0 ;  /* 0x0000004451447207 */ /* 0x000fe40000000000 */
[----:B------:R-:W-:-:S02]  /*1400*/  PRMT R76, R80, 0x7771, RZ ;  /* 0x00007771504c7816 */ /* 0x000fc400000000ff */
[----:B------:R-:W-:Y:S02]  /*1410*/  PRMT R81, R84, 0x7771, RZ ;  /* 0x0000777154517816 */ /* 0x000fe400000000ff */
[----:B------:R-:W-:Y:S02]  /*1420*/  FSEL R65, R69, R65, P0 ;  /* 0x0000004145417208 */ /* 0x000fe40000000000 */
[----:B------:R-:W-:Y:S02]  /*1430*/  PRMT R69, R80, 0x7770, RZ ;  /* 0x0000777050457816 */ /* 0x000fe400000000ff */
[----:B------:R-:W-:Y:S02]  /*1440*/  PRMT R84, R84, 0x7770, RZ ;  /* 0x0000777054547816 */ /* 0x000fe400000000ff */
[----:B------:R-:W-:Y:S02]  /*1450*/  SEL R76, R81, R76, P0 ;  /* 0x0000004c514c7207 */ /* 0x000fe40000000000 */
[----:B------:R-:W-:-:S02]  /*1460*/  PRMT R81, R52, 0x7610, R81 ;  /* 0x0000761034517816 */ /* 0x000fc40000000051 */
[----:B------:R-:W-:Y:S02]  /*1470*/  PRMT R52, R60, 0x7610, R52 ;  /* 0x000076103c347816 */ /* 0x000fe40000000034 */
[----:B------:R-:W-:Y:S02]  /*1480*/  SEL R69, R84, R69, P0 ;  /* 0x0000004554457207 */ /* 0x000fe40000000000 */
        /* <DEDUP_REMOVED lines=20> */
[----:B------:R-:W-:Y:S02]  /*15d0*/  LOP3.LUT R76, R76, 0x1f, RZ, 0xc0, !PT ;  /* 0x0000001f4c4c7812 */ /* 0x000fe400078ec0ff */
[----:B------:R-:W-:Y:S02]  /*15e0*/  STS.128 [R78+0xd0], R8 ;  /* 0x0000d0084e007388 */ /* 0x000fe40000000c00 */
[----:B------:R-:W-:Y:S02]  /*15f0*/  IADD3 R0, P0, P1, R76, R0, R77 ;  /* 0x000000004c007210 */ /* 0x000fe4000791e04d */
[----:B------:R-:W-:Y:S02]  /*1600*/  STS.128 [R78+0xc0], R12 ;  /* 0x0000c00c4e007388 */ /* 0x000fe40000000c00 */
[----:B------:R-:W-:-:S02]  /*1610*/  IADD3.X R3, PT, PT, RZ, RZ, RZ, P0, P1 ;  /* 0x000000ffff037210 */ /* 0x000fc400007e24ff */
        /* <DEDUP_REMOVED lines=56> */
.L_x_71:
        /* <DEDUP_REMOVED lines=61> */
.L_x_66:
        /* <DEDUP_REMOVED lines=81> */
[----:B------:R-:W-:Y:S01]  /*2280*/  IMAD.MOV R92, RZ, RZ, -R0 ;  /* 0x000000ffff5c7224 */ /* 0x000fe200078e0a00 */
[----:B-1----:R-:W-:Y:S01]  /*2290*/  LOP3.LUT R70, R3, 0x3e0, RZ, 0xc0, !PT ;  /* 0x000003e003467812 */ /* 0x002fe200078ec0ff */
[----:B------:R-:W-:Y:S01]  /*22a0*/  BSSY.RECONVERGENT B0, `(.L_x_72) ;  /* 0x0000054000007945 */ /* 0x000fe20003800200 */
[----:B------:R-:W1:Y:S02]  /*22b0*/  S2R R72, SR_LANEID ;  /* 0x0000000000487919 */ /* 0x000e640000000000 */
[----:B--2---:R-:W-:-:S02]  /*22c0*/  VIADDMNMX R92, R92, R2, 0x40, PT ;  /* 0x000000405c5c7446 */ /* 0x004fc40003800102 */
        /* <DEDUP_REMOVED lines=81> */
.L_x_73:
[----:B------:R-:W-:Y:S05]  /*27e0*/  BSYNC.RECONVERGENT B0 ;  /* 0x0000000000007941 */ /* 0x000fea0003800200 */
.L_x_72:
        /* <DEDUP_REMOVED lines=40> */
[----:B------:R2:W0:Y:S04]  /*2a70*/  LDS.128 R12, [R2+0xc0] ;  /* 0x0000c000020c7984 */ /* 0x0004280000000c00 */
        /* <DEDUP_REMOVED lines=10> */
[C---:B------:R-:W-:Y:S02]  /*2b20*/  PRMT R57, R48.reuse, 0x7772, RZ ;  /* 0x0000777230397816 */ /* 0x040fe400000000ff */
[C---:B------:R-:W-:Y:S01]  /*2b30*/  PRMT R58, R49.reuse, 0x7770, RZ ;  /* 0x00007770313a7816 */ /* 0x040fe200000000ff */
[----:B------:R1:W1:Y:S01]  /*2b40*/  LDS.128 R60, [R2+0x30] ;  /* 0x00003000023c7984 */ /* 0x0002620000000c00 */
[----:B------:R-:W-:Y:S02]  /*2b50*/  PRMT R48, R48, 0x7773, RZ ;  /* 0x0000777330307816 */ /* 0x000fe400000000ff */
[C---:B------:R-:W-:Y:S01]  /*2b60*/  PRMT R59, R49.reuse, 0x7771, RZ ;  /* 0x00007771313b7816 */ /* 0x040fe200000000ff */
[----:B------:R1:W1:Y:S01]  /*2b70*/  LDS.128 R68, [R2+0x20] ;  /* 0x0000200002447984 */ /* 0x0002620000000c00 */
[----:B0-----:R-:W-:-:S02]  /*2b80*/  PRMT R64, R49, 0x7772, RZ ;  /* 0x0000777231407816 */ /* 0x001fc400000000ff */
[----:B------:R-:W-:Y:S01]  /*2b90*/  PRMT R91, R49, 0x7773, RZ ;  /* 0x00007773315b7816 */ /* 0x000fe200000000ff */
[----:B------:R0:W0:Y:S01]  /*2ba0*/  LDS.128 R40, [R2+0x10] ;  /* 0x0000100002287984 */ /* 0x0000220000000c00 */
[C---:B------:R-:W-:Y:S02]  /*2bb0*/  PRMT R85, R50.reuse, 0x7770, RZ ;  /* 0x0000777032557816 */ /* 0x040fe400000000ff */
[C---:B------:R-:W-:Y:S01]  /*2bc0*/  PRMT R87, R50.reuse, 0x7771, RZ ;  /* 0x0000777132577816 */ /* 0x040fe200000000ff */
[----:B------:R0:W0:Y:S01]  /*2bd0*/  LDS.128 R76, [R2] ;  /* 0x00000000024c7984 */ /* 0x0000220000000c00 */
[C---:B------:R-:W-:Y:S02]  /*2be0*/  PRMT R81, R50.reuse, 0x7772, RZ ;  /* 0x0000777232517816 */ /* 0x040fe400000000ff */
        /* <DEDUP_REMOVED lines=9> */
[----:B------:R-:W-:Y:S02]  /*2c80*/  PRMT R51, R59, 0x7610, R51 ;  /* 0x000076103b337816 */ /* 0x000fe40000000033 */
[----:B------:R-:W-:Y:S01]  /*2c90*/  PRMT R58, R64, 0x7610, R58 ;  /* 0x00007610403a7816 */ /* 0x000fe2000000003a */
[----:B------:R-:W-:Y:S08]  /*2ca0*/  BAR.SYNC.DEFER_BLOCKING 0x0 ;  /* 0x0000000000007b1d */ /* 0x000ff00000010000 */
[----:B------:R-:W-:Y:S01]  /*2cb0*/  PREEXIT ;  /* 0x000000000000782d */ /* 0x000fe20000000000 */
[----:B-1234-:R-:W-:-:S05]  /*2cc0*/  UMOV UR4, 0x2 ;  /* 0x0000000200047882 */ /* 0x01efca0000000000 */
.L_x_77:
        /* <DEDUP_REMOVED lines=9> */
[----:B------:R-:W-:Y:S01]  /*2d60*/  LOP3.LUT R49, R3, UR7, RZ, 0xc0, !PT ;  /* 0x0000000703317c12 */ /* 0x000fe2000f8ec0ff */
[----:B------:R-:W-:Y:S01]  /*2d70*/  UIADD3 UR7, UPT, UPT, UR4, -0x1, URZ ;  /* 0xffffffff04077890 */ /* 0x000fe2000fffe0ff */
[----:B------:R-:W-:Y:S01]  /*2d80*/  LOP3.LUT R89, R89, 0xffff, RZ, 0xc0, !PT ;  /* 0x0000ffff59597812 */ /* 0x000fe200078ec0ff */
[----:B------:R-:W-:Y:S01]  /*2d90*/  BSSY.RECONVERGENT B0, `(.L_x_74) ;  /* 0x0000047000007945 */ /* 0x000fe20003800200 */
[----:B------:R-:W-:Y:S02]  /*2da0*/  VIMNMX R49, PT, PT, R92, R49, PT ;  /* 0x000000315c317248 */ /* 0x000fe40003fe0100 */
[----:B------:R-:W-:-:S02]  /*2db0*/  LOP3.LUT R56, R56, 0xffff, RZ, 0xc0, !PT ;  /* 0x0000ffff38387812 */ /* 0x000fc400078ec0ff */
[----:B------:R-:W-:Y:S02]  /*2dc0*/  LOP3.LUT R64, R65, 0xffff, RZ, 0xc0, !PT ;  /* 0x0000ffff41407812 */ /* 0x000fe400078ec0ff */
[----:B------:R-:W-:Y:S02]  /*2dd0*/  PRMT R89, R56, 0x3340, R89 ;  /* 0x0000334038597816 */ /* 0x000fe40000000059 */
[----:B------:R-:W-:Y:S01]  /*2de0*/  LOP3.LUT R51, R51, 0xffff, RZ, 0xc0, !PT ;  /* 0x0000ffff33337812 */ /* 0x000fe200078ec0ff */
[----:B-1----:R-:W-:Y:S01]  /*2df0*/  ULEA UR5, UR6, UR5, 0x18 ;  /* 0x0000000506057291 */ /* 0x002fe2000f8ec0ff */
[----:B------:R-:W-:Y:S01]  /*2e00*/  LOP3.LUT R65, R87, 0xffff, RZ, 0xc0, !PT ;  /* 0x0000ffff57417812 */ /* 0x000fe200078ec0ff */
[----:B------:R-:W-:Y:S01]  /*2e10*/  USHF.R.U32.HI UR6, URZ, 0x1, UR4 ;  /* 0x00000001ff067899 */ /* 0x000fe20008011604 */
[----:B------:R-:W-:Y:S02]  /*2e20*/  LOP3.LUT R72, R85, 0xffff, RZ, 0xc0, !PT ;  /* 0x0000ffff55487812 */ /* 0x000fe400078ec0ff */
[----:B------:R-:W-:-:S02]  /*2e30*/  LOP3.LUT R67, R3, UR7, RZ, 0xc0, !PT ;  /* 0x0000000703437c12 */ /* 0x000fc4000f8ec0ff */
[----:B------:R-:W-:Y:S02]  /*2e40*/  PRMT R51, R66, 0x3340, R51 ;  /* 0x0000334042337816 */ /* 0x000fe40000000033 */
[--C-:B------:R-:W-:Y:S02]  /*2e50*/  VIADDMNMX R57, R49, UR6, R92.reuse, PT ;  /* 0x0000000631397c46 */ /* 0x100fe4000b80015c */
[----:B------:R-:W-:Y:S02]  /*2e60*/  LOP3.LUT R48, R75, 0xffff, RZ, 0xc0, !PT ;  /* 0x0000ffff4b307812 */ /* 0x000fe400078ec0ff */
[----:B------:R-:W-:Y:S02]  /*2e70*/  VIADDMNMX R56, R57, UR6, R92, PT ;  /* 0x0000000639387c46 */ /* 0x000fe4000b80015c */
[----:B------:R-:W-:Y:S02]  /*2e80*/  LOP3.LUT R73, R73, 0xffff, RZ, 0xc0, !PT ;  /* 0x0000ffff49497812 */ /* 0x000fe400078ec0ff */
[----:B------:R-:W-:Y:S01]  /*2e90*/  PRMT R65, R72, 0x3340, R65 ;  /* 0x0000334048417816 */ /* 0x000fe20000000041 */
[----:B------:R-:W-:Y:S01]  /*2ea0*/  IMAD.IADD R66, R56, 0x1, -R57 ;  /* 0x0000000138427824 */ /* 0x000fe200078e0a39 */
[----:B------:R-:W-:-:S02]  /*2eb0*/  VIMNMX R72, PT, PT, R92, R67, PT ;  /* 0x000000435c487248 */ /* 0x000fc40003fe0100 */
[----:B------:R-:W-:Y:S02]  /*2ec0*/  PRMT R48, R73, 0x3340, R48 ;  /* 0x0000334049307816 */ /* 0x000fe40000000030 */
[----:B------:R-:W-:Y:S02]  /*2ed0*/  LEA R73, R3, UR5, 0x8 ;  /* 0x0000000503497c11 */ /* 0x000fe4000f8e40ff */
[C---:B------:R-:W-:Y:S01]  /*2ee0*/  ISETP.GE.AND P0, PT, R72.reuse, R66, PT ;  /* 0x000000424800720c */ /* 0x040fe20003f06270 */
[----:B------:R-:W-:Y:S01]  /*2ef0*/  IMAD.IADD R66, R72, 0x1, -R66 ;  /* 0x0000000148427824 */ /* 0x000fe200078e0a42 */
[----:B------:R-:W-:Y:S01]  /*2f00*/  LOP3.LUT R59, R83, 0xffff, RZ, 0xc0, !PT ;  /* 0x0000ffff533b7812 */ /* 0x000fe200078ec0ff */
[----:B------:R1:W-:Y:S01]  /*2f10*/  STS.128 [R73+0x30], R60 ;  /* 0x0000303c49007388 */ /* 0x0003e20000000c00 */
[----:B------:R-:W-:Y:S02]  /*2f20*/  LOP3.LUT R91, R91, 0xffff, RZ, 0xc0, !PT ;  /* 0x0000ffff5b5b7812 */ /* 0x000fe400078ec0ff */
[----:B------:R-:W-:Y:S01]  /*2f30*/  SEL R66, R66, RZ, P0 ;  /* 0x000000ff42427207 */ /* 0x000fe20000000000 */
[----:B0-----:R0:W-:Y:S01]  /*2f40*/  STS.128 [R73+0x10], R40 ;  /* 0x0000102849007388 */ /* 0x0011e20000000c00 */
[----:B------:R-:W-:-:S02]  /*2f50*/  LOP3.LUT R50, R50, 0xffff, RZ, 0xc0, !PT ;  /* 0x0000ffff32327812 */ /* 0x000fc400078ec0ff */
[----:B------:R-:W-:Y:S01]  /*2f60*/  LOP3.LUT R93, R93, 0xffff, RZ, 0xc0, !PT ;  /* 0x0000ffff5d5d7812 */ /* 0x000fe200078ec0ff */
[----:B------:R2:W-:Y:S01]  /*2f70*/  STS.128 [R73], R76 ;  /* 0x0000004c49007388 */ /* 0x0005e20000000c00 */
[----:B------:R-:W-:Y:S02]  /*2f80*/  PRMT R59, R64, 0x3340, R59 ;  /* 0x00003340403b7816 */ /* 0x000fe4000000003b */
[----:B------:R-:W-:Y:S01]  /*2f90*/  PRMT R64, R74, 0x3340, R91 ;  /* 0x000033404a407816 */ /* 0x000fe2000000005b */
[----:B------:R2:W-:Y:S01]  /*2fa0*/  STS.128 [R73+0x20], R68 ;  /* 0x0000204449007388 */ /* 0x0005e20000000c00 */
[----:B------:R-:W-:Y:S02]  /*2fb0*/  PRMT R50, R93, 0x3340, R50 ;  /* 0x000033405d327816 */ /* 0x000fe40000000032 */
[----:B-1----:R-:W-:Y:S01]  /*2fc0*/  VIADDMNMX R60, R57, -R49, R72, PT ;  /* 0x80000031393c7246 */ /* 0x002fe20003800148 */
[----:B------:R2:W-:Y:S03]  /*2fd0*/  STS.128 [R73+0x40], R52 ;  /* 0x0000403449007388 */ /* 0x0005e60000000c00 */
[----:B------:R-:W-:Y:S01]  /*2fe0*/  ISETP.GE.AND P0, PT, R66, R60, PT ;  /* 0x0000003c4200720c */ /* 0x000fe20003f06270 */
[----:B------:R2:W-:Y:S01]  /*2ff0*/  STS.128 [R73+0x50], R44 ;  /* 0x0000502c49007388 */ /* 0x0005e20000000c00 */
[----:B0-----:R-:W-:-:S02]  /*3000*/  PRMT R43, R59, 0x5410, R48 ;  /* 0x000054103b2b7816 */ /* 0x001fc40000000030 */
        /* <DEDUP_REMOVED lines=15> */
[----:B--2---:R-:W-:-:S07]  /*3100*/  IMAD.IADD R9, R72, 0x1, R57 ;  /* 0x0000000148097824 */ /* 0x004fce00078e0239 */
.L_x_76:
        /* <DEDUP_REMOVED lines=15> */
.L_x_75:
[----:B------:R-:W-:Y:S05]  /*3200*/  BSYNC.RECONVERGENT B0 ;  /* 0x0000000000007941 */ /* 0x000fea0003800200 */
.L_x_74:
[----:B--2---:R-:W-:Y:S01]  /*3210*/  IMAD.IADD R28, R49, 0x1, R66 ;  /* 0x00000001311c7824 */ /* 0x004fe200078e0242 */
        /* <DEDUP_REMOVED lines=19> */
[----:B------:R-:W5:Y:S01]  /*3350*/  LDS.128 R52, [R93+0x70] ;  /* 0x000070005d347984 */ /* 0x000f620000000c00 */
[----:B0-----:R-:W-:-:S03]  /*3360*/  @!P2 FSETP.GT.AND P1, PT, R48, R40, PT ;  /* 0x000000283000a20b */ /* 0x001fc60003f24000 */
[----:B------:R-:W-:Y:S01]  /*3370*/  LDS.128 R36, [R84+0x60] ;  /* 0x0000600054247984 */ /* 0x000fe20000000c00 */
[----:B------:R-:W-:-:S03]  /*3380*/  @!P2 ISETP.GE.OR P0, PT, R28, R57, P1 ;  /* 0x000000391c00a20c */ /* 0x000fc60000f06670 */
[----:B------:R-:W0:Y:S01]  /*3390*/  LDS.128 R68, [R93+0x60] ;  /* 0x000060005d447984 */ /* 0x000e220000000c00 */
[----:B------:R-:W-:Y:S02]  /*33a0*/  FSEL R40, R48, R40, P0 ;  /* 0x0000002830287208 */ /* 0x000fe40000000000 */
[----:B------:R-:W-:Y:S01]  /*33b0*/  SEL R41, R49, R41, P0 ;  /* 0x0000002931297207 */ /* 0x000fe20000000000 */
[----:B------:R-:W-:Y:S01]  /*33c0*/  LDS.128 R8, [R84+0xd0] ;  /* 0x0000d00054087984 */ /* 0x000fe20000000c00 */
[----:B------:R-:W-:Y:S02]  /*33d0*/  FSEL R42, R50, R42, P0 ;  /* 0x0000002a322a7208 */ /* 0x000fe40000000000 */
[----:B------:R-:W-:Y:S01]  /*33e0*/  FSEL R43, R51, R43, P0 ;  /* 0x0000002b332b7208 */ /* 0x000fe20000000000 */
[----:B------:R-:W0:Y:S01]  /*33f0*/  LDS.128 R80, [R93+0xd0] ;  /* 0x0000d0005d507984 */ /* 0x000e220000000c00 */
[----:B-1----:R-:W-:Y:S02]  /*3400*/  FSEL R4, R44, R4, P0 ;  /* 0x000000042c047208 */ /* 0x002fe40000000000 */
[----:B------:R-:W-:Y:S01]  /*3410*/  FSEL R5, R45, R5, P0 ;  /* 0x000000052d057208 */ /* 0x000fe20000000000 */
[----:B------:R-:W-:Y:S01]  /*3420*/  LDS.128 R20, [R84+0xa0] ;  /* 0x0000a00054147984 */ /* 0x000fe20000000c00 */
[----:B------:R-:W-:-:S02]  /*3430*/  FSEL R6, R46, R6, P0 ;  /* 0x000000062e067208 */ /* 0x000fc40000000000 */
[----:B------:R-:W-:Y:S01]  /*3440*/  FSEL R7, R47, R7, P0 ;  /* 0x000000072f077208 */ /* 0x000fe20000000000 */
[----:B------:R-:W1:Y:S01]  /*3450*/  LDS.128 R64, [R93+0xa0] ;  /* 0x0000a0005d407984 */ /* 0x000e620000000c00 */
[----:B--2---:R-:W-:Y:S02]  /*3460*/  FSEL R12, R76, R12, P0 ;  /* 0x0000000c4c0c7208 */ /* 0x004fe40000000000 */
[----:B------:R-:W-:Y:S01]  /*3470*/  FSEL R13, R77, R13, P0 ;  /* 0x0000000d4d0d7208 */ /* 0x000fe20000000000 */
[----:B------:R-:W-:Y:S01]  /*3480*/  LDS.128 R28, [R84+0x80] ;  /* 0x00008000541c7984 */ /* 0x000fe20000000c00 */
[----:B------:R-:W-:Y:S02]  /*3490*/  FSEL R14, R78, R14, P0 ;  /* 0x0000000e4e0e7208 */ /* 0x000fe40000000000 */
[----:B------:R-:W-:Y:S01]  /*34a0*/  FSEL R15, R79, R15, P0 ;  /* 0x0000000f4f0f7208 */ /* 0x000fe20000000000 */
[----:B------:R-:W2:Y:S01]  /*34b0*/  LDS.128 R56, [R93+0x80] ;  /* 0x000080005d387984 */ /* 0x000ea20000000c00 */
[----:B---3--:R-:W-:-:S02]  /*34c0*/  FSEL R16, R72, R16, P0 ;  /* 0x0000001048107208 */ /* 0x008fc40000000000 */
[----:B------:R-:W-:Y:S01]  /*34d0*/  FSEL R17, R73, R17, P0 ;  /* 0x0000001149117208 */ /* 0x000fe20000000000 */
[----:B------:R-:W-:Y:S01]  /*34e0*/  LDS.128 R44, [R84+0x50] ;  /* 0x00005000542c7984 */ /* 0x000fe20000000c00 */
[----:B------:R-:W-:Y:S02]  /*34f0*/  FSEL R18, R74, R18, P0 ;  /* 0x000000124a127208 */ /* 0x000fe40000000000 */
[----:B------:R-:W-:Y:S01]  /*3500*/  FSEL R19, R75, R19, P0 ;  /* 0x000000134b137208 */ /* 0x000fe20000000000 */
[----:B------:R-:W3:Y:S01]  /*3510*/  LDS.128 R48, [R93+0x50] ;  /* 0x000050005d307984 */ /* 0x000ee20000000c00 */
[----:B----4-:R-:W-:Y:S02]  /*3520*/  FSEL R24, R60, R24, P0 ;  /* 0x000000183c187208 */ /* 0x010fe40000000000 */
[----:B------:R-:W-:Y:S01]  /*3530*/  FSEL R25, R61, R25, P0 ;  /* 0x000000193d197208 */ /* 0x000fe20000000000 */
[----:B------:R-:W-:Y:S01]  /*3540*/  LDS.128 R72, [R93+0x20] ;  /* 0x000020005d487984 */ /* 0x000fe20000000c00 */
[----:B------:R-:W-:-:S02]  /*3550*/  FSEL R26, R62, R26, P0 ;  /* 0x0000001a3e1a7208 */ /* 0x000fc40000000000 */
[----:B------:R-:W-:Y:S01]  /*3560*/  FSEL R27, R63, R27, P0 ;  /* 0x0000001b3f1b7208 */ /* 0x000fe20000000000 */
[----:B------:R-:W-:Y:S01]  /*3570*/  LDS.128 R76, [R84] ;  /* 0x00000000544c7984 */ /* 0x000fe20000000c00 */
[----:B-----5:R-:W-:Y:S02]  /*3580*/  FSEL R32, R52, R32, P0 ;  /* 0x0000002034207208 */ /* 0x020fe40000000000 */
[----:B------:R-:W-:Y:S01]  /*3590*/  FSEL R33, R53, R33, P0 ;  /* 0x0000002135217208 */ /* 0x000fe20000000000 */
[----:B------:R-:W-:Y:S01]  /*35a0*/  LDS.128 R60, [R84+0x30] ;  /* 0x00003000543c7984 */ /* 0x000fe20000000c00 */
[----:B------:R-:W-:Y:S02]  /*35b0*/  FSEL R34, R54, R34, P0 ;  /* 0x0000002236227208 */ /* 0x000fe40000000000 */
[----:B------:R-:W-:Y:S01]  /*35c0*/  FSEL R35, R55, R35, P0 ;  /* 0x0000002337237208 */ /* 0x000fe20000000000 */
[----:B------:R-:W4:Y:S01]  /*35d0*/  LDS.128 R88, [R93+0xf0] ;  /* 0x0000f0005d587984 */ /* 0x000f220000000c00 */
[----:B0-----:R-:W-:-:S02]  /*35e0*/  FSEL R36, R68, R36, P0 ;  /* 0x0000002444247208 */ /* 0x001fc40000000000 */
[----:B------:R-:W-:Y:S01]  /*35f0*/  FSEL R37, R69, R37, P0 ;  /* 0x0000002545257208 */ /* 0x000fe20000000000 */
[----:B------:R-:W-:Y:S01]  /*3600*/  LDS.128 R52, [R84+0x40] ;  /* 0x0000400054347984 */ /* 0x000fe20000000c00 */
[----:B------:R-:W-:Y:S02]  /*3610*/  FSEL R38, R70, R38, P0 ;  /* 0x0000002646267208 */ /* 0x000fe40000000000 */
[----:B------:R-:W-:Y:S02]  /*3620*/  FSEL R39, R71, R39, P0 ;  /* 0x0000002747277208 */ /* 0x000fe40000000000 */
[----:B------:R-:W0:Y:S01]  /*3630*/  LDS.128 R68, [R84+0x20] ;  /* 0x0000200054447984 */ /* 0x000e220000000c00 */
[----:B------:R-:W-:Y:S02]  /*3640*/  FSEL R8, R80, R8, P0 ;  /* 0x0000000850087208 */ /* 0x000fe40000000000 */
[----:B------:R-:W-:Y:S01]  /*3650*/  FSEL R9, R81, R9, P0 ;  /* 0x0000000951097208 */ /* 0x000fe20000000000 */
[----:B------:R-:W5:Y:S01]  /*3660*/  LDS.128 R84, [R84+0xf0] ;  /* 0x0000f00054547984 */ /* 0x000f620000000c00 */
[----:B------:R-:W-:-:S02]  /*3670*/  FSEL R10, R82, R10, P0 ;  /* 0x0000000a520a7208 */ /* 0x000fc40000000000 */
[----:B------:R-:W-:Y:S02]  /*3680*/  FSEL R11, R83, R11, P0 ;  /* 0x0000000b530b7208 */ /* 0x000fe40000000000 */
[----:B-1----:R-:W-:Y:S01]  /*3690*/  FSEL R20, R64, R20, P0 ;  /* 0x0000001440147208 */ /* 0x002fe20000000000 */
[----:B------:R-:W1:Y:S01]  /*36a0*/  LDS.128 R80, [R93] ;  /* 0x000000005d507984 */ /* 0x000e620000000c00 */
[----:B------:R-:W-:Y:S02]  /*36b0*/  FSEL R21, R65, R21, P0 ;  /* 0x0000001541157208 */ /* 0x000fe40000000000 */
[----:B------:R-:W-:Y:S02]  /*36c0*/  FSEL R22, R66, R22, P0 ;  /* 0x0000001642167208 */ /* 0x000fe40000000000 */
[----:B------:R-:W-:Y:S02]  /*36d0*/  FSEL R23, R67, R23, P0 ;  /* 0x0000001743177208 */ /* 0x000fe40000000000 */
[----:B--2---:R-:W-:Y:S01]  /*36e0*/  FSEL R28, R56, R28, P0 ;  /* 0x0000001c381c7208 */ /* 0x004fe20000000000 */
[----:B------:R-:W2:Y:S01]  /*36f0*/  LDS.128 R64, [R93+0x30] ;  /* 0x000030005d407984 */ /* 0x000ea20000000c00 */
[----:B------:R-:W-:-:S02]  /*3700*/  FSEL R29, R57, R29, P0 ;  /* 0x0000001d391d7208 */ /* 0x000fc40000000000 */
[----:B------:R-:W-:Y:S02]  /*3710*/  FSEL R30, R58, R30, P0 ;  /* 0x0000001e3a1e7208 */ /* 0x000fe40000000000 */
[----:B------:R-:W-:Y:S02]  /*3720*/  FSEL R31, R59, R31, P0 ;  /* 0x0000001f3b1f7208 */ /* 0x000fe40000000000 */
[----:B------:R-:W2:Y:S01]  /*3730*/  LDS.128 R56, [R93+0x40] ;  /* 0x000040005d387984 */ /* 0x000ea20000000c00 */
[----:B---3--:R-:W-:Y:S02]  /*3740*/  FSEL R44, R48, R44, P0 ;  /* 0x0000002c302c7208 */ /* 0x008fe40000000000 */
[----:B------:R-:W-:Y:S02]  /*3750*/  FSEL R46, R50, R46, P0 ;  /* 0x0000002e322e7208 */ /* 0x000fe40000000000 */
[----:B------:R-:W-:Y:S02]  /*3760*/  FSEL R47, R51, R47, P0 ;  /* 0x0000002f332f7208 */ /* 0x000fe40000000000 */
[----:B----4-:R-:W-:-:S02]  /*3770*/  PRMT R48, R91, 0x7773, RZ ;  /* 0x000077735b307816 */ /* 0x010fc400000000ff */
[----:B------:R-:W-:Y:S02]  /*3780*/  PRMT R50, R91, 0x7771, RZ ;  /* 0x000077715b327816 */ /* 0x000fe400000000ff */
[----:B------:R-:W-:Y:S02]  /*3790*/  FSEL R45, R49, R45, P0 ;  /* 0x0000002d312d7208 */ /* 0x000fe40000000000 */
[----:B0-----:R-:W-:Y:S02]  /*37a0*/  FSEL R71, R75, R71, P0 ;  /* 0x000000474b477208 */ /* 0x001fe40000000000 */
[----:B------:R-:W-:Y:S02]  /*37b0*/  FSEL R69, R73, R69, P0 ;  /* 0x0000004549457208 */ /* 0x000fe40000000000 */
[C---:B-----5:R-:W-:Y:S02]  /*37c0*/  PRMT R75, R87.reuse, 0x7773, RZ ;  /* 0x00007773574b7816 */ /* 0x060fe400000000ff */
[----:B------:R-:W-:-:S02]  /*37d0*/  PRMT R73, R87, 0x7772, RZ ;  /* 0x0000777257497816 */ /* 0x000fc400000000ff */
[----:B------:R-:W-:Y:S02]  /*37e0*/  SEL R75, R48, R75, P0 ;  /* 0x0000004b304b7207 */ /* 0x000fe40000000000 */
[----:B-1----:R-:W-:Y:S02]  /*37f0*/  FSEL R79, R83, R79, P0 ;  /* 0x0000004f534f7208 */ /* 0x002fe40000000000 */
[----:B------:R-:W-:Y:S02]  /*3800*/  PRMT R48, R91, 0x7772, RZ ;  /* 0x000077725b307816 */ /* 0x000fe400000000ff */
[----:B------:R-:W-:Y:S02]  /*3810*/  PRMT R83, R87, 0x7771, RZ ;  /* 0x0000777157537816 */ /* 0x000fe400000000ff */
[----:B------:R-:W-:Y:S02]  /*3820*/  FSEL R77, R81, R77, P0 ;  /* 0x0000004d514d7208 */ /* 0x000fe40000000000 */
[----:B--2---:R-:W-:-:S02]  /*3830*/  FSEL R61, R65, R61, P0 ;  /* 0x0000003d413d7208 */ /* 0x004fc40000000000 */
[----:B------:R-:W-:Y:S02]  /*3840*/  PRMT R65, R87, 0x7770, RZ ;  /* 0x0000777057417816 */ /* 0x000fe400000000ff */
[----:B------:R-:W-:Y:S02]  /*3850*/  SEL R73, R48, R73, P0 ;  /* 0x0000004930497207 */ /* 0x000fe40000000000 */
[----:B------:R-:W-:Y:S02]  /*3860*/  SEL R83, R50, R83, P0 ;  /* 0x0000005332537207 */ /* 0x000fe40000000000 */
[----:B------:R-:W-:Y:S02]  /*3870*/  FSEL R52, R56, R52, P0 ;  /* 0x0000003438347208 */ /* 0x000fe40000000000 */
[----:B------:R-:W-:Y:S02]  /*3880*/  PRMT R56, R91, 0x7770, RZ ;  /* 0x000077705b387816 */ /* 0x000fe400000000ff */
[----:B------:R-:W-:-:S02]  /*3890*/  PRMT R81, R86, 0x7772, RZ ;  /* 0x0000777256517816 */ /* 0x000fc400000000ff */
[----:B------:R-:W-:Y:S02]  /*38a0*/  PRMT R48, R90, 0x7772, RZ ;  /* 0x000077725a307816 */ /* 0x000fe400000000ff */
[----:B------:R-:W-:Y:S02]  /*38b0*/  FSEL R54, R58, R54, P0 ;  /* 0x000000363a367208 */ /* 0x000fe40000000000 */
[----:B------:R-:W-:Y:S02]  /*38c0*/  FSEL R63, R67, R63, P0 ;  /* 0x0000003f433f7208 */ /* 0x000fe40000000000 */
[----:B------:R-:W-:Y:S02]  /*38d0*/  SEL R65, R56, R65, P0 ;  /* 0x0000004138417207 */ /* 0x000fe40000000000 */
[----:B------:R-:W-:Y:S02]  /*38e0*/  PRMT R87, R86, 0x7771, RZ ;  /* 0x0000777156577816 */ /* 0x000fe400000000ff */
[----:B------:R-:W-:-:S02]  /*38f0*/  PRMT R50, R90, 0x7771, RZ ;  /* 0x000077715a327816 */ /* 0x000fc400000000ff */
[----:B------:R-:W-:Y:S02]  /*3900*/  PRMT R67, R86, 0x7773, RZ ;  /* 0x0000777356437816 */ /* 0x000fe400000000ff */
[----:B------:R-:W-:Y:S02]  /*3910*/  PRMT R58, R90, 0x7773, RZ ;  /* 0x000077735a3a7816 */ /* 0x000fe400000000ff */
[----:B------:R-:W-:Y:S02]  /*3920*/  PRMT R91, R85, 0x7773, RZ ;  /* 0x00007773555b7816 */ /* 0x000fe400000000ff */
[----:B------:R-:W-:Y:S02]  /*3930*/  PRMT R56, R89, 0x7773, RZ ;  /* 0x0000777359387816 */ /* 0x000fe400000000ff */
[----:B------:R-:W-:Y:S02]  /*3940*/  FSEL R53, R57, R53, P0 ;  /* 0x0000003539357208 */ /* 0x000fe40000000000 */
[----:B------:R-:W-:-:S02]  /*3950*/  FSEL R55, R59, R55, P0 ;  /* 0x000000373b377208 */ /* 0x000fc40000000000 */
[----:B------:R-:W-:Y:S02]  /*3960*/  SEL R81, R48, R81, P0 ;  /* 0x0000005130517207 */ /* 0x000fe40000000000 */
[----:B------:R-:W-:Y:S02]  /*3970*/  SEL R87, R50, R87, P0 ;  /* 0x0000005732577207 */ /* 0x000fe40000000000 */
[C---:B------:R-:W-:Y:S02]  /*3980*/  PRMT R57, R89.reuse, 0x7772, RZ ;  /* 0x0000777259397816 */ /* 0x040fe400000000ff */
[C---:B------:R-:W-:Y:S02]  /*3990*/  PRMT R59, R89.reuse, 0x7771, RZ ;  /* 0x00007771593b7816 */ /* 0x040fe400000000ff */
[----:B------:R-:W-:Y:S02]  /*39a0*/  PRMT R48, R89, 0x7770, RZ ;  /* 0x0000777059307816 */ /* 0x000fe400000000ff */
[----:B------:R-:W-:-:S02]  /*39b0*/  SEL R67, R58, R67, P0 ;  /* 0x000000433a437207 */ /* 0x000fc40000000000 */
[----:B------:R-:W-:Y:S02]  /*39c0*/  SEL R91, R56, R91, P0 ;  /* 0x0000005b385b7207 */ /* 0x000fe40000000000 */
[----:B------:R-:W-:Y:S02]  /*39d0*/  PRMT R89, R84, 0x7773, RZ ;  /* 0x0000777354597816 */ /* 0x000fe400000000ff */
[----:B------:R-:W-:Y:S02]  /*39e0*/  PRMT R50, R88, 0x7773, RZ ;  /* 0x0000777358327816 */ /* 0x000fe400000000ff */
[C---:B------:R-:W-:Y:S02]  /*39f0*/  PRMT R58, R85.reuse, 0x7772, RZ ;  /* 0x00007772553a7816 */ /* 0x040fe400000000ff */
[C---:B------:R-:W-:Y:S02]  /*3a00*/  PRMT R56, R85.reuse, 0x7771, RZ ;  /* 0x0000777155387816 */ /* 0x040fe400000000ff */
[----:B------:R-:W-:-:S02]  /*3a10*/  PRMT R51, R85, 0x7770, RZ ;  /* 0x0000777055337816 */ /* 0x000fc400000000ff */
[----:B------:R-:W-:Y:S02]  /*3a20*/  PRMT R49, R86, 0x7770, RZ ;  /* 0x0000777056317816 */ /* 0x000fe400000000ff */
[----:B------:R-:W-:Y:S02]  /*3a30*/  PRMT R90, R90, 0x7770, RZ ;  /* 0x000077705a5a7816 */ /* 0x000fe400000000ff */
[----:B------:R-:W-:Y:S02]  /*3a40*/  SEL R89, R50, R89, P0 ;  /* 0x0000005932597207 */ /* 0x000fe40000000000 */
[----:B------:R-:W-:Y:S02]  /*3a50*/  FSEL R60, R64, R60, P0 ;  /* 0x0000003c403c7208 */ /* 0x000fe40000000000 */
[----:B------:R-:W-:Y:S02]  /*3a60*/  SEL R58, R57, R58, P0 ;  /* 0x0000003a393a7207 */ /* 0x000fe40000000000 */
        /* <DEDUP_REMOVED lines=11> */
[----:B------:R-:W-:Y:S02]  /*3b20*/  SEL R48, R59, R48, P0 ;  /* 0x000000303b307207 */ /* 0x000fe40000000000 */
[----:B------:R-:W-:-:S02]  /*3b30*/  PRMT R85, R49, 0x7610, R85 ;  /* 0x0000761031557816 */ /* 0x000fc40000000055 */
[----:B------:R-:W-:Y:S02]  /*3b40*/  PRMT R49, R51, 0x7610, R49 ;  /* 0x0000761033317816 */ /* 0x000fe40000000031 */
[----:B------:R-:W-:Y:S02]  /*3b50*/  PRMT R51, R56, 0x7610, R51 ;  /* 0x0000761038337816 */ /* 0x000fe40000000033 */
[----:B------:R-:W-:Y:S02]  /*3b60*/  PRMT R93, R50, 0x7610, R93 ;  /* 0x00007610325d7816 */ /* 0x000fe4000000005d */
[----:B------:R-:W-:Y:S02]  /*3b70*/  FSEL R62, R66, R62, P0 ;  /* 0x0000003e423e7208 */ /* 0x000fe40000000000 */
[----:B------:R-:W-:Y:S02]  /*3b80*/  FSEL R68, R72, R68, P0 ;  /* 0x0000004448447208 */ /* 0x000fe40000000000 */
[----:B------:R-:W-:-:S02]  /*3b90*/  FSEL R70, R74, R70, P0 ;  /* 0x000000464a467208 */ /* 0x000fc40000000000 */
[----:B------:R-:W-:Y:S02]  /*3ba0*/  FSEL R76, R80, R76, P0 ;  /* 0x0000004c504c7208 */ /* 0x000fe40000000000 */
[----:B------:R-:W-:Y:S02]  /*3bb0*/  FSEL R78, R82, R78, P0 ;  /* 0x0000004e524e7208 */ /* 0x000fe40000000000 */
[----:B------:R-:W-:Y:S02]  /*3bc0*/  PRMT R56, R57, 0x7610, R56 ;  /* 0x0000761039387816 */ /* 0x000fe40000000038 */
[----:B------:R-:W-:Y:S01]  /*3bd0*/  PRMT R50, R48, 0x7610, R50 ;  /* 0x0000761030327816 */ /* 0x000fe20000000032 */
[----:B------:R-:W-:Y:S06]  /*3be0*/  BRA.U !UP0, `(.L_x_77) ;  /* 0xfffffff108387547 */ /* 0x000fec000b83ffff */
[----:B------:R-:W0:Y:S01]  /*3bf0*/  S2R R48, SR_TID.X ;  /* 0x0000000000307919 */ /* 0x000e220000002100 */
[----:B------:R-:W1:Y:S01]  /*3c00*/  LDCU.U8 UR4, c[0x0][0x380] ;  /* 0x00007000ff0477ac */ /* 0x000e620008000000 */
[----:B------:R-:W2:Y:S01]  /*3c10*/  S2UR UR5, SR_CgaCtaId ;  /* 0x00000000000579c3 */ /* 0x000ea20000008800 */
[----:B-1----:R-:W-:-:S04]  /*3c20*/  UPRMT UR4, UR4, 0x8880, URZ ;  /* 0x0000888004047896 */ /* 0x002fc800080000ff */
[----:B------:R-:W-:-:S03]  /*3c30*/  UISETP.NE.AND UP0, UPT, UR4, URZ, UPT ;  /* 0x000000ff0400728c */ /* 0x000fc6000bf05270 */
[----:B------:R-:W-:Y:S02]  /*3c40*/  UMOV UR4, 0x400 ;  /* 0x0000040000047882 */ /* 0x000fe40000000000 */
        /* <DEDUP_REMOVED lines=73> */
[----:B0-----:R-:W-:Y:S01]  /*40e0*/  IADD3.X R49, PT, PT, RZ, RZ, RZ, P0, P1 ;  /* 0x000000ffff317210 */ /* 0x001fe200007e24ff */
        /* <DEDUP_REMOVED lines=83> */
.L_x_78:
        /* <DEDUP_REMOVED lines=53> */
[----:B------:R-:W1:Y:S01]  /*4970*/  LDS R58, [UR4+0x4000] ;  /* 0x00400004ff3a7984 */ /* 0x000e620008000800 */
[----:B------:R-:W0:Y:S02]  /*4980*/  LDCU.64 UR4, c[0x0][0x3b0] ;  /* 0x00007600ff0477ac */ /* 0x000e240008000a00 */
[C---:B0-----:R-:W-:Y:S02]  /*4990*/  LEA R56, P1, R0.reuse, UR4, 0x8 ;  /* 0x0000000400387c11 */ /* 0x041fe4000f8240ff */
[----:B-1----:R-:W-:Y:S02]  /*49a0*/  ISETP.GE.AND P0, PT, R57, R58, PT ;  /* 0x0000003a3900720c */ /* 0x002fe40003f06270 */
        /* <DEDUP_REMOVED lines=12> */
.L_x_79:
        /* <DEDUP_REMOVED lines=9> */
.L_x_141:


//--------------------- .text._ZN3cub18CUB_300001_SM_10006detail11EmptyKernelIvEEvv --------------------------
	.section	.text._ZN3cub18CUB_300001_SM_10006detail11EmptyKernelIvEEvv,"ax",@progbits
	.align	128
        .global         _ZN3cub18CUB_300001_SM_10006detail11EmptyKernelIvEEvv
        .type           _ZN3cub18CUB_300001_SM_10006detail11EmptyKernelIvEEvv,@function
        .size           _ZN3cub18CUB_300001_SM_10006detail11EmptyKernelIvEEvv,(.L_x_142 - _ZN3cub18CUB_300001_SM_10006detail11EmptyKernelIvEEvv)
        .other          _ZN3cub18CUB_300001_SM_10006detail11EmptyKernelIvEEvv,@"STO_CUDA_ENTRY STV_DEFAULT"
_ZN3cub18CUB_300001_SM_10006detail11EmptyKernelIvEEvv:
.text._ZN3cub18CUB_300001_SM_10006detail11EmptyKernelIvEEvv:
[----:B------:R-:W-:Y:S01]  /*0000*/  LDC R1, c[0x0][0x37c] ;  /* 0x0000df00ff017b82 */ /* 0x000fe20000000800 */
[----:B------:R-:W-:Y:S05]  /*0010*/  EXIT ;  /* 0x000000000000794d */ /* 0x000fea0003800000 */
.L_x_80:
        /* <DEDUP_REMOVED lines=14> */
.L_x_142:


//--------------------- .text._Z9nmsKernelPK15DetectionResultPiS2_if --------------------------
	.section	.text._Z9nmsKernelPK15DetectionResultPiS2_if,"ax",@progbits
	.align	128
        .global         _Z9nmsKernelPK15DetectionResultPiS2_if
        .type           _Z9nmsKernelPK15DetectionResultPiS2_if,@function
        .size           _Z9nmsKernelPK15DetectionResultPiS2_if,(.L_x_134 - _Z9nmsKernelPK15DetectionResultPiS2_if)
        .other          _Z9nmsKernelPK15DetectionResultPiS2_if,@"STO_CUDA_ENTRY STV_DEFAULT"
_Z9nmsKernelPK15DetectionResultPiS2_if:
.text._Z9nmsKernelPK15DetectionResultPiS2_if:
[----:B------:R-:W-:Y:S01]  /*0000*/  LDC R1, c[0x0][0x37c] ;  /* 0x0000df00ff017b82 */ /* 0x000fe20000000800 */
[----:B------:R-:W0:Y:S07]  /*0010*/  S2R R3, SR_TID.X ;  /* 0x0000000000037919 */ /* 0x000e2e0000002100 */
[----:B------:R-:W0:Y:S01]  /*0020*/  S2UR UR4, SR_CTAID.X ;  /* 0x00000000000479c3 */ /* 0x000e220000002500 */
[----:B------:R-:W1:Y:S07]  /*0030*/  LDCU UR5, c[0x0][0x398] ;  /* 0x00007300ff0577ac */ /* 0x000e6e0008000800 */
[----:B------:R-:W0:Y:S02]  /*0040*/  LDC R2, c[0x0][0x360] ;  /* 0x0000d800ff027b82 */ /* 0x000e240000000800 */
[----:B0-----:R-:W-:-:S05]  /*0050*/  IMAD R2, R2, UR4, R3 ;  /* 0x0000000402027c24 */ /* 0x001fca000f8e0203 */
[----:B-1----:R-:W-:-:S13]  /*0060*/  ISETP.GE.AND P0, PT, R2, UR5, PT ;  /* 0x0000000502007c0c */ /* 0x002fda000bf06270 */
[----:B------:R-:W-:Y:S05]  /*0070*/  @P0 EXIT ;  /* 0x000000000000094d */ /* 0x000fea0003800000 */
[----:B------:R-:W-:Y:S01]  /*0080*/  ISETP.GE.AND P0, PT, R2, 0x1, PT ;  /* 0x000000010200780c */ /* 0x000fe20003f06270 */
[----:B------:R-:W0:Y:S01]  /*0090*/  LDCU.64 UR4, c[0x0][0x358] ;  /* 0x00006b00ff0477ac */ /* 0x000e220008000a00 */
[----:B------:R-:W-:Y:S11]  /*00a0*/  BSSY.RECONVERGENT B0, `(.L_x_81) ;  /* 0x000003e000007945 */ /* 0x000ff60003800200 */
[----:B------:R-:W-:Y:S05]  /*00b0*/  @!P0 BRA `(.L_x_82) ;  /* 0x0000000000f08947 */ /* 0x000fea0003800000 */
[----:B------:R-:W0:Y:S02]  /*00c0*/  LDC.64 R6, c[0x0][0x390] ;  /* 0x0000e400ff067b82 */ /* 0x000e240000000a00 */
[----:B0-----:R-:W2:Y:S02]  /*00d0*/  LDG.E R6, desc[UR4][R6.64] ;  /* 0x0000000406067981 */ /* 0x001ea4000c1e1900 */
[----:B--2---:R-:W-:-:S13]  /*00e0*/  ISETP.GE.AND P0, PT, R6, 0x1, PT ;  /* 0x000000010600780c */ /* 0x004fda0003f06270 */
[----:B------:R-:W-:Y:S05]  /*00f0*/  @!P0 BRA `(.L_x_82) ;  /* 0x0000000000e08947 */ /* 0x000fea0003800000 */
[----:B------:R-:W0:Y:S01]  /*0100*/  LDC.64 R4, c[0x0][0x380] ;  /* 0x0000e000ff047b82 */ /* 0x000e220000000a00 */
[----:B------:R-:W-:Y:S02]  /*0110*/  IMAD.MOV.U32 R7, RZ, RZ, RZ ;  /* 0x000000ffff077224 */ /* 0x000fe400078e00ff */
[----:B0-----:R-:W-:-:S07]  /*0120*/  IMAD.WIDE.U32 R4, R2, 0x100, R4 ;  /* 0x0000010002047825 */ /* 0x001fce00078e0004 */
.L_x_89:
[----:B------:R-:W0:Y:S01]  /*0130*/  LDC.64 R10, c[0x0][0x388] ;  /* 0x0000e200ff0a7b82 */ /* 0x000e220000000a00 */
[----:B------:R-:W-:Y:S01]  /*0140*/  BSSY.RECONVERGENT B1, `(.L_x_83) ;  /* 0x0000030000017945 */ /* 0x000fe20003800200 */
[----:B------:R-:W-:-:S07]  /*0150*/  IMAD.MOV.U32 R3, RZ, RZ, RZ ;  /* 0x000000ffff037224 */ /* 0x000fce00078e00ff */
.L_x_85:
[----:B0-----:R-:W-:-:S06]  /*0160*/  IMAD.WIDE.U32 R8, R3, 0x4, R10 ;  /* 0x0000000403087825 */ /* 0x001fcc00078e000a */
[----:B------:R-:W2:Y:S02]  /*0170*/  LDG.E R8, desc[UR4][R8.64] ;  /* 0x0000000408087981 */ /* 0x000ea4000c1e1900 */
[----:B--2---:R-:W-:-:S13]  /*0180*/  ISETP.NE.AND P0, PT, R8, R7, PT ;  /* 0x000000070800720c */ /* 0x004fda0003f05270 */
[----:B------:R-:W-:Y:S05]  /*0190*/  @!P0 BRA `(.L_x_84) ;  /* 0x0000000000108947 */ /* 0x000fea0003800000 */
[----:B------:R-:W-:-:S05]  /*01a0*/  VIADD R3, R3, 0x1 ;  /* 0x0000000103037836 */ /* 0x000fca0000000000 */
[----:B------:R-:W-:-:S13]  /*01b0*/  ISETP.GE.AND P0, PT, R3, R6, PT ;  /* 0x000000060300720c */ /* 0x000fda0003f06270 */
[----:B------:R-:W-:Y:S05]  /*01c0*/  @!P0 BRA `(.L_x_85) ;  /* 0xfffffffc00e48947 */ /* 0x000fea000383ffff */
[----:B------:R-:W-:Y:S05]  /*01d0*/  BRA `(.L_x_86) ;  /* 0x0000000000987947 */ /* 0x000fea0003800000 */
.L_x_84:
[----:B------:R-:W0:Y:S01]  /*01e0*/  LDC.64 R12, c[0x0][0x380] ;  /* 0x0000e000ff0c7b82 */ /* 0x000e220000000a00 */
[----:B------:R-:W2:Y:S01]  /*01f0*/  LDG.E.128 R8, desc[UR4][R4.64] ;  /* 0x0000000404087981 */ /* 0x000ea2000c1e1d00 */
[----:B0-----:R-:W-:-:S06]  /*0200*/  IMAD.WIDE.U32 R12, R7, 0x100, R12 ;  /* 0x00000100070c7825 */ /* 0x001fcc00078e000c */
[----:B------:R-:W2:Y:S02]  /*0210*/  LDG.E.128 R12, desc[UR4][R12.64] ;  /* 0x000000040c0c7981 */ /* 0x000ea4000c1e1d00 */
[----:B--2---:R-:W-:Y:S02]  /*0220*/  FMNMX R3, R9, R13, !PT ;  /* 0x0000000d09037209 */ /* 0x004fe40007800000 */
[----:B------:R-:W-:Y:S02]  /*0230*/  FMNMX R16, R11, R15, PT ;  /* 0x0000000f0b107209 */ /* 0x000fe40003800000 */
[----:B------:R-:W-:Y:S02]  /*0240*/  FMNMX R0, R8, R12, !PT ;  /* 0x0000000c08007209 */ /* 0x000fe40007800000 */
[----:B------:R-:W-:Y:S02]  /*0250*/  FMNMX R17, R10, R14, PT ;  /* 0x0000000e0a117209 */ /* 0x000fe40003800000 */
[----:B------:R-:W-:-:S04]  /*0260*/  FSETP.GTU.AND P0, PT, R16, R3, PT ;  /* 0x000000031000720b */ /* 0x000fc80003f0c000 */
[----:B------:R-:W-:-:S13]  /*0270*/  FSETP.LE.OR P0, PT, R17, R0, !P0 ;  /* 0x000000001100720b */ /* 0x000fda0004703400 */
[----:B------:R-:W-:Y:S05]  /*0280*/  @P0 BRA `(.L_x_86) ;  /* 0x00000000006c0947 */ /* 0x000fea0003800000 */
[----:B------:R-:W-:Y:S01]  /*0290*/  FADD R12, -R12, R14 ;  /* 0x0000000e0c0c7221 */ /* 0x000fe20000000100 */
[----:B------:R-:W-:Y:S01]  /*02a0*/  FADD R13, -R13, R15 ;  /* 0x0000000f0d0d7221 */ /* 0x000fe20000000100 */
[----:B------:R-:W-:Y:S01]  /*02b0*/  FADD R0, -R0, R17 ;  /* 0x0000001100007221 */ /* 0x000fe20000000100 */
[----:B------:R-:W-:Y:S01]  /*02c0*/  FADD R3, -R3, R16 ;  /* 0x0000001003037221 */ /* 0x000fe20000000100 */
[----:B------:R-:W-:Y:S01]  /*02d0*/  FADD R8, -R8, R10 ;  /* 0x0000000a08087221 */ /* 0x000fe20000000100 */
[----:B------:R-:W-:Y:S01]  /*02e0*/  FADD R9, -R9, R11 ;  /* 0x0000000b09097221 */ /* 0x000fe20000000100 */
[----:B------:R-:W-:Y:S01]  /*02f0*/  FMUL R13, R12, R13 ;  /* 0x0000000d0c0d7220 */ /* 0x000fe20000400000 */
[----:B------:R-:W-:Y:S01]  /*0300*/  FMUL R0, R0, R3 ;  /* 0x0000000300007220 */ /* 0x000fe20000400000 */
[----:B------:R-:W-:Y:S02]  /*0310*/  BSSY.RECONVERGENT B2, `(.L_x_87) ;  /* 0x000000e000027945 */ /* 0x000fe40003800200 */
[----:B------:R-:W-:-:S04]  /*0320*/  FFMA R3, R8, R9, R13 ;  /* 0x0000000908037223 */ /* 0x000fc8000000000d */
[----:B------:R-:W-:-:S04]  /*0330*/  FADD R3, -R0, R3 ;  /* 0x0000000300037221 */ /* 0x000fc80000000100 */
[----:B------:R-:W0:Y:S08]  /*0340*/  MUFU.RCP R8, R3 ;  /* 0x0000000300087308 */ /* 0x000e300000001000 */
[----:B------:R-:W1:Y:S01]  /*0350*/  FCHK P0, R0, R3 ;  /* 0x0000000300007302 */ /* 0x000e620000000000 */
[----:B0-----:R-:W-:-:S04]  /*0360*/  FFMA R9, -R3, R8, 1 ;  /* 0x3f80000003097423 */ /* 0x001fc80000000108 */
[----:B------:R-:W-:-:S04]  /*0370*/  FFMA R9, R8, R9, R8 ;  /* 0x0000000908097223 */ /* 0x000fc80000000008 */
[----:B------:R-:W-:-:S04]  /*0380*/  FFMA R8, R0, R9, RZ ;  /* 0x0000000900087223 */ /* 0x000fc800000000ff */
[----:B------:R-:W-:-:S04]  /*0390*/  FFMA R10, -R3, R8, R0 ;  /* 0x00000008030a7223 */ /* 0x000fc80000000100 */
[----:B------:R-:W-:Y:S01]  /*03a0*/  FFMA R8, R9, R10, R8 ;  /* 0x0000000a09087223 */ /* 0x000fe20000000008 */
[----:B-1----:R-:W-:Y:S06]  /*03b0*/  @!P0 BRA `(.L_x_88) ;  /* 0x00000000000c8947 */ /* 0x002fec0003800000 */
[----:B------:R-:W-:-:S07]  /*03c0*/  MOV R8, 0x3e0 ;  /* 0x000003e000087802 */ /* 0x000fce0000000f00 */
[----:B------:R-:W-:Y:S05]  /*03d0*/  CALL.REL.NOINC `($__internal_0_$__cuda_sm3x_div_rn_noftz_f32_slowpath) ;  /* 0x00000000006c7944 */ /* 0x000fea0003c00000 */
[----:B------:R-:W-:-:S07]  /*03e0*/  IMAD.MOV.U32 R8, RZ, RZ, R0 ;  /* 0x000000ffff087224 */ /* 0x000fce00078e0000 */
.L_x_88:
[----:B------:R-:W-:Y:S05]  /*03f0*/  BSYNC.RECONVERGENT B2 ;  /* 0x0000000000027941 */ /* 0x000fea0003800200 */
.L_x_87:
[----:B------:R-:W0:Y:S01]  /*0400*/  LDCU UR6, c[0x0][0x39c] ;  /* 0x00007380ff0677ac */ /* 0x000e220008000800 */
[----:B------:R-:W-:Y:S02]  /*0410*/  FSETP.GTU.AND P1, PT, R3, RZ, PT ;  /* 0x000000ff0300720b */ /* 0x000fe40003f2c000 */
[----:B0-----:R-:W-:-:S13]  /*0420*/  FSETP.GT.AND P0, PT, R8, UR6, PT ;  /* 0x0000000608007c0b */ /* 0x001fda000bf04000 */
[----:B------:R-:W-:Y:S05]  /*0430*/  @P0 EXIT P1 ;  /* 0x000000000000094d */ /* 0x000fea0000800000 */
.L_x_86:
[----:B------:R-:W-:Y:S05]  /*0440*/  BSYNC.RECONVERGENT B1 ;  /* 0x0000000000017941 */ /* 0x000fea0003800200 */
.L_x_83:
[----:B------:R-:W-:-:S05]  /*0450*/  VIADD R7, R7, 0x1 ;  /* 0x0000000107077836 */ /* 0x000fca0000000000 */
[----:B------:R-:W-:-:S13]  /*0460*/  ISETP.NE.AND P0, PT, R7, R2, PT ;  /* 0x000000020700720c */ /* 0x000fda0003f05270 */
[----:B------:R-:W-:Y:S05]  /*0470*/  @P0 BRA `(.L_x_89) ;  /* 0xfffffffc002c0947 */ /* 0x000fea000383ffff */
.L_x_82:
[----:B0-----:R-:W-:Y:S05]  /*0480*/  BSYNC.RECONVERGENT B0 ;  /* 0x0000000000007941 */ /* 0x001fea0003800200 */
.L_x_81:
[----:B------:R-:W0:Y:S01]  /*0490*/  S2R R3, SR_LANEID ;  /* 0x0000000000037919 */ /* 0x000e220000000000 */
[----:B------:R-:W-:Y:S01]  /*04a0*/  VOTEU.ANY UR6, UPT, PT ;  /* 0x0000000000067886 */ /* 0x000fe200038e0100 */
[----:B------:R-:W1:Y:S01]  /*04b0*/  LDC.64 R6, c[0x0][0x390] ;  /* 0x0000e400ff067b82 */ /* 0x000e620000000a00 */
[----:B------:R-:W0:Y:S01]  /*04c0*/  FLO.U32 R0, UR6 ;  /* 0x0000000600007d00 */ /* 0x000e2200080e0000 */
[----:B------:R-:W2:Y:S06]  /*04d0*/  S2R R8, SR_LTMASK ;  /* 0x0000000000087919 */ /* 0x000eac0000003900 */
[----:B------:R-:W3:Y:S01]  /*04e0*/  LDC.64 R4, c[0x0][0x388] ;  /* 0x0000e200ff047b82 */ /* 0x000ee20000000a00 */
[----:B------:R-:W1:Y:S01]  /*04f0*/  POPC R9, UR6 ;  /* 0x0000000600097d09 */ /* 0x000e620008000000 */
[----:B0-----:R-:W-:-:S13]  /*0500*/  ISETP.EQ.U32.AND P0, PT, R0, R3, PT ;  /* 0x000000030000720c */ /* 0x001fda0003f02070 */
[----:B-1----:R-:W4:Y:S01]  /*0510*/  @P0 ATOMG.E.ADD.STRONG.GPU PT, R7, desc[UR4][R6.64], R9 ;  /* 0x80000009060709a8 */ /* 0x002f2200081ef104 */
[----:B--2---:R-:W-:-:S06]  /*0520*/  LOP3.LUT R8, R8, UR6, RZ, 0xc0, !PT ;  /* 0x0000000608087c12 */ /* 0x004fcc000f8ec0ff */
[----:B------:R-:W0:Y:S01]  /*0530*/  POPC R8, R8 ;  /* 0x0000000800087309 */ /* 0x000e220000000000 */
[----:B----4-:R-:W0:Y:S02]  /*0540*/  SHFL.IDX PT, R3, R7, R0, 0x1f ;  /* 0x00001f0007037589 */ /* 0x010e2400000e0000 */
[----:B0-----:R-:W-:-:S04]  /*0550*/  IMAD.IADD R3, R3, 0x1, R8 ;  /* 0x0000000103037824 */ /* 0x001fc800078e0208 */
[----:B---3--:R-:W-:-:S05]  /*0560*/  IMAD.WIDE R4, R3, 0x4, R4 ;  /* 0x0000000403047825 */ /* 0x008fca00078e0204 */
[----:B------:R-:W-:Y:S01]  /*0570*/  STG.E desc[UR4][R4.64], R2 ;  /* 0x0000000204007986 */ /* 0x000fe2000c101904 */
[----:B------:R-:W-:Y:S05]  /*0580*/  EXIT ;  /* 0x000000000000794d */ /* 0x000fea0003800000 */
        .weak           $__internal_0_$__cuda_sm3x_div_rn_noftz_f32_slowpath
        .type           $__internal_0_$__cuda_sm3x_div_rn_noftz_f32_slowpath,@function
        .size           $__internal_0_$__cuda_sm3x_div_rn_noftz_f32_slowpath,(.L_x_134 - $__internal_0_$__cuda_sm3x_div_rn_noftz_f32_slowpath)
$__internal_0_$__cuda_sm3x_div_rn_noftz_f32_slowpath:
[--C-:B------:R-:W-:Y:S01]  /*0590*/  SHF.R.U32.HI R10, RZ, 0x17, R3.reuse ;  /* 0x00000017ff0a7819 */ /* 0x100fe20000011603 */
[----:B------:R-:W-:Y:S01]  /*05a0*/  BSSY.RECONVERGENT B3, `(.L_x_90) ;  /* 0x0000064000037945 */ /* 0x000fe20003800200 */
[--C-:B------:R-:W-:Y:S01]  /*05b0*/  SHF.R.U32.HI R9, RZ, 0x17, R0.reuse ;  /* 0x00000017ff097819 */ /* 0x100fe20000011600 */
[----:B------:R-:W-:Y:S01]  /*05c0*/  IMAD.MOV.U32 R11, RZ, RZ, R0 ;  /* 0x000000ffff0b7224 */ /* 0x000fe200078e0000 */
[----:B------:R-:W-:Y:S01]  /*05d0*/  LOP3.LUT R10, R10, 0xff, RZ, 0xc0, !PT ;  /* 0x000000ff0a0a7812 */ /* 0x000fe200078ec0ff */
[----:B------:R-:W-:Y:S01]  /*05e0*/  IMAD.MOV.U32 R12, RZ, RZ, R3 ;  /* 0x000000ffff0c7224 */ /* 0x000fe200078e0003 */
[----:B------:R-:W-:-:S03]  /*05f0*/  LOP3.LUT R16, R9, 0xff, RZ, 0xc0, !PT ;  /* 0x000000ff09107812 */ /* 0x000fc600078ec0ff */
[----:B------:R-:W-:Y:S02]  /*0600*/  VIADD R14, R10, 0xffffffff ;  /* 0xffffffff0a0e7836 */ /* 0x000fe40000000000 */
[----:B------:R-:W-:-:S03]  /*0610*/  VIADD R13, R16, 0xffffffff ;  /* 0xffffffff100d7836 */ /* 0x000fc60000000000 */
[----:B------:R-:W-:-:S04]  /*0620*/  ISETP.GT.U32.AND P0, PT, R14, 0xfd, PT ;  /* 0x000000fd0e00780c */ /* 0x000fc80003f04070 */
[----:B------:R-:W-:-:S13]  /*0630*/  ISETP.GT.U32.OR P0, PT, R13, 0xfd, P0 ;  /* 0x000000fd0d00780c */ /* 0x000fda0000704470 */
[----:B------:R-:W-:Y:S01]  /*0640*/  @!P0 IMAD.MOV.U32 R9, RZ, RZ, RZ ;  /* 0x000000ffff098224 */ /* 0x000fe200078e00ff */
[----:B------:R-:W-:Y:S06]  /*0650*/  @!P0 BRA `(.L_x_91) ;  /* 0x00000000005c8947 */ /* 0x000fec0003800000 */
[----:B------:R-:W-:Y:S02]  /*0660*/  FSETP.GTU.FTZ.AND P1, PT, |R3|, +INF , PT ;  /* 0x7f8000000300780b */ /* 0x000fe40003f3c200 */
[----:B------:R-:W-:-:S04]  /*0670*/  FSETP.GTU.FTZ.AND P0, PT, |R0|, +INF , PT ;  /* 0x7f8000000000780b */ /* 0x000fc80003f1c200 */
[----:B------:R-:W-:-:S13]  /*0680*/  PLOP3.LUT P0, PT, P0, P1, PT, 0xf8, 0x8f ;  /* 0x00000000008f781c */ /* 0x000fda0000703f70 */
[----:B------:R-:W-:Y:S05]  /*0690*/  @P0 BRA `(.L_x_92) ;  /* 0x00000004004c0947 */ /* 0x000fea0003800000 */
[----:B------:R-:W-:-:S13]  /*06a0*/  LOP3.LUT P0, RZ, R12, 0x7fffffff, R11, 0xc8, !PT ;  /* 0x7fffffff0cff7812 */ /* 0x000fda000780c80b */
[----:B------:R-:W-:Y:S05]  /*06b0*/  @!P0 BRA `(.L_x_93) ;  /* 0x00000004003c8947 */ /* 0x000fea0003800000 */
[C---:B------:R-:W-:Y:S02]  /*06c0*/  FSETP.NEU.FTZ.AND P2, PT, |R0|.reuse, +INF , PT ;  /* 0x7f8000000000780b */ /* 0x040fe40003f5d200 */
[----:B------:R-:W-:Y:S02]  /*06d0*/  FSETP.NEU.FTZ.AND P1, PT, |R3|, +INF , PT ;  /* 0x7f8000000300780b */ /* 0x000fe40003f3d200 */
[----:B------:R-:W-:-:S11]  /*06e0*/  FSETP.NEU.FTZ.AND P0, PT, |R0|, +INF , PT ;  /* 0x7f8000000000780b */ /* 0x000fd60003f1d200 */
[----:B------:R-:W-:Y:S05]  /*06f0*/  @!P1 BRA !P2, `(.L_x_93) ;  /* 0x00000004002c9947 */ /* 0x000fea0005000000 */
[----:B------:R-:W-:-:S04]  /*0700*/  LOP3.LUT P2, RZ, R11, 0x7fffffff, RZ, 0xc0, !PT ;  /* 0x7fffffff0bff7812 */ /* 0x000fc8000784c0ff */
[----:B------:R-:W-:-:S13]  /*0710*/  PLOP3.LUT P1, PT, P1, P2, PT, 0x2f, 0xf2 ;  /* 0x0000000000f2781c */ /* 0x000fda0000f24577 */
[----:B------:R-:W-:Y:S05]  /*0720*/  @P1 BRA `(.L_x_94) ;  /* 0x0000000400181947 */ /* 0x000fea0003800000 */
[----:B------:R-:W-:-:S04]  /*0730*/  LOP3.LUT P1, RZ, R12, 0x7fffffff, RZ, 0xc0, !PT ;  /* 0x7fffffff0cff7812 */ /* 0x000fc8000782c0ff */
[----:B------:R-:W-:-:S13]  /*0740*/  PLOP3.LUT P0, PT, P0, P1, PT, 0x2f, 0xf2 ;  /* 0x0000000000f2781c */ /* 0x000fda0000702577 */
[----:B------:R-:W-:Y:S05]  /*0750*/  @P0 BRA `(.L_x_95) ;  /* 0x0000000400000947 */ /* 0x000fea0003800000 */
[----:B------:R-:W-:Y:S02]  /*0760*/  ISETP.GE.AND P0, PT, R13, RZ, PT ;  /* 0x000000ff0d00720c */ /* 0x000fe40003f06270 */
[----:B------:R-:W-:-:S11]  /*0770*/  ISETP.GE.AND P1, PT, R14, RZ, PT ;  /* 0x000000ff0e00720c */ /* 0x000fd60003f26270 */
[----:B------:R-:W-:Y:S02]  /*0780*/  @P0 IMAD.MOV.U32 R9, RZ, RZ, RZ ;  /* 0x000000ffff090224 */ /* 0x000fe400078e00ff */
[----:B------:R-:W-:Y:S01]  /*0790*/  @!P0 FFMA R11, R0, 1.84467440737095516160e+19, RZ ;  /* 0x5f800000000b8823 */ /* 0x000fe200000000ff */
[----:B------:R-:W-:Y:S02]  /*07a0*/  @!P0 IMAD.MOV.U32 R9, RZ, RZ, -0x40 ;  /* 0xffffffc0ff098424 */ /* 0x000fe400078e00ff */
[----:B------:R-:W-:Y:S02]  /*07b0*/  @!P1 FFMA R12, R3, 1.84467440737095516160e+19, RZ ;  /* 0x5f800000030c9823 */ /* 0x000fe400000000ff */
[----:B------:R-:W-:-:S07]  /*07c0*/  @!P1 VIADD R9, R9, 0x40 ;  /* 0x0000004009099836 */ /* 0x000fce0000000000 */
.L_x_91:
[----:B------:R-:W-:Y:S01]  /*07d0*/  LEA R13, R10, 0xc0800000, 0x17 ;  /* 0xc08000000a0d7811 */ /* 0x000fe200078eb8ff */
[----:B------:R-:W-:Y:S04]  /*07e0*/  BSSY.RECONVERGENT B4, `(.L_x_96) ;  /* 0x0000036000047945 */ /* 0x000fe80003800200 */
[----:B------:R-:W-:Y:S02]  /*07f0*/  IMAD.IADD R13, R12, 0x1, -R13 ;  /* 0x000000010c0d7824 */ /* 0x000fe400078e0a0d */
[----:B------:R-:W-:Y:S02]  /*0800*/  VIADD R12, R16, 0xffffff81 ;  /* 0xffffff81100c7836 */ /* 0x000fe40000000000 */
[----:B------:R-:W0:Y:S01]  /*0810*/  MUFU.RCP R14, R13 ;  /* 0x0000000d000e7308 */ /* 0x000e220000001000 */
[----:B------:R-:W-:Y:S01]  /*0820*/  FADD.FTZ R15, -R13, -RZ ;  /* 0x800000ff0d0f7221 */ /* 0x000fe20000010100 */
[C---:B------:R-:W-:Y:S01]  /*0830*/  IMAD R0, R12.reuse, -0x800000, R11 ;  /* 0xff8000000c007824 */ /* 0x040fe200078e020b */
[----:B------:R-:W-:-:S05]  /*0840*/  IADD3 R12, PT, PT, R12, 0x7f, -R10 ;  /* 0x0000007f0c0c7810 */ /* 0x000fca0007ffe80a */
[----:B------:R-:W-:Y:S02]  /*0850*/  IMAD.IADD R9, R12, 0x1, R9 ;  /* 0x000000010c097824 */ /* 0x000fe400078e0209 */
[----:B0-----:R-:W-:-:S04]  /*0860*/  FFMA R17, R14, R15, 1 ;  /* 0x3f8000000e117423 */ /* 0x001fc8000000000f */
[----:B------:R-:W-:-:S04]  /*0870*/  FFMA R16, R14, R17, R14 ;  /* 0x000000110e107223 */ /* 0x000fc8000000000e */
[----:B------:R-:W-:-:S04]  /*0880*/  FFMA R11, R0, R16, RZ ;  /* 0x00000010000b7223 */ /* 0x000fc800000000ff */
[----:B------:R-:W-:-:S04]  /*0890*/  FFMA R14, R15, R11, R0 ;  /* 0x0000000b0f0e7223 */ /* 0x000fc80000000000 */
[----:B------:R-:W-:-:S04]  /*08a0*/  FFMA R17, R16, R14, R11 ;  /* 0x0000000e10117223 */ /* 0x000fc8000000000b */
[----:B------:R-:W-:-:S04]  /*08b0*/  FFMA R14, R15, R17, R0 ;  /* 0x000000110f0e7223 */ /* 0x000fc80000000000 */
[----:B------:R-:W-:-:S05]  /*08c0*/  FFMA R0, R16, R14, R17 ;  /* 0x0000000e10007223 */ /* 0x000fca0000000011 */
[----:B------:R-:W-:-:S04]  /*08d0*/  SHF.R.U32.HI R10, RZ, 0x17, R0 ;  /* 0x00000017ff0a7819 */ /* 0x000fc80000011600 */
[----:B------:R-:W-:-:S05]  /*08e0*/  LOP3.LUT R10, R10, 0xff, RZ, 0xc0, !PT ;  /* 0x000000ff0a0a7812 */ /* 0x000fca00078ec0ff */
[----:B------:R-:W-:-:S04]  /*08f0*/  IMAD.IADD R13, R10, 0x1, R9 ;  /* 0x000000010a0d7824 */ /* 0x000fc800078e0209 */
[----:B------:R-:W-:-:S05]  /*0900*/  VIADD R10, R13, 0xffffffff ;  /* 0xffffffff0d0a7836 */ /* 0x000fca0000000000 */
[----:B------:R-:W-:-:S13]  /*0910*/  ISETP.GE.U32.AND P0, PT, R10, 0xfe, PT ;  /* 0x000000fe0a00780c */ /* 0x000fda0003f06070 */
[----:B------:R-:W-:Y:S05]  /*0920*/  @!P0 BRA `(.L_x_97) ;  /* 0x0000000000808947 */ /* 0x000fea0003800000 */
[----:B------:R-:W-:-:S13]  /*0930*/  ISETP.GT.AND P0, PT, R13, 0xfe, PT ;  /* 0x000000fe0d00780c */ /* 0x000fda0003f04270 */
[----:B------:R-:W-:Y:S05]  /*0940*/  @P0 BRA `(.L_x_98) ;  /* 0x00000000006c0947 */ /* 0x000fea0003800000 */
[----:B------:R-:W-:-:S13]  /*0950*/  ISETP.GE.AND P0, PT, R13, 0x1, PT ;  /* 0x000000010d00780c */ /* 0x000fda0003f06270 */
[----:B------:R-:W-:Y:S05]  /*0960*/  @P0 BRA `(.L_x_99) ;  /* 0x0000000000740947 */ /* 0x000fea0003800000 */
[----:B------:R-:W-:Y:S02]  /*0970*/  ISETP.GE.AND P0, PT, R13, -0x18, PT ;  /* 0xffffffe80d00780c */ /* 0x000fe40003f06270 */
[----:B------:R-:W-:-:S11]  /*0980*/  LOP3.LUT R0, R0, 0x80000000, RZ, 0xc0, !PT ;  /* 0x8000000000007812 */ /* 0x000fd600078ec0ff */
[----:B------:R-:W-:Y:S05]  /*0990*/  @!P0 BRA `(.L_x_99) ;  /* 0x0000000000688947 */ /* 0x000fea0003800000 */
[CCC-:B------:R-:W-:Y:S01]  /*09a0*/  FFMA.RZ R9, R16.reuse, R14.reuse, R17.reuse ;  /* 0x0000000e10097223 */ /* 0x1c0fe2000000c011 */
[C---:B------:R-:W-:Y:S02]  /*09b0*/  VIADD R12, R13.reuse, 0x20 ;  /* 0x000000200d0c7836 */ /* 0x040fe40000000000 */
[CCC-:B------:R-:W-:Y:S01]  /*09c0*/  FFMA.RM R10, R16.reuse, R14.reuse, R17.reuse ;  /* 0x0000000e100a7223 */ /* 0x1c0fe20000004011 */
[----:B------:R-:W-:Y:S02]  /*09d0*/  ISETP.NE.AND P2, PT, R13, RZ, PT ;  /* 0x000000ff0d00720c */ /* 0x000fe40003f45270 */
[----:B------:R-:W-:Y:S01]  /*09e0*/  LOP3.LUT R11, R9, 0x7fffff, RZ, 0xc0, !PT ;  /* 0x007fffff090b7812 */ /* 0x000fe200078ec0ff */
[----:B------:R-:W-:Y:S01]  /*09f0*/  FFMA.RP R9, R16, R14, R17 ;  /* 0x0000000e10097223 */ /* 0x000fe20000008011 */
[----:B------:R-:W-:Y:S01]  /*0a00*/  ISETP.NE.AND P1, PT, R13, RZ, PT ;  /* 0x000000ff0d00720c */ /* 0x000fe20003f25270 */
[----:B------:R-:W-:Y:S01]  /*0a10*/  IMAD.MOV R13, RZ, RZ, -R13 ;  /* 0x000000ffff0d7224 */ /* 0x000fe200078e0a0d */
[----:B------:R-:W-:-:S02]  /*0a20*/  LOP3.LUT R11, R11, 0x800000, RZ, 0xfc, !PT ;  /* 0x008000000b0b7812 */ /* 0x000fc400078efcff */
[----:B------:R-:W-:Y:S02]  /*0a30*/  FSETP.NEU.FTZ.AND P0, PT, R9, R10, PT ;  /* 0x0000000a0900720b */ /* 0x000fe40003f1d000 */
[----:B------:R-:W-:Y:S02]  /*0a40*/  SHF.L.U32 R12, R11, R12, RZ ;  /* 0x0000000c0b0c7219 */ /* 0x000fe400000006ff */
[----:B------:R-:W-:Y:S02]  /*0a50*/  SEL R10, R13, RZ, P2 ;  /* 0x000000ff0d0a7207 */ /* 0x000fe40001000000 */
[----:B------:R-:W-:Y:S02]  /*0a60*/  ISETP.NE.AND P1, PT, R12, RZ, P1 ;  /* 0x000000ff0c00720c */ /* 0x000fe40000f25270 */
[----:B------:R-:W-:Y:S02]  /*0a70*/  SHF.R.U32.HI R10, RZ, R10, R11 ;  /* 0x0000000aff0a7219 */ /* 0x000fe4000001160b */
[----:B------:R-:W-:-:S02]  /*0a80*/  PLOP3.LUT P0, PT, P0, P1, PT, 0xf8, 0x8f ;  /* 0x00000000008f781c */ /* 0x000fc40000703f70 */
[----:B------:R-:W-:Y:S02]  /*0a90*/  SHF.R.U32.HI R12, RZ, 0x1, R10 ;  /* 0x00000001ff0c7819 */ /* 0x000fe4000001160a */
[----:B------:R-:W-:-:S04]  /*0aa0*/  SEL R9, RZ, 0x1, !P0 ;  /* 0x00000001ff097807 */ /* 0x000fc80004000000 */
[----:B------:R-:W-:-:S04]  /*0ab0*/  LOP3.LUT R9, R9, 0x1, R12, 0xf8, !PT ;  /* 0x0000000109097812 */ /* 0x000fc800078ef80c */
[----:B------:R-:W-:-:S05]  /*0ac0*/  LOP3.LUT R9, R9, R10, RZ, 0xc0, !PT ;  /* 0x0000000a09097212 */ /* 0x000fca00078ec0ff */
[----:B------:R-:W-:-:S05]  /*0ad0*/  IMAD.IADD R9, R12, 0x1, R9 ;  /* 0x000000010c097824 */ /* 0x000fca00078e0209 */
[----:B------:R-:W-:Y:S01]  /*0ae0*/  LOP3.LUT R0, R9, R0, RZ, 0xfc, !PT ;  /* 0x0000000009007212 */ /* 0x000fe200078efcff */
[----:B------:R-:W-:Y:S06]  /*0af0*/  BRA `(.L_x_99) ;  /* 0x0000000000107947 */ /* 0x000fec0003800000 */
.L_x_98:
[----:B------:R-:W-:-:S04]  /*0b00*/  LOP3.LUT R0, R0, 0x80000000, RZ, 0xc0, !PT ;  /* 0x8000000000007812 */ /* 0x000fc800078ec0ff */
[----:B------:R-:W-:Y:S01]  /*0b10*/  LOP3.LUT R0, R0, 0x7f800000, RZ, 0xfc, !PT ;  /* 0x7f80000000007812 */ /* 0x000fe200078efcff */
[----:B------:R-:W-:Y:S06]  /*0b20*/  BRA `(.L_x_99) ;  /* 0x0000000000047947 */ /* 0x000fec0003800000 */
.L_x_97:
[----:B------:R-:W-:-:S07]  /*0b30*/  IMAD R0, R9, 0x800000, R0 ;  /* 0x0080000009007824 */ /* 0x000fce00078e0200 */
.L_x_99:
[----:B------:R-:W-:Y:S05]  /*0b40*/  BSYNC.RECONVERGENT B4 ;  /* 0x0000000000047941 */ /* 0x000fea0003800200 */
.L_x_96:
[----:B------:R-:W-:Y:S05]  /*0b50*/  BRA `(.L_x_100) ;  /* 0x0000000000207947 */ /* 0x000fea0003800000 */
.L_x_95:
[----:B------:R-:W-:-:S04]  /*0b60*/  LOP3.LUT R0, R12, 0x80000000, R11, 0x48, !PT ;  /* 0x800000000c007812 */ /* 0x000fc800078e480b */
[----:B------:R-:W-:Y:S01]  /*0b70*/  LOP3.LUT R0, R0, 0x7f800000, RZ, 0xfc, !PT ;  /* 0x7f80000000007812 */ /* 0x000fe200078efcff */
[----:B------:R-:W-:Y:S06]  /*0b80*/  BRA `(.L_x_100) ;  /* 0x0000000000147947 */ /* 0x000fec0003800000 */
.L_x_94:
[----:B------:R-:W-:Y:S01]  /*0b90*/  LOP3.LUT R0, R12, 0x80000000, R11, 0x48, !PT ;  /* 0x800000000c007812 */ /* 0x000fe200078e480b */
[----:B------:R-:W-:Y:S06]  /*0ba0*/  BRA `(.L_x_100) ;  /* 0x00000000000c7947 */ /* 0x000fec0003800000 */
.L_x_93:
[----:B------:R-:W0:Y:S01]  /*0bb0*/  MUFU.RSQ R0, -QNAN ;  /* 0xffc0000000007908 */ /* 0x000e220000001400 */
[----:B------:R-:W-:Y:S05]  /*0bc0*/  BRA `(.L_x_100) ;  /* 0x0000000000047947 */ /* 0x000fea0003800000 */
.L_x_92:
[----:B------:R-:W-:-:S07]  /*0bd0*/  FADD.FTZ R0, R0, R3 ;  /* 0x0000000300007221 */ /* 0x000fce0000010000 */
.L_x_100:
[----:B------:R-:W-:Y:S05]  /*0be0*/  BSYNC.RECONVERGENT B3 ;  /* 0x0000000000037941 */ /* 0x000fea0003800200 */
.L_x_90:
[----:B------:R-:W-:-:S04]  /*0bf0*/  IMAD.MOV.U32 R9, RZ, RZ, 0x0 ;  /* 0x00000000ff097424 */ /* 0x000fc800078e00ff */
[----:B0-----:R-:W-:Y:S05]  /*0c00*/  RET.REL.NODEC R8 `(_Z9nmsKernelPK15DetectionResultPiS2_if) ;  /* 0xfffffff008fc7950 */ /* 0x001fea0003c3ffff */
.L_x_101:
        /* <DEDUP_REMOVED lines=15> */
.L_x_134:


//--------------------- .text._Z22filterDetectionsKernelPKfP15DetectionResultPiiiiiifPfi --------------------------
	.section	.text._Z22filterDetectionsKernelPKfP15DetectionResultPiiiiiifPfi,"ax",@progbits
	.align	128
        .global         _Z22filterDetectionsKernelPKfP15DetectionResultPiiiiiifPfi
        .type           _Z22filterDetectionsKernelPKfP15DetectionResultPiiiiiifPfi,@function
        .size           _Z22filterDetectionsKernelPKfP15DetectionResultPiiiiiifPfi,(.L_x_135 - _Z22filterDetectionsKernelPKfP15DetectionResultPiiiiiifPfi)
        .other          _Z22filterDetectionsKernelPKfP15DetectionResultPiiiiiifPfi,@"STO_CUDA_ENTRY STV_DEFAULT"
_Z22filterDetectionsKernelPKfP15DetectionResultPiiiiiifPfi:
.text._Z22filterDetectionsKernelPKfP15DetectionResultPiiiiiifPfi:
[----:B------:R-:W-:Y:S01]  /*0000*/  LDC R1, c[0x0][0x37c] ;  /* 0x0000df00ff017b82 */ /* 0x000fe20000000800 */
[----:B------:R-:W0:Y:S07]  /*0010*/  S2R R3, SR_TID.X ;  /* 0x0000000000037919 */ /* 0x000e2e0000002100 */
[----:B------:R-:W0:Y:S01]  /*0020*/  S2UR UR4, SR_CTAID.X ;  /* 0x00000000000479c3 */ /* 0x000e220000002500 */
[----:B------:R-:W1:Y:S07]  /*0030*/  LDCU UR6, c[0x0][0x398] ;  /* 0x00007300ff0677ac */ /* 0x000e6e0008000800 */
[----:B------:R-:W0:Y:S08]  /*0040*/  LDC R0, c[0x0][0x360] ;  /* 0x0000d800ff007b82 */ /* 0x000e300000000800 */
[----:B------:R-:W1:Y:S01]  /*0050*/  LDC R5, c[0x0][0x3a0] ;  /* 0x0000e800ff057b82 */ /* 0x000e620000000800 */
[----:B0-----:R-:W-:-:S02]  /*0060*/  IMAD R0, R0, UR4, R3 ;  /* 0x0000000400007c24 */ /* 0x001fc4000f8e0203 */
[----:B-1----:R-:W-:-:S05]  /*0070*/  IMAD R3, R5, UR6, RZ ;  /* 0x0000000605037c24 */ /* 0x002fca000f8e02ff */
[----:B------:R-:W-:-:S13]  /*0080*/  ISETP.GE.AND P0, PT, R0, R3, PT ;  /* 0x000000030000720c */ /* 0x000fda0003f06270 */
[----:B------:R-:W-:Y:S05]  /*0090*/  @P0 EXIT ;  /* 0x000000000000094d */ /* 0x000fea0003800000 */
[----:B------:R-:W-:-:S04]  /*00a0*/  IABS R7, R5 ;  /* 0x0000000500077213 */ /* 0x000fc80000000000 */
[----:B------:R-:W0:Y:S08]  /*00b0*/  I2F.RP R4, R7 ;  /* 0x0000000700047306 */ /* 0x000e300000209400 */
[----:B0-----:R-:W0:Y:S02]  /*00c0*/  MUFU.RCP R4, R4 ;  /* 0x0000000400047308 */ /* 0x001e240000001000 */
[----:B0-----:R-:W-:-:S06]  /*00d0*/  VIADD R2, R4, 0xffffffe ;  /* 0x0ffffffe04027836 */ /* 0x001fcc0000000000 */
[----:B------:R0:W1:Y:S02]  /*00e0*/  F2I.FTZ.U32.TRUNC.NTZ R3, R2 ;  /* 0x0000000200037305 */ /* 0x000064000021f000 */
[----:B0-----:R-:W-:Y:S02]  /*00f0*/  IMAD.MOV.U32 R2, RZ, RZ, RZ ;  /* 0x000000ffff027224 */ /* 0x001fe400078e00ff */
[----:B-1----:R-:W-:-:S04]  /*0100*/  IMAD.MOV R6, RZ, RZ, -R3 ;  /* 0x000000ffff067224 */ /* 0x002fc800078e0a03 */
[----:B------:R-:W-:Y:S01]  /*0110*/  IMAD R9, R6, R7, RZ ;  /* 0x0000000706097224 */ /* 0x000fe200078e02ff */
[----:B------:R-:W-:-:S03]  /*0120*/  IABS R6, R0 ;  /* 0x0000000000067213 */ /* 0x000fc60000000000 */
[----:B------:R-:W-:Y:S01]  /*0130*/  IMAD.HI.U32 R3, R3, R9, R2 ;  /* 0x0000000903037227 */ /* 0x000fe200078e0002 */
[----:B------:R-:W-:-:S04]  /*0140*/  LOP3.LUT R2, R0, R5, RZ, 0x3c, !PT ;  /* 0x0000000500027212 */ /* 0x000fc800078e3cff */
[----:B------:R-:W-:Y:S01]  /*0150*/  ISETP.GE.AND P1, PT, R2, RZ, PT ;  /* 0x000000ff0200720c */ /* 0x000fe20003f26270 */
[----:B------:R-:W-:-:S04]  /*0160*/  IMAD.HI.U32 R3, R3, R6, RZ ;  /* 0x0000000603037227 */ /* 0x000fc800078e00ff */
[----:B------:R-:W-:-:S04]  /*0170*/  IMAD.MOV R4, RZ, RZ, -R3 ;  /* 0x000000ffff047224 */ /* 0x000fc800078e0a03 */
[----:B------:R-:W-:-:S05]  /*0180*/  IMAD R4, R7, R4, R6 ;  /* 0x0000000407047224 */ /* 0x000fca00078e0206 */
[----:B------:R-:W-:-:S13]  /*0190*/  ISETP.GT.U32.AND P2, PT, R7, R4, PT ;  /* 0x000000040700720c */ /* 0x000fda0003f44070 */
[----:B------:R-:W-:Y:S02]  /*01a0*/  @!P2 IMAD.IADD R4, R4, 0x1, -R7 ;  /* 0x000000010404a824 */ /* 0x000fe400078e0a07 */
[----:B------:R-:W-:Y:S01]  /*01b0*/  @!P2 VIADD R3, R3, 0x1 ;  /* 0x000000010303a836 */ /* 0x000fe20000000000 */
[----:B------:R-:W-:Y:S02]  /*01c0*/  ISETP.NE.AND P2, PT, R5, RZ, PT ;  /* 0x000000ff0500720c */ /* 0x000fe40003f45270 */
[----:B------:R-:W-:-:S13]  /*01d0*/  ISETP.GE.U32.AND P0, PT, R4, R7, PT ;  /* 0x000000070400720c */ /* 0x000fda0003f06070 */
[----:B------:R-:W-:-:S05]  /*01e0*/  @P0 VIADD R3, R3, 0x1 ;  /* 0x0000000103030836 */ /* 0x000fca0000000000 */
[----:B------:R-:W-:-:S05]  /*01f0*/  MOV R6, R3 ;  /* 0x0000000300067202 */ /* 0x000fca0000000f00 */
[----:B------:R-:W-:Y:S01]  /*0200*/  @!P1 IMAD.MOV R6, RZ, RZ, -R6 ;  /* 0x000000ffff069224 */ /* 0x000fe200078e0a06 */
[----:B------:R-:W-:-:S04]  /*0210*/  @!P2 LOP3.LUT R6, RZ, R5, RZ, 0x33, !PT ;  /* 0x00000005ff06a212 */ /* 0x000fc800078e33ff */
[----:B------:R-:W-:-:S04]  /*0220*/  ISETP.GE.AND P0, PT, R6, UR6, PT ;  /* 0x0000000606007c0c */ /* 0x000fc8000bf06270 */
[----:B------:R-:W-:-:S13]  /*0230*/  ISETP.LT.OR P0, PT, R5, RZ, P0 ;  /* 0x000000ff0500720c */ /* 0x000fda0000701670 */
[----:B------:R-:W-:Y:S05]  /*0240*/  @P0 EXIT ;  /* 0x000000000000094d */ /* 0x000fea0003800000 */
[----:B------:R-:W0:Y:S01]  /*0250*/  LDCU.128 UR8, c[0x0][0x380] ;  /* 0x00007000ff0877ac */ /* 0x000e220008000c00 */
[----:B------:R-:W1:Y:S08]  /*0260*/  LDC.64 R2, c[0x0][0x390] ;  /* 0x0000e400ff027b82 */ /* 0x000e700000000a00 */
[----:B------:R-:W2:Y:S01]  /*0270*/  LDC.64 R8, c[0x0][0x3b0] ;  /* 0x0000ec00ff087b82 */ /* 0x000ea20000000a00 */
[----:B0-----:R-:W-:-:S02]  /*0280*/  ISETP.NE.U32.AND P2, PT, RZ, UR10, PT ;  /* 0x0000000aff007c0c */ /* 0x001fc4000bf45070 */
[----:B------:R-:W-:Y:S02]  /*0290*/  ISETP.EQ.U32.AND P1, PT, RZ, UR8, PT ;  /* 0x00000008ff007c0c */ /* 0x000fe4000bf22070 */
[----:B------:R-:W-:Y:S02]  /*02a0*/  ISETP.NE.AND.EX P2, PT, RZ, UR11, PT, P2 ;  /* 0x0000000bff007c0c */ /* 0x000fe4000bf45320 */
[----:B-1----:R-:W-:Y:S02]  /*02b0*/  ISETP.EQ.U32.AND P0, PT, R2, RZ, PT ;  /* 0x000000ff0200720c */ /* 0x002fe40003f02070 */
[----:B------:R-:W-:-:S04]  /*02c0*/  ISETP.EQ.OR.EX P2, PT, RZ, UR9, !P2, P1 ;  /* 0x00000009ff007c0c */ /* 0x000fc8000d742710 */
[----:B------:R-:W-:Y:S02]  /*02d0*/  ISETP.EQ.OR.EX P0, PT, R3, RZ, P2, P0 ;  /* 0x000000ff0300720c */ /* 0x000fe40001702700 */
[----:B--2---:R-:W-:-:S04]  /*02e0*/  ISETP.EQ.U32.AND P1, PT, R8, RZ, PT ;  /* 0x000000ff0800720c */ /* 0x004fc80003f22070 */
[----:B------:R-:W-:-:S13]  /*02f0*/  ISETP.EQ.OR.EX P0, PT, R9, RZ, P0, P1 ;  /* 0x000000ff0900720c */ /* 0x000fda0000702710 */
[----:B------:R-:W-:Y:S05]  /*0300*/  @P0 EXIT ;  /* 0x000000000000094d */ /* 0x000fea0003800000 */
[----:B------:R-:W-:Y:S01]  /*0310*/  IMAD R3, R6, 0x5, RZ ;  /* 0x0000000506037824 */ /* 0x000fe200078e02ff */
[----:B------:R-:W-:-:S03]  /*0320*/  UIMAD UR4, UR6, 0x5, URZ ;  /* 0x00000005060478a4 */ /* 0x000fc6000f8e02ff */
[----:B------:R-:W-:-:S05]  /*0330*/  VIADD R2, R3, 0x4 ;  /* 0x0000000403027836 */ /* 0x000fca0000000000 */
[----:B------:R-:W-:-:S13]  /*0340*/  ISETP.GE.AND P0, PT, R2, UR4, PT ;  /* 0x0000000402007c0c */ /* 0x000fda000bf06270 */
[----:B------:R-:W-:Y:S05]  /*0350*/  @P0 EXIT ;  /* 0x000000000000094d */ /* 0x000fea0003800000 */
[----:B------:R-:W0:Y:S01]  /*0360*/  LDC.64 R12, c[0x0][0x3b0] ;  /* 0x0000ec00ff0c7b82 */ /* 0x000e220000000a00 */
[----:B------:R-:W1:Y:S01]  /*0370*/  LDCU.64 UR4, c[0x0][0x358] ;  /* 0x00006b00ff0477ac */ /* 0x000e620008000a00 */
[----:B0-----:R-:W-:-:S05]  /*0380*/  IMAD.WIDE R12, R3, 0x4, R12 ;  /* 0x00000004030c7825 */ /* 0x001fca00078e020c */
[----:B-1----:R-:W2:Y:S04]  /*0390*/  LDG.E R4, desc[UR4][R12.64] ;  /* 0x000000040c047981 */ /* 0x002ea8000c1e1900 */
[----:B------:R-:W2:Y:S04]  /*03a0*/  LDG.E R10, desc[UR4][R12.64+0xc] ;  /* 0x00000c040c0a7981 */ /* 0x000ea8000c1e1900 */
[----:B------:R-:W2:Y:S02]  /*03b0*/  LDG.E R7, desc[UR4][R12.64+0x10] ;  /* 0x000010040c077981 */ /* 0x000ea4000c1e1900 */
[----:B--2---:R-:W-:-:S04]  /*03c0*/  FMNMX3 R2, R4, R10, R7, PT ;  /* 0x0000000a04027276 */ /* 0x004fc80003800007 */
[----:B------:R-:W-:-:S13]  /*03d0*/  FSETP.GTU.AND P0, PT, R2, RZ, PT ;  /* 0x000000ff0200720b */ /* 0x000fda0003f0c000 */
[----:B------:R-:W-:Y:S05]  /*03e0*/  @!P0 EXIT ;  /* 0x000000000000894d */ /* 0x000fea0003800000 */
[----:B------:R-:W0:Y:S01]  /*03f0*/  LDCU UR7, c[0x0][0x39c] ;  /* 0x00007380ff0777ac */ /* 0x000e220008000800 */
[----:B------:R-:W-:-:S04]  /*0400*/  IMAD.MOV R2, RZ, RZ, -R6 ;  /* 0x000000ffff027224 */ /* 0x000fc800078e0a06 */
[----:B------:R-:W-:-:S04]  /*0410*/  IMAD R2, R5, R2, R0 ;  /* 0x0000000205027224 */ /* 0x000fc800078e0200 */
[C---:B------:R-:W-:Y:S02]  /*0420*/  IMAD R0, R5.reuse, 0x4, R2 ;  /* 0x0000000405007824 */ /* 0x040fe400078e0202 */
[----:B0-----:R-:W-:-:S04]  /*0430*/  IMAD R3, R5, UR7, RZ ;  /* 0x0000000705037c24 */ /* 0x001fc8000f8e02ff */
[----:B------:R-:W-:Y:S02]  /*0440*/  IMAD R9, R6, R3, RZ ;  /* 0x0000000306097224 */ /* 0x000fe400078e02ff */
[----:B------:R-:W-:Y:S02]  /*0450*/  IMAD R3, R3, UR6, RZ ;  /* 0x0000000603037c24 */ /* 0x000fe4000f8e02ff */
[----:B------:R-:W-:-:S05]  /*0460*/  IMAD.IADD R0, R9, 0x1, R0 ;  /* 0x0000000109007824 */ /* 0x000fca00078e0200 */
[----:B------:R-:W-:-:S13]  /*0470*/  ISETP.GE.AND P0, PT, R0, R3, PT ;  /* 0x000000030000720c */ /* 0x000fda0003f06270 */
[----:B------:R-:W-:Y:S05]  /*0480*/  @P0 EXIT ;  /* 0x000000000000094d */ /* 0x000fea0003800000 */
[----:B------:R-:W0:Y:S01]  /*0490*/  LDC.64 R16, c[0x0][0x380] ;  /* 0x0000e000ff107b82 */ /* 0x000e220000000a00 */
[----:B------:R-:W-:-:S04]  /*04a0*/  IMAD.IADD R2, R2, 0x1, R9 ;  /* 0x0000000102027824 */ /* 0x000fc800078e0209 */
[----:B0-----:R-:W-:-:S05]  /*04b0*/  IMAD.WIDE R16, R2, 0x4, R16 ;  /* 0x0000000402107825 */ /* 0x001fca00078e0210 */
[----:B------:R-:W2:Y:S01]  /*04c0*/  LDG.E R24, desc[UR4][R16.64] ;  /* 0x0000000410187981 */ /* 0x000ea2000c1e1900 */
[----:B------:R-:W-:-:S05]  /*04d0*/  IMAD.WIDE.U32 R8, R5, 0x4, R16 ;  /* 0x0000000405087825 */ /* 0x000fca00078e0010 */
[----:B------:R-:W3:Y:S01]  /*04e0*/  LDG.E R20, desc[UR4][R8.64] ;  /* 0x0000000408147981 */ /* 0x000ee2000c1e1900 */
[----:B------:R-:W-:-:S05]  /*04f0*/  IMAD.WIDE.U32 R14, R5, 0x4, R8 ;  /* 0x00000004050e7825 */ /* 0x000fca00078e0008 */
[----:B------:R-:W4:Y:S01]  /*0500*/  LDG.E R25, desc[UR4][R14.64] ;  /* 0x000000040e197981 */ /* 0x000f22000c1e1900 */
[----:B------:R-:W-:-:S05]  /*0510*/  IMAD.WIDE.U32 R18, R5, 0x4, R14 ;  /* 0x0000000405127825 */ /* 0x000fca00078e000e */
[----:B------:R-:W5:Y:S01]  /*0520*/  LDG.E R21, desc[UR4][R18.64] ;  /* 0x0000000412157981 */ /* 0x000f62000c1e1900 */
[----:B---3--:R-:W-:-:S04]  /*0530*/  FSETP.NAN.AND P0, PT, |R20|, |R20|, PT ;  /* 0x400000141400720b */ /* 0x008fc80003f08200 */
[----:B--2---:R-:W-:-:S04]  /*0540*/  FSETP.NAN.OR P0, PT, |R24|, |R24|, P0 ;  /* 0x400000181800720b */ /* 0x004fc80000708600 */
[----:B----4-:R-:W-:-:S04]  /*0550*/  FSETP.NAN.OR P0, PT, |R25|, |R25|, P0 ;  /* 0x400000191900720b */ /* 0x010fc80000708600 */
[----:B-----5:R-:W-:-:S04]  /*0560*/  FSETP.NAN.OR P0, PT, |R21|, |R21|, P0 ;  /* 0x400000151500720b */ /* 0x020fc80000708600 */
[----:B------:R-:W-:-:S04]  /*0570*/  FSETP.EQ.OR P0, PT, |R24|, +INF , P0 ;  /* 0x7f8000001800780b */ /* 0x000fc80000702600 */
[----:B------:R-:W-:-:S04]  /*0580*/  FSETP.EQ.OR P0, PT, |R20|, +INF , P0 ;  /* 0x7f8000001400780b */ /* 0x000fc80000702600 */
[----:B------:R-:W-:-:S04]  /*0590*/  FSETP.EQ.OR P0, PT, |R25|, +INF , P0 ;  /* 0x7f8000001900780b */ /* 0x000fc80000702600 */
[----:B------:R-:W-:-:S13]  /*05a0*/  FSETP.EQ.OR P0, PT, |R21|, +INF , P0 ;  /* 0x7f8000001500780b */ /* 0x000fda0000702600 */
[----:B------:R-:W-:Y:S05]  /*05b0*/  @P0 EXIT ;  /* 0x000000000000094d */ /* 0x000fea0003800000 */
[----:B------:R0:W5:Y:S01]  /*05c0*/  LDG.E R5, desc[UR4][R12.64+0x4] ;  /* 0x000004040c057981 */ /* 0x000162000c1e1900 */
[----:B------:R-:W1:Y:S03]  /*05d0*/  LDCU UR6, c[0x0][0x3a4] ;  /* 0x00007480ff0677ac */ /* 0x000e660008000800 */
[----:B------:R0:W5:Y:S01]  /*05e0*/  LDG.E R6, desc[UR4][R12.64+0x8] ;  /* 0x000008040c067981 */ /* 0x000162000c1e1900 */
[----:B------:R-:W-:Y:S01]  /*05f0*/  CS2R R8, SRZ ;  /* 0x0000000000087805 */ /* 0x000fe2000001ff00 */
[----:B-1----:R-:W-:-:S09]  /*0600*/  UISETP.GE.AND UP0, UPT, UR6, 0x1, UPT ;  /* 0x000000010600788c */ /* 0x002fd2000bf06270 */
[----:B0-----:R-:W-:Y:S05]  /*0610*/  BRA.U !UP0, `(.L_x_102) ;  /* 0x0000000108507547 */ /* 0x001fea000b800000 */
[----:B------:R-:W-:Y:S01]  /*0620*/  HFMA2 R0, -RZ, RZ, 0, 0 ;  /* 0x00000000ff007431 */ /* 0x000fe200000001ff */
[----:B------:R-:W-:Y:S01]  /*0630*/  BSSY.RECONVERGENT B0, `(.L_x_102) ;  /* 0x0000012000007945 */ /* 0x000fe20003800200 */
[----:B------:R-:W-:Y:S01]  /*0640*/  CS2R R8, SRZ ;  /* 0x0000000000087805 */ /* 0x000fe2000001ff00 */
[----:B------:R-:W0:Y:S01]  /*0650*/  LDCU UR7, c[0x0][0x3a0] ;  /* 0x00007400ff0777ac */ /* 0x000e220008000800 */
[----:B------:R-:W1:Y:S05]  /*0660*/  LDCU UR8, c[0x0][0x3a4] ;  /* 0x00007480ff0877ac */ /* 0x000e6a0008000800 */
.L_x_104:
[----:B------:R-:W-:-:S04]  /*0670*/  VIADD R11, R0, 0x4 ;  /* 0x00000004000b7836 */ /* 0x000fc80000000000 */
[----:B0-----:R-:W-:-:S04]  /*0680*/  IMAD R11, R11, UR7, RZ ;  /* 0x000000070b0b7c24 */ /* 0x001fc8000f8e02ff */
[----:B------:R-:W-:-:S05]  /*0690*/  IMAD.IADD R12, R2, 0x1, R11 ;  /* 0x00000001020c7824 */ /* 0x000fca00078e020b */
[----:B------:R-:W-:-:S13]  /*06a0*/  ISETP.GE.AND P0, PT, R12, R3, PT ;  /* 0x000000030c00720c */ /* 0x000fda0003f06270 */
[----:B------:R-:W-:Y:S05]  /*06b0*/  @P0 BRA `(.L_x_103) ;  /* 0x0000000000240947 */ /* 0x000fea0003800000 */
[----:B------:R-:W-:-:S06]  /*06c0*/  IMAD.WIDE R12, R11, 0x4, R16 ;  /* 0x000000040b0c7825 */ /* 0x000fcc00078e0210 */
[----:B------:R-:W2:Y:S02]  /*06d0*/  LDG.E R13, desc[UR4][R12.64] ;  /* 0x000000040c0d7981 */ /* 0x000ea4000c1e1900 */
[----:B--2---:R-:W-:-:S04]  /*06e0*/  FSETP.GT.AND P0, PT, R13, R8, PT ;  /* 0x000000080d00720b */ /* 0x004fc80003f04000 */
[----:B------:R-:W-:-:S04]  /*06f0*/  FSETP.NE.AND P0, PT, |R13|, +INF , P0 ;  /* 0x7f8000000d00780b */ /* 0x000fc80000705200 */
[C---:B------:R-:W-:Y:S01]  /*0700*/  SEL R9, R0.reuse, R9, P0 ;  /* 0x0000000900097207 */ /* 0x040fe20000000000 */
[----:B------:R-:W-:Y:S01]  /*0710*/  VIADD R0, R0, 0x1 ;  /* 0x0000000100007836 */ /* 0x000fe20000000000 */
[----:B------:R-:W-:-:S04]  /*0720*/  FSEL R8, R13, R8, P0 ;  /* 0x000000080d087208 */ /* 0x000fc80000000000 */
[----:B-1----:R-:W-:-:S13]  /*0730*/  ISETP.NE.AND P1, PT, R0, UR8, PT ;  /* 0x0000000800007c0c */ /* 0x002fda000bf25270 */
[----:B------:R-:W-:Y:S05]  /*0740*/  @P1 BRA `(.L_x_104) ;  /* 0xfffffffc00c81947 */ /* 0x000fea000383ffff */
.L_x_103:
[----:B-1----:R-:W-:Y:S05]  /*0750*/  BSYNC.RECONVERGENT B0 ;  /* 0x0000000000007941 */ /* 0x002fea0003800200 */
.L_x_102:
[----:B------:R-:W0:Y:S02]  /*0760*/  LDCU UR6, c[0x0][0x3ac] ;  /* 0x00007580ff0677ac */ /* 0x000e240008000800 */
[----:B0-----:R-:W-:-:S13]  /*0770*/  FSETP.GEU.AND P0, PT, R8, UR6, PT ;  /* 0x0000000608007c0b */ /* 0x001fda000bf0e000 */
[----:B------:R-:W-:Y:S05]  /*0780*/  @!P0 EXIT ;  /* 0x000000000000894d */ /* 0x000fea0003800000 */
[----:B------:R-:W-:-:S04]  /*0790*/  FMNMX R0, R25, R21, PT ;  /* 0x0000001519007209 */ /* 0x000fc80003800000 */
[----:B------:R-:W-:-:S13]  /*07a0*/  FSETP.GTU.AND P0, PT, R0, RZ, PT ;  /* 0x000000ff0000720b */ /* 0x000fda0003f0c000 */
[----:B------:R-:W-:Y:S05]  /*07b0*/  @!P0 EXIT ;  /* 0x000000000000894d */ /* 0x000fea0003800000 */
[----:B------:R-:W0:Y:S01]  /*07c0*/  MUFU.RCP R13, R4 ;  /* 0x00000004000d7308 */ /* 0x000e220000001000 */
[----:B------:R-:W-:Y:S01]  /*07d0*/  FFMA R11, R25, -0.5, R24 ;  /* 0xbf000000190b7823 */ /* 0x000fe20000000018 */
[----:B------:R-:W-:Y:S03]  /*07e0*/  BSSY.RECONVERGENT B0, `(.L_x_105) ;  /* 0x000000c000007945 */ /* 0x000fe60003800200 */
[----:B-----5:R-:W-:-:S04]  /*07f0*/  FADD R0, -R6, R11 ;  /* 0x0000000b06007221 */ /* 0x020fc80000000100 */
        /* <DEDUP_REMOVED lines=8> */
[----:B------:R-:W-:Y:S05]  /*0880*/  CALL.REL.NOINC `($__internal_1_$__cuda_sm3x_div_rn_noftz_f32_slowpath) ;  /* 0x0000000800ac7944 */ /* 0x000fea0003c00000 */
[----:B------:R-:W-:-:S07]  /*0890*/  IMAD.MOV.U32 R23, RZ, RZ, R0 ;  /* 0x000000ffff177224 */ /* 0x000fce00078e0000 */
.L_x_106:
[----:B------:R-:W-:Y:S05]  /*08a0*/  BSYNC.RECONVERGENT B0 ;  /* 0x0000000000007941 */ /* 0x000fea0003800200 */
.L_x_105:
[----:B------:R-:W0:Y:S01]  /*08b0*/  MUFU.RCP R11, R4 ;  /* 0x00000004000b7308 */ /* 0x000e220000001000 */
[----:B------:R-:W-:Y:S01]  /*08c0*/  FFMA R0, R21, -0.5, R20 ;  /* 0xbf00000015007823 */ /* 0x000fe20000000014 */
[----:B------:R-:W-:Y:S03]  /*08d0*/  BSSY.RECONVERGENT B0, `(.L_x_107) ;  /* 0x000000d000007945 */ /* 0x000fe60003800200 */
[----:B------:R-:W-:-:S04]  /*08e0*/  FADD R13, -R5, R0 ;  /* 0x00000000050d7221 */ /* 0x000fc80000000100 */
[----:B------:R-:W1:Y:S01]  /*08f0*/  FCHK P0, R13, R4 ;  /* 0x000000040d007302 */ /* 0x000e620000000000 */
[----:B0-----:R-:W-:-:S04]  /*0900*/  FFMA R22, -R4, R11, 1 ;  /* 0x3f80000004167423 */ /* 0x001fc8000000010b */
[----:B------:R-:W-:-:S04]  /*0910*/  FFMA R22, R11, R22, R11 ;  /* 0x000000160b167223 */ /* 0x000fc8000000000b */
[----:B------:R-:W-:-:S04]  /*0920*/  FFMA R11, R22, R13, RZ ;  /* 0x0000000d160b7223 */ /* 0x000fc800000000ff */
[----:B------:R-:W-:-:S04]  /*0930*/  FFMA R0, -R4, R11, R13 ;  /* 0x0000000b04007223 */ /* 0x000fc8000000010d */
[----:B------:R-:W-:Y:S01]  /*0940*/  FFMA R22, R22, R0, R11 ;  /* 0x0000000016167223 */ /* 0x000fe2000000000b */
[----:B-1----:R-:W-:Y:S06]  /*0950*/  @!P0 BRA `(.L_x_108) ;  /* 0x0000000000108947 */ /* 0x002fec0003800000 */
[----:B------:R-:W-:Y:S01]  /*0960*/  IMAD.MOV.U32 R0, RZ, RZ, R13 ;  /* 0x000000ffff007224 */ /* 0x000fe200078e000d */
[----:B------:R-:W-:-:S07]  /*0970*/  MOV R12, 0x990 ;  /* 0x00000990000c7802 */ /* 0x000fce0000000f00 */
[----:B------:R-:W-:Y:S05]  /*0980*/  CALL.REL.NOINC `($__internal_1_$__cuda_sm3x_div_rn_noftz_f32_slowpath) ;  /* 0x00000008006c7944 */ /* 0x000fea0003c00000 */
[----:B------:R-:W-:-:S07]  /*0990*/  IMAD.MOV.U32 R22, RZ, RZ, R0 ;  /* 0x000000ffff167224 */ /* 0x000fce00078e0000 */
.L_x_108:
[----:B------:R-:W-:Y:S05]  /*09a0*/  BSYNC.RECONVERGENT B0 ;  /* 0x0000000000007941 */ /* 0x000fea0003800200 */
.L_x_107:
[----:B------:R-:W0:Y:S01]  /*09b0*/  MUFU.RCP R11, R4 ;  /* 0x00000004000b7308 */ /* 0x000e220000001000 */
[----:B------:R-:W-:Y:S01]  /*09c0*/  FFMA R25, R25, 0.5, R24 ;  /* 0x3f00000019197823 */ /* 0x000fe20000000018 */
        /* <DEDUP_REMOVED lines=9> */
[----:B------:R-:W-:Y:S02]  /*0a60*/  MOV R0, R13 ;  /* 0x0000000d00007202 */ /* 0x000fe40000000f00 */
[----:B------:R-:W-:-:S07]  /*0a70*/  MOV R12, 0xa90 ;  /* 0x00000a90000c7802 */ /* 0x000fce0000000f00 */
[----:B------:R-:W-:Y:S05]  /*0a80*/  CALL.REL.NOINC `($__internal_1_$__cuda_sm3x_div_rn_noftz_f32_slowpath) ;  /* 0x00000008002c7944 */ /* 0x000fea0003c00000 */
[----:B------:R-:W-:-:S07]  /*0a90*/  IMAD.MOV.U32 R25, RZ, RZ, R0 ;  /* 0x000000ffff197224 */ /* 0x000fce00078e0000 */
.L_x_110:
[----:B------:R-:W-:Y:S05]  /*0aa0*/  BSYNC.RECONVERGENT B0 ;  /* 0x0000000000007941 */ /* 0x000fea0003800200 */
.L_x_109:
        /* <DEDUP_REMOVED lines=14> */
.L_x_112:
[----:B------:R-:W-:Y:S05]  /*0b90*/  BSYNC.RECONVERGENT B0 ;  /* 0x0000000000007941 */ /* 0x000fea0003800200 */
.L_x_111:
[C---:B------:R-:W-:Y:S02]  /*0ba0*/  FMNMX R13, R7.reuse, R22, PT ;  /* 0x00000016070d7209 */ /* 0x040fe40003800000 */
[----:B------:R-:W-:Y:S02]  /*0bb0*/  FMNMX R0, R7, R0, PT ;  /* 0x0000000007007209 */ /* 0x000fe40003800000 */
[C---:B------:R-:W-:Y:S02]  /*0bc0*/  FMNMX R12, R10.reuse, R23, PT ;  /* 0x000000170a0c7209 */ /* 0x040fe40003800000 */
[----:B------:R-:W-:Y:S02]  /*0bd0*/  FMNMX R14, R10, R25, PT ;  /* 0x000000190a0e7209 */ /* 0x000fe40003800000 */
[----:B------:R-:W-:Y:S02]  /*0be0*/  FMNMX R13, RZ, R13, !PT ;  /* 0x0000000dff0d7209 */ /* 0x000fe40007800000 */
[----:B------:R-:W-:-:S02]  /*0bf0*/  FMNMX R15, RZ, R0, !PT ;  /* 0x00000000ff0f7209 */ /* 0x000fc40007800000 */
[----:B------:R-:W-:Y:S02]  /*0c00*/  FMNMX R12, RZ, R12, !PT ;  /* 0x0000000cff0c7209 */ /* 0x000fe40007800000 */
[----:B------:R-:W-:Y:S01]  /*0c10*/  FMNMX R14, RZ, R14, !PT ;  /* 0x0000000eff0e7209 */ /* 0x000fe20007800000 */
[----:B------:R-:W-:-:S04]  /*0c20*/  FADD R0, -R13, R15 ;  /* 0x0000000f0d007221 */ /* 0x000fc80000000100 */
[----:B------:R-:W-:Y:S01]  /*0c30*/  FADD R11, -R12, R14 ;  /* 0x0000000e0c0b7221 */ /* 0x000fe20000000100 */
[----:B------:R-:W-:-:S04]  /*0c40*/  FSETP.GT.AND P0, PT, R0, R7, PT ;  /* 0x000000070000720b */ /* 0x000fc80003f04000 */
[C---:B------:R-:W-:Y:S02]  /*0c50*/  FMNMX R0, R11.reuse, R0, PT ;  /* 0x000000000b007209 */ /* 0x040fe40003800000 */
[----:B------:R-:W-:-:S04]  /*0c60*/  FSETP.GT.OR P0, PT, R11, R10, P0 ;  /* 0x0000000a0b00720b */ /* 0x000fc80000704400 */
[----:B------:R-:W-:-:S13]  /*0c70*/  FSETP.LT.OR P0, PT, R0, 1, P0 ;  /* 0x3f8000000000780b */ /* 0x000fda0000701400 */
[----:B------:R-:W-:Y:S05]  /*0c80*/  @P0 EXIT ;  /* 0x000000000000094d */ /* 0x000fea0003800000 */
[----:B------:R-:W0:Y:S01]  /*0c90*/  S2R R7, SR_LANEID ;  /* 0x0000000000077919 */ /* 0x000e220000000000 */
[----:B------:R-:W-:Y:S01]  /*0ca0*/  VOTEU.ANY UR6, UPT, PT ;  /* 0x0000000000067886 */ /* 0x000fe200038e0100 */
[----:B------:R-:W1:Y:S01]  /*0cb0*/  LDC.64 R10, c[0x0][0x390] ;  /* 0x0000e400ff0a7b82 */ /* 0x000e620000000a00 */
[----:B------:R-:W0:Y:S08]  /*0cc0*/  FLO.U32 R0, UR6 ;  /* 0x0000000600007d00 */ /* 0x000e3000080e0000 */
[----:B------:R-:W1:Y:S01]  /*0cd0*/  POPC R19, UR6 ;  /* 0x0000000600137d09 */ /* 0x000e620008000000 */
[----:B0-----:R-:W-:-:S13]  /*0ce0*/  ISETP.EQ.U32.AND P0, PT, R0, R7, PT ;  /* 0x000000070000720c */ /* 0x001fda0003f02070 */
[----:B-1----:R-:W2:Y:S01]  /*0cf0*/  @P0 ATOMG.E.ADD.STRONG.GPU PT, R11, desc[UR4][R10.64], R19 ;  /* 0x800000130a0b09a8 */ /* 0x002ea200081ef104 */
[----:B------:R-:W0:Y:S02]  /*0d00*/  S2R R18, SR_LTMASK ;  /* 0x0000000000127919 */ /* 0x000e240000003900 */
[----:B0-----:R-:W-:Y:S01]  /*0d10*/  LOP3.LUT R18, R18, UR6, RZ, 0xc0, !PT ;  /* 0x0000000612127c12 */ /* 0x001fe2000f8ec0ff */
[----:B------:R-:W0:Y:S05]  /*0d20*/  LDCU UR6, c[0x0][0x3b8] ;  /* 0x00007700ff0677ac */ /* 0x000e2a0008000800 */
[----:B------:R-:W1:Y:S01]  /*0d30*/  POPC R18, R18 ;  /* 0x0000001200127309 */ /* 0x000e620000000000 */
[----:B--2---:R-:W1:Y:S02]  /*0d40*/  SHFL.IDX PT, R7, R11, R0, 0x1f ;  /* 0x00001f000b077589 */ /* 0x004e6400000e0000 */
[----:B-1----:R-:W-:-:S05]  /*0d50*/  IMAD.IADD R7, R7, 0x1, R18 ;  /* 0x0000000107077824 */ /* 0x002fca00078e0212 */
[----:B0-----:R-:W-:-:S13]  /*0d60*/  ISETP.GE.AND P0, PT, R7, UR6, PT ;  /* 0x0000000607007c0c */ /* 0x001fda000bf06270 */
[----:B------:R-:W-:Y:S05]  /*0d70*/  @P0 EXIT ;  /* 0x000000000000094d */ /* 0x000fea0003800000 */
[----:B------:R-:W0:Y:S01]  /*0d80*/  LDC.64 R20, c[0x0][0x388] ;  /* 0x0000e200ff147b82 */ /* 0x000e220000000a00 */
[----:B------:R-:W-:-:S07]  /*0d90*/  CS2R R10, SRZ ;  /* 0x00000000000a7805 */ /* 0x000fce000001ff00 */
[----:B------:R-:W1:Y:S01]  /*0da0*/  LDC R22, c[0x0][0x3a8] ;  /* 0x0000ea00ff167b82 */ /* 0x000e620000000800 */
[----:B0-----:R-:W-:-:S05]  /*0db0*/  IMAD.WIDE R20, R7, 0x100, R20 ;  /* 0x0000010007147825 */ /* 0x001fca00078e0214 */
[----:B------:R0:W-:Y:S01]  /*0dc0*/  STG.E.ENL2.256 desc[UR4][R20.64], R12, R8 ;  /* 0xf800000c1408797f */ /* 0x0001e2000f121804 */
[----:B-1----:R-:W-:-:S03]  /*0dd0*/  ISETP.GE.AND P0, PT, R22, 0x1, PT ;  /* 0x000000011600780c */ /* 0x002fc60003f06270 */
[----:B------:R0:W-:Y:S04]  /*0de0*/  STG.E.ENL2.256 desc[UR4][R20.64+0x20], RZ, RZ ;  /* 0xf80001ff14ff797f */ /* 0x0001e8000f121804 */
[----:B------:R0:W-:Y:S04]  /*0df0*/  STG.E.ENL2.256 desc[UR4][R20.64+0x40], RZ, RZ ;  /* 0xf80002ff14ff797f */ /* 0x0001e8000f121804 */
[----:B------:R0:W-:Y:S04]  /*0e00*/  STG.E.ENL2.256 desc[UR4][R20.64+0x60], RZ, RZ ;  /* 0xf80003ff14ff797f */ /* 0x0001e8000f121804 */
[----:B------:R0:W-:Y:S04]  /*0e10*/  STG.E.ENL2.256 desc[UR4][R20.64+0x80], RZ, RZ ;  /* 0xf80004ff14ff797f */ /* 0x0001e8000f121804 */
[----:B------:R0:W-:Y:S04]  /*0e20*/  STG.E.ENL2.256 desc[UR4][R20.64+0xa0], RZ, RZ ;  /* 0xf80005ff14ff797f */ /* 0x0001e8000f121804 */
[----:B------:R0:W-:Y:S04]  /*0e30*/  STG.E.ENL2.256 desc[UR4][R20.64+0xc0], RZ, RZ ;  /* 0xf80006ff14ff797f */ /* 0x0001e8000f121804 */
[----:B------:R0:W-:Y:S01]  /*0e40*/  STG.E desc[UR4][R20.64+0xe0], RZ ;  /* 0x0000e0ff14007986 */ /* 0x0001e2000c101904 */
[----:B------:R-:W-:Y:S05]  /*0e50*/  @!P0 BRA `(.L_x_113) ;  /* 0x00000004002c8947 */ /* 0x000fea0003800000 */
[----:B0-----:R-:W0:Y:S01]  /*0e60*/  LDC.64 R8, c[0x0][0x3a0] ;  /* 0x0000e800ff087b82 */ /* 0x001e220000000a00 */
[----:B------:R-:W-:Y:S01]  /*0e70*/  IMAD.MOV.U32 R7, RZ, RZ, -0x1 ;  /* 0xffffffffff077424 */ /* 0x000fe200078e00ff */
[----:B------:R-:W-:Y:S01]  /*0e80*/  BSSY.RECONVERGENT B0, `(.L_x_113) ;  /* 0x0000048000007945 */ /* 0x000fe20003800200 */
[----:B------:R-:W-:-:S03]  /*0e90*/  IMAD.MOV.U32 R23, RZ, RZ, RZ ;  /* 0x000000ffff177224 */ /* 0x000fc600078e00ff */
[----:B------:R-:W-:-:S05]  /*0ea0*/  VIADDMNMX.U32 R22, R22, R7, 0x10, PT ;  /* 0x0000001016167446 */ /* 0x000fca0003800007 */
[----:B------:R-:W-:-:S07]  /*0eb0*/  VIADD R22, R22, 0x1 ;  /* 0x0000000116167836 */ /* 0x000fce0000000000 */
.L_x_121:
[----:B--2---:R-:W-:-:S05]  /*0ec0*/  IMAD R25, R23, 0x3, RZ ;  /* 0x0000000317197824 */ /* 0x004fca00078e02ff */
[----:B0-----:R-:W-:-:S05]  /*0ed0*/  IADD3 R7, PT, PT, R25, 0x4, R9 ;  /* 0x0000000419077810 */ /* 0x001fca0007ffe009 */
[----:B-1----:R-:W-:-:S05]  /*0ee0*/  IMAD R13, R7, R8, RZ ;  /* 0x00000008070d7224 */ /* 0x002fca00078e02ff */
[----:B------:R-:W-:-:S05]  /*0ef0*/  IADD3 R7, PT, PT, R2, R13, RZ ;  /* 0x0000000d02077210 */ /* 0x000fca0007ffe0ff */
[----:B------:R-:W-:-:S05]  /*0f00*/  IMAD R0, R8, 0x2, R7 ;  /* 0x0000000208007824 */ /* 0x000fca00078e0207 */
[----:B------:R-:W-:-:S13]  /*0f10*/  ISETP.GE.AND P0, PT, R0, R3, PT ;  /* 0x000000030000720c */ /* 0x000fda0003f06270 */
[----:B------:R-:W-:Y:S05]  /*0f20*/  @P0 BRA `(.L_x_114) ;  /* 0x0000000000f40947 */ /* 0x000fea0003800000 */
[----:B------:R-:W-:-:S05]  /*0f30*/  IMAD.WIDE R12, R13, 0x4, R16 ;  /* 0x000000040d0c7825 */ /* 0x000fca00078e0210 */
[----:B------:R-:W2:Y:S01]  /*0f40*/  LDG.E R7, desc[UR4][R12.64] ;  /* 0x000000040c077981 */ /* 0x000ea2000c1e1900 */
[----:B------:R-:W-:-:S05]  /*0f50*/  IMAD.WIDE.U32 R26, R8, 0x4, R12 ;  /* 0x00000004081a7825 */ /* 0x000fca00078e000c */
[----:B------:R-:W3:Y:S01]  /*0f60*/  LDG.E R14, desc[UR4][R26.64] ;  /* 0x000000041a0e7981 */ /* 0x000ee2000c1e1900 */
[----:B------:R-:W-:-:S06]  /*0f70*/  IMAD.WIDE.U32 R10, R8, 0x4, R26 ;  /* 0x00000004080a7825 */ /* 0x000fcc00078e001a */
[----:B------:R-:W4:Y:S01]  /*0f80*/  LDG.E R10, desc[UR4][R10.64] ;  /* 0x000000040a0a7981 */ /* 0x000f22000c1e1900 */
[----:B------:R-:W-:Y:S01]  /*0f90*/  BSSY.RECONVERGENT B1, `(.L_x_115) ;  /* 0x0000033000017945 */ /* 0x000fe20003800200 */
[----:B---3--:R-:W-:-:S04]  /*0fa0*/  FSETP.NAN.AND P0, PT, |R14|, |R14|, PT ;  /* 0x4000000e0e00720b */ /* 0x008fc80003f08200 */
[----:B--2---:R-:W-:-:S04]  /*0fb0*/  FSETP.NUM.AND P0, PT, |R7|, |R7|, !P0 ;  /* 0x400000070700720b */ /* 0x004fc80004707200 */
[----:B----4-:R-:W-:-:S04]  /*0fc0*/  FSETP.NUM.AND P0, PT, |R10|, |R10|, P0 ;  /* 0x4000000a0a00720b */ /* 0x010fc80000707200 */
[----:B------:R-:W-:-:S04]  /*0fd0*/  FSETP.NEU.AND P0, PT, |R7|, +INF , P0 ;  /* 0x7f8000000700780b */ /* 0x000fc8000070d200 */
[----:B------:R-:W-:-:S04]  /*0fe0*/  FSETP.NEU.AND P0, PT, |R14|, +INF , P0 ;  /* 0x7f8000000e00780b */ /* 0x000fc8000070d200 */
[----:B------:R-:W-:-:S13]  /*0ff0*/  FSETP.NEU.AND P0, PT, |R10|, +INF , P0 ;  /* 0x7f8000000a00780b */ /* 0x000fda000070d200 */
[----:B------:R-:W-:-:S05]  /*1000*/  @!P0 IMAD.WIDE.U32 R18, R25, 0x4, R20 ;  /* 0x0000000419128825 */ /* 0x000fca00078e0014 */
[----:B------:R0:W-:Y:S04]  /*1010*/  @!P0 STG.E desc[UR4][R18.64+0x18], RZ ;  /* 0x000018ff12008986 */ /* 0x0001e8000c101904 */
[----:B------:R0:W-:Y:S04]  /*1020*/  @!P0 STG.E desc[UR4][R18.64+0x1c], RZ ;  /* 0x00001cff12008986 */ /* 0x0001e8000c101904 */
[----:B------:R0:W-:Y:S01]  /*1030*/  @!P0 STG.E desc[UR4][R18.64+0x20], RZ ;  /* 0x000020ff12008986 */ /* 0x0001e2000c101904 */
[----:B------:R-:W-:Y:S05]  /*1040*/  @!P0 BRA `(.L_x_116) ;  /* 0x00000000009c8947 */ /* 0x000fea0003800000 */
[----:B------:R-:W-:-:S13]  /*1050*/  FSETP.GEU.AND P0, PT, R10, 0.10000000149011611938, PT ;  /* 0x3dcccccd0a00780b */ /* 0x000fda0003f0e000 */
[----:B------:R-:W-:-:S05]  /*1060*/  @!P0 IMAD.WIDE.U32 R12, R25, 0x4, R20 ;  /* 0x00000004190c8825 */ /* 0x000fca00078e0014 */
[----:B------:R1:W-:Y:S04]  /*1070*/  @!P0 STG.E desc[UR4][R12.64+0x18], RZ ;  /* 0x000018ff0c008986 */ /* 0x0003e8000c101904 */
[----:B------:R1:W-:Y:S04]  /*1080*/  @!P0 STG.E desc[UR4][R12.64+0x1c], RZ ;  /* 0x00001cff0c008986 */ /* 0x0003e8000c101904 */
[----:B------:R1:W-:Y:S01]  /*1090*/  @!P0 STG.E desc[UR4][R12.64+0x20], RZ ;  /* 0x000020ff0c008986 */ /* 0x0003e2000c101904 */
[----:B------:R-:W-:Y:S05]  /*10a0*/  @!P0 BRA `(.L_x_116) ;  /* 0x0000000000848947 */ /* 0x000fea0003800000 */
[----:B------:R-:W2:Y:S01]  /*10b0*/  MUFU.RCP R11, R4 ;  /* 0x00000004000b7308 */ /* 0x000ea20000001000 */
[----:B-1----:R-:W-:Y:S01]  /*10c0*/  FADD R13, -R6, R7 ;  /* 0x00000007060d7221 */ /* 0x002fe20000000100 */
[----:B------:R-:W-:Y:S01]  /*10d0*/  BSSY.RECONVERGENT B2, `(.L_x_117) ;  /* 0x000000e000027945 */ /* 0x000fe20003800200 */
[----:B------:R-:W-:Y:S01]  /*10e0*/  FADD R7, -R5, R14 ;  /* 0x0000000e05077221 */ /* 0x000fe20000000100 */
[----:B------:R-:W-:-:S04]  /*10f0*/  IMAD.WIDE.U32 R24, R25, 0x4, R20 ;  /* 0x0000000419187825 */ /* 0x000fc800078e0014 */
[----:B------:R-:W1:Y:S01]  /*1100*/  FCHK P0, R13, R4 ;  /* 0x000000040d007302 */ /* 0x000e620000000000 */
[----:B--2---:R-:W-:-:S04]  /*1110*/  FFMA R0, -R4, R11, 1 ;  /* 0x3f80000004007423 */ /* 0x004fc8000000010b */
[----:B------:R-:W-:-:S04]  /*1120*/  FFMA R0, R11, R0, R11 ;  /* 0x000000000b007223 */ /* 0x000fc8000000000b */
[----:B------:R-:W-:-:S04]  /*1130*/  FFMA R11, R0, R13, RZ ;  /* 0x0000000d000b7223 */ /* 0x000fc800000000ff */
[----:B------:R-:W-:-:S04]  /*1140*/  FFMA R12, -R4, R11, R13 ;  /* 0x0000000b040c7223 */ /* 0x000fc8000000010d */
[----:B------:R-:W-:Y:S01]  /*1150*/  FFMA R11, R0, R12, R11 ;  /* 0x0000000c000b7223 */ /* 0x000fe2000000000b */
[----:B-1----:R-:W-:Y:S06]  /*1160*/  @!P0 BRA `(.L_x_118) ;  /* 0x0000000000108947 */ /* 0x002fec0003800000 */
[----:B------:R-:W-:Y:S01]  /*1170*/  IMAD.MOV.U32 R0, RZ, RZ, R13 ;  /* 0x000000ffff007224 */ /* 0x000fe200078e000d */
[----:B------:R-:W-:-:S07]  /*1180*/  MOV R12, 0x11a0 ;  /* 0x000011a0000c7802 */ /* 0x000fce0000000f00 */
[----:B0-----:R-:W-:Y:S05]  /*1190*/  CALL.REL.NOINC `($__internal_1_$__cuda_sm3x_div_rn_noftz_f32_slowpath) ;  /* 0x0000000000687944 */ /* 0x001fea0003c00000 */
[----:B------:R-:W-:-:S07]  /*11a0*/  IMAD.MOV.U32 R11, RZ, RZ, R0 ;  /* 0x000000ffff0b7224 */ /* 0x000fce00078e0000 */
.L_x_118:
[----:B------:R-:W-:Y:S05]  /*11b0*/  BSYNC.RECONVERGENT B2 ;  /* 0x0000000000027941 */ /* 0x000fea0003800200 */
.L_x_117:
[----:B------:R-:W1:Y:S01]  /*11c0*/  MUFU.RCP R13, R4 ;  /* 0x00000004000d7308 */ /* 0x000e620000001000 */
[----:B------:R2:W-:Y:S01]  /*11d0*/  STG.E desc[UR4][R24.64+0x18], R11 ;  /* 0x0000180b18007986 */ /* 0x0005e2000c101904 */
[----:B------:R-:W-:Y:S06]  /*11e0*/  BSSY.RECONVERGENT B2, `(.L_x_119) ;  /* 0x000000b000027945 */ /* 0x000fec0003800200 */
[----:B------:R-:W3:Y:S01]  /*11f0*/  FCHK P0, R7, R4 ;  /* 0x0000000407007302 */ /* 0x000ee20000000000 */
[----:B-1----:R-:W-:-:S04]  /*1200*/  FFMA R0, -R4, R13, 1 ;  /* 0x3f80000004007423 */ /* 0x002fc8000000010d */
[----:B------:R-:W-:-:S04]  /*1210*/  FFMA R0, R13, R0, R13 ;  /* 0x000000000d007223 */ /* 0x000fc8000000000d */
[----:B------:R-:W-:-:S04]  /*1220*/  FFMA R13, R0, R7, RZ ;  /* 0x00000007000d7223 */ /* 0x000fc800000000ff */
[----:B------:R-:W-:-:S04]  /*1230*/  FFMA R12, -R4, R13, R7 ;  /* 0x0000000d040c7223 */ /* 0x000fc80000000107 */
[----:B------:R-:W-:Y:S01]  /*1240*/  FFMA R0, R0, R12, R13 ;  /* 0x0000000c00007223 */ /* 0x000fe2000000000d */
[----:B--23--:R-:W-:Y:S06]  /*1250*/  @!P0 BRA `(.L_x_120) ;  /* 0x00000000000c8947 */ /* 0x00cfec0003800000 */
[----:B------:R-:W-:Y:S01]  /*1260*/  IMAD.MOV.U32 R0, RZ, RZ, R7 ;  /* 0x000000ffff007224 */ /* 0x000fe200078e0007 */
[----:B------:R-:W-:-:S07]  /*1270*/  MOV R12, 0x1290 ;  /* 0x00001290000c7802 */ /* 0x000fce0000000f00 */
[----:B0-----:R-:W-:Y:S05]  /*1280*/  CALL.REL.NOINC `($__internal_1_$__cuda_sm3x_div_rn_noftz_f32_slowpath) ;  /* 0x00000000002c7944 */ /* 0x001fea0003c00000 */
.L_x_120:
[----:B------:R-:W-:Y:S05]  /*1290*/  BSYNC.RECONVERGENT B2 ;  /* 0x0000000000027941 */ /* 0x000fea0003800200 */
.L_x_119:
[----:B------:R2:W-:Y:S04]  /*12a0*/  STG.E desc[UR4][R24.64+0x1c], R0 ;  /* 0x00001c0018007986 */ /* 0x0005e8000c101904 */
[----:B------:R2:W-:Y:S02]  /*12b0*/  STG.E desc[UR4][R24.64+0x20], R10 ;  /* 0x0000200a18007986 */ /* 0x0005e4000c101904 */
.L_x_116:
[----:B------:R-:W-:Y:S05]  /*12c0*/  BSYNC.RECONVERGENT B1 ;  /* 0x0000000000017941 */ /* 0x000fea0003800200 */
.L_x_115:
[----:B------:R-:W-:-:S05]  /*12d0*/  VIADD R23, R23, 0x1 ;  /* 0x0000000117177836 */ /* 0x000fca0000000000 */
[----:B------:R-:W-:-:S13]  /*12e0*/  ISETP.NE.AND P0, PT, R23, R22, PT ;  /* 0x000000161700720c */ /* 0x000fda0003f05270 */
[----:B------:R-:W-:Y:S05]  /*12f0*/  @P0 BRA `(.L_x_121) ;  /* 0xfffffff800f00947 */ /* 0x000fea000383ffff */
.L_x_114:
[----:B------:R-:W-:Y:S05]  /*1300*/  BSYNC.RECONVERGENT B0 ;  /* 0x0000000000007941 */ /* 0x000fea0003800200 */
.L_x_113:
[----:B------:R-:W-:Y:S04]  /*1310*/  STG.E desc[UR4][R20.64+0xe4], RZ ;  /* 0x0000e4ff14007986 */ /* 0x000fe8000c101904 */
[----:B------:R-:W-:Y:S01]  /*1320*/  STG.E.64 desc[UR4][R20.64+0xe8], RZ ;  /* 0x0000e8ff14007986 */ /* 0x000fe2000c101b04 */
[----:B------:R-:W-:Y:S05]  /*1330*/  EXIT ;  /* 0x000000000000794d */ /* 0x000fea0003800000 */
        .weak           $__internal_1_$__cuda_sm3x_div_rn_noftz_f32_slowpath
        .type           $__internal_1_$__cuda_sm3x_div_rn_noftz_f32_slowpath,@function
        .size           $__internal_1_$__cuda_sm3x_div_rn_noftz_f32_slowpath,(.L_x_135 - $__internal_1_$__cuda_sm3x_div_rn_noftz_f32_slowpath)
$__internal_1_$__cuda_sm3x_div_rn_noftz_f32_slowpath:
[----:B------:R-:W-:Y:S01]  /*1340*/  SHF.R.U32.HI R11, RZ, 0x17, R4 ;  /* 0x00000017ff0b7819 */ /* 0x000fe20000011604 */
[----:B------:R-:W-:Y:S01]  /*1350*/  BSSY.RECONVERGENT B3, `(.L_x_122) ;  /* 0x0000063000037945 */ /* 0x000fe20003800200 */
[----:B------:R-:W-:Y:S01]  /*1360*/  SHF.R.U32.HI R14, RZ, 0x17, R0 ;  /* 0x00000017ff0e7819 */ /* 0x000fe20000011600 */
[----:B------:R-:W-:Y:S01]  /*1370*/  IMAD.MOV.U32 R19, RZ, RZ, R4 ;  /* 0x000000ffff137224 */ /* 0x000fe200078e0004 */
[----:B------:R-:W-:Y:S02]  /*1380*/  LOP3.LUT R11, R11, 0xff, RZ, 0xc0, !PT ;  /* 0x000000ff0b0b7812 */ /* 0x000fe400078ec0ff */
[----:B------:R-:W-:Y:S02]  /*1390*/  LOP3.LUT R14, R14, 0xff, RZ, 0xc0, !PT ;  /* 0x000000ff0e0e7812 */ /* 0x000fe400078ec0ff */
[----:B------:R-:W-:-:S03]  /*13a0*/  IADD3 R15, PT, PT, R11, -0x1, RZ ;  /* 0xffffffff0b0f7810 */ /* 0x000fc60007ffe0ff */
[----:B------:R-:W-:Y:S01]  /*13b0*/  VIADD R18, R14, 0xffffffff ;  /* 0xffffffff0e127836 */ /* 0x000fe20000000000 */
        /* <DEDUP_REMOVED lines=10> */
[----:B------:R-:W-:Y:S02]  /*1460*/  FSETP.NEU.FTZ.AND P2, PT, |R0|, +INF , PT ;  /* 0x7f8000000000780b */ /* 0x000fe40003f5d200 */
        /* <DEDUP_REMOVED lines=14> */
[----:B------:R-:W-:-:S03]  /*1550*/  @!P1 FFMA R19, R4, 1.84467440737095516160e+19, RZ ;  /* 0x5f80000004139823 */ /* 0x000fc600000000ff */
[----:B------:R-:W-:-:S07]  /*1560*/  @!P1 IADD3 R13, PT, PT, R13, 0x40, RZ ;  /* 0x000000400d0d9810 */ /* 0x000fce0007ffe0ff */
.L_x_123:
[----:B------:R-:W-:Y:S01]  /*1570*/  LEA R18, R11, 0xc0800000, 0x17 ;  /* 0xc08000000b127811 */ /* 0x000fe200078eb8ff */
[----:B------:R-:W-:Y:S01]  /*1580*/  VIADD R14, R14, 0xffffff81 ;  /* 0xffffff810e0e7836 */ /* 0x000fe20000000000 */
[----:B------:R-:W-:Y:S03]  /*1590*/  BSSY.RECONVERGENT B4, `(.L_x_128) ;  /* 0x0000035000047945 */ /* 0x000fe60003800200 */
[----:B------:R-:W-:Y:S02]  /*15a0*/  IMAD.IADD R27, R19, 0x1, -R18 ;  /* 0x00000001131b7824 */ /* 0x000fe400078e0a12 */
[C---:B------:R-:W-:Y:S01]  /*15b0*/  IMAD R0, R14.reuse, -0x800000, R0 ;  /* 0xff8000000e007824 */ /* 0x040fe200078e0200 */
[----:B------:R-:W-:Y:S01]  /*15c0*/  IADD3 R14, PT, PT, R14, 0x7f, -R11 ;  /* 0x0000007f0e0e7810 */ /* 0x000fe20007ffe80b */
[----:B------:R-:W0:Y:S01]  /*15d0*/  MUFU.RCP R18, R27 ;  /* 0x0000001b00127308 */ /* 0x000e220000001000 */
[----:B------:R-:W-:-:S03]  /*15e0*/  FADD.FTZ R15, -R27, -RZ ;  /* 0x800000ff1b0f7221 */ /* 0x000fc60000010100 */
        /* <DEDUP_REMOVED lines=22> */
[CCC-:B------:R-:W-:Y:S01]  /*1750*/  FFMA.RP R14, R19.reuse, R15.reuse, R26.reuse ;  /* 0x0000000f130e7223 */ /* 0x1c0fe2000000801a */
[----:B------:R-:W-:Y:S01]  /*1760*/  FFMA.RM R19, R19, R15, R26 ;  /* 0x0000000f13137223 */ /* 0x000fe2000000401a */
[----:B------:R-:W-:Y:S02]  /*1770*/  IADD3 R15, PT, PT, R11, 0x20, RZ ;  /* 0x000000200b0f7810 */ /* 0x000fe40007ffe0ff */
[----:B------:R-:W-:Y:S02]  /*1780*/  LOP3.LUT R13, R13, 0x7fffff, RZ, 0xc0, !PT ;  /* 0x007fffff0d0d7812 */ /* 0x000fe400078ec0ff */
[----:B------:R-:W-:Y:S02]  /*1790*/  ISETP.NE.AND P2, PT, R11, RZ, PT ;  /* 0x000000ff0b00720c */ /* 0x000fe40003f45270 */
[----:B------:R-:W-:Y:S02]  /*17a0*/  LOP3.LUT R18, R13, 0x800000, RZ, 0xfc, !PT ;  /* 0x008000000d127812 */ /* 0x000fe400078efcff */
[----:B------:R-:W-:Y:S01]  /*17b0*/  ISETP.NE.AND P1, PT, R11, RZ, PT ;  /* 0x000000ff0b00720c */ /* 0x000fe20003f25270 */
[----:B------:R-:W-:Y:S01]  /*17c0*/  IMAD.MOV R11, RZ, RZ, -R11 ;  /* 0x000000ffff0b7224 */ /* 0x000fe200078e0a0b */
[----:B------:R-:W-:-:S02]  /*17d0*/  SHF.L.U32 R15, R18, R15, RZ ;  /* 0x0000000f120f7219 */ /* 0x000fc400000006ff */
[----:B------:R-:W-:Y:S02]  /*17e0*/  FSETP.NEU.FTZ.AND P0, PT, R14, R19, PT ;  /* 0x000000130e00720b */ /* 0x000fe40003f1d000 */
[----:B------:R-:W-:Y:S02]  /*17f0*/  SEL R11, R11, RZ, P2 ;  /* 0x000000ff0b0b7207 */ /* 0x000fe40001000000 */
[----:B------:R-:W-:Y:S02]  /*1800*/  ISETP.NE.AND P1, PT, R15, RZ, P1 ;  /* 0x000000ff0f00720c */ /* 0x000fe40000f25270 */
[----:B------:R-:W-:Y:S02]  /*1810*/  SHF.R.U32.HI R18, RZ, R11, R18 ;  /* 0x0000000bff127219 */ /* 0x000fe40000011612 */
[----:B------:R-:W-:Y:S02]  /*1820*/  PLOP3.LUT P0, PT, P0, P1, PT, 0xf8, 0x8f ;  /* 0x00000000008f781c */ /* 0x000fe40000703f70 */
[----:B------:R-:W-:-:S02]  /*1830*/  SHF.R.U32.HI R13, RZ, 0x1, R18 ;  /* 0x00000001ff0d7819 */ /* 0x000fc40000011612 */
[----:B------:R-:W-:-:S04]  /*1840*/  SEL R14, RZ, 0x1, !P0 ;  /* 0x00000001ff0e7807 */ /* 0x000fc80004000000 */
[----:B------:R-:W-:-:S04]  /*1850*/  LOP3.LUT R11, R14, 0x1, R13, 0xf8, !PT ;  /* 0x000000010e0b7812 */ /* 0x000fc800078ef80d */
[----:B------:R-:W-:-:S05]  /*1860*/  LOP3.LUT R18, R11, R18, RZ, 0xc0, !PT ;  /* 0x000000120b127212 */ /* 0x000fca00078ec0ff */
[----:B------:R-:W-:-:S05]  /*1870*/  IMAD.IADD R13, R13, 0x1, R18 ;  /* 0x000000010d0d7824 */ /* 0x000fca00078e0212 */
[----:B------:R-:W-:Y:S01]  /*1880*/  LOP3.LUT R0, R13, R0, RZ, 0xfc, !PT ;  /* 0x000000000d007212 */ /* 0x000fe200078efcff */
[----:B------:R-:W-:Y:S06]  /*1890*/  BRA `(.L_x_131) ;  /* 0x0000000000107947 */ /* 0x000fec0003800000 */
.L_x_130:
[----:B------:R-:W-:-:S04]  /*18a0*/  LOP3.LUT R0, R0, 0x80000000, RZ, 0xc0, !PT ;  /* 0x8000000000007812 */ /* 0x000fc800078ec0ff */
[----:B------:R-:W-:Y:S01]  /*18b0*/  LOP3.LUT R0, R0, 0x7f800000, RZ, 0xfc, !PT ;  /* 0x7f80000000007812 */ /* 0x000fe200078efcff */
[----:B------:R-:W-:Y:S06]  /*18c0*/  BRA `(.L_x_131) ;  /* 0x0000000000047947 */ /* 0x000fec0003800000 */
.L_x_129:
[----:B------:R-:W-:-:S07]  /*18d0*/  IMAD R0, R13, 0x800000, R0 ;  /* 0x008000000d007824 */ /* 0x000fce00078e0200 */
.L_x_131:
[----:B------:R-:W-:Y:S05]  /*18e0*/  BSYNC.RECONVERGENT B4 ;  /* 0x0000000000047941 */ /* 0x000fea0003800200 */
.L_x_128:
[----:B------:R-:W-:Y:S05]  /*18f0*/  BRA `(.L_x_132) ;  /* 0x0000000000207947 */ /* 0x000fea0003800000 */
.L_x_127:
[----:B------:R-:W-:-:S04]  /*1900*/  LOP3.LUT R0, R19, 0x80000000, R0, 0x48, !PT ;  /* 0x8000000013007812 */ /* 0x000fc800078e4800 */
[----:B------:R-:W-:Y:S01]  /*1910*/  LOP3.LUT R0, R0, 0x7f800000, RZ, 0xfc, !PT ;  /* 0x7f80000000007812 */ /* 0x000fe200078efcff */
[----:B------:R-:W-:Y:S06]  /*1920*/  BRA `(.L_x_132) ;  /* 0x0000000000147947 */ /* 0x000fec0003800000 */
.L_x_126:
[----:B------:R-:W-:Y:S01]  /*1930*/  LOP3.LUT R0, R19, 0x80000000, R0, 0x48, !PT ;  /* 0x8000000013007812 */ /* 0x000fe200078e4800 */
[----:B------:R-:W-:Y:S06]  /*1940*/  BRA `(.L_x_132) ;  /* 0x00000000000c7947 */ /* 0x000fec0003800000 */
.L_x_125:
[----:B------:R-:W0:Y:S01]  /*1950*/  MUFU.RSQ R0, -QNAN ;  /* 0xffc0000000007908 */ /* 0x000e220000001400 */
[----:B------:R-:W-:Y:S05]  /*1960*/  BRA `(.L_x_132) ;  /* 0x0000000000047947 */ /* 0x000fea0003800000 */
.L_x_124:
[----:B------:R-:W-:-:S07]  /*1970*/  FADD.FTZ R0, R0, R4 ;  /* 0x0000000400007221 */ /* 0x000fce0000010000 */
.L_x_132:
[----:B------:R-:W-:Y:S05]  /*1980*/  BSYNC.RECONVERGENT B3 ;  /* 0x0000000000037941 */ /* 0x000fea0003800200 */
.L_x_122:
[----:B------:R-:W-:-:S04]  /*1990*/  IMAD.MOV.U32 R13, RZ, RZ, 0x0 ;  /* 0x00000000ff0d7424 */ /* 0x000fc800078e00ff */
[----:B0-----:R-:W-:Y:S05]  /*19a0*/  RET.REL.NODEC R12 `(_Z22filterDetectionsKernelPKfP15DetectionResultPiiiiiifPfi) ;  /* 0xffffffe40c947950 */ /* 0x001fea0003c3ffff */
.L_x_133:
        /* <DEDUP_REMOVED lines=13> */
.L_x_135:


//--------------------- .nv.shared._ZN3cub18CUB_300001_SM_10006detail10merge_sort26DeviceMergeSortMergeKernelINS2_10policy_hubIN6thrust24THRUST_300001_SM_1000_NS10device_ptrI15DetectionResultEEE9Policy600ES9_PNS0_8NullTypeES9_SD_m22DetectionResultCompareS8_SC_EEvbT2_T3_T4_PT6_PT7_T5_PSH_SH_NS1_7vsmem_tE --------------------------
	.section	.nv.shared._ZN3cub18CUB_300001_SM_10006detail10merge_sort26DeviceMergeSortMergeKernelINS2_10policy_hubIN6thrust24THRUST_300001_SM_1000_NS10device_ptrI15DetectionResultEEE9Policy600ES9_PNS0_8NullTypeES9_SD_m22DetectionResultCompareS8_SC_EEvbT2_T3_T4_PT6_PT7_T5_PSH_SH_NS1_7vsmem_tE,"aw",@nobits
	.sectionflags	@""
	.align	16
.nv.shared._ZN3cub18CUB_300001_SM_10006detail10merge_sort26DeviceMergeSortMergeKernelINS2_10policy_hubIN6thrust24THRUST_300001_SM_1000_NS10device_ptrI15DetectionResultEEE9Policy600ES9_PNS0_8NullTypeES9_SD_m22DetectionResultCompareS8_SC_EEvbT2_T3_T4_PT6_PT7_T5_PSH_SH_NS1_7vsmem_tE:
	.zero		17664


//--------------------- .nv.shared.reserved.0     --------------------------
	.section	.nv.shared.reserved.0,"aw",@nobits
	.weak		__nv_reservedSMEM_offset_0_alias
	.size		__nv_reservedSMEM_offset_0_alias, 0, 64
	.other		__nv_reservedSMEM_offset_0_alias,@"STO_CUDA_RESERVED_SHARED STV_DEFAULT"
__nv_reservedSMEM_offset_0_alias:
	.zero		0
	.zero		64


//--------------------- .nv.global                --------------------------
	.section	.nv.global,"aw",@nobits
.nv.global:
	.type		_ZN34_INTERNAL_8d14bb70_4_k_cu_d02b43126thrust24THRUST_300001_SM_1000_NS12placeholders2_8E,@object
	.size		_ZN34_INTERNAL_8d14bb70_4_k_cu_d02b43126thrust24THRUST_300001_SM_1000_NS12placeholders2_8E,(_ZN34_INTERNAL_8d14bb70_4_k_cu_d02b43124cuda3std3__436_GLOBAL__N__8d14bb70_4_k_cu_d02b43126ignoreE - _ZN34_INTERNAL_8d14bb70_4_k_cu_d02b43126thrust24THRUST_300001_SM_1000_NS12placeholders2_8E)
_ZN34_INTERNAL_8d14bb70_4_k_cu_d02b43126thrust24THRUST_300001_SM_1000_NS12placeholders2_8E:
	.zero		1
	.type		_ZN34_INTERNAL_8d14bb70_4_k_cu_d02b43124cuda3std3__436_GLOBAL__N__8d14bb70_4_k_cu_d02b43126ignoreE,@object
	.size		_ZN34_INTERNAL_8d14bb70_4_k_cu_d02b43124cuda3std3__436_GLOBAL__N__8d14bb70_4_k_cu_d02b43126ignoreE,(_ZN34_INTERNAL_8d14bb70_4_k_cu_d02b43124cuda3std6ranges3__45__cpo4dataE - _ZN34_INTERNAL_8d14bb70_4_k_cu_d02b43124cuda3std3__436_GLOBAL__N__8d14bb70_4_k_cu_d02b43126ignoreE)
_ZN34_INTERNAL_8d14bb70_4_k_cu_d02b43124cuda3std3__436_GLOBAL__N__8d14bb70_4_k_cu_d02b43126ignoreE:
	.zero		1
	.type		_ZN34_INTERNAL_8d14bb70_4_k_cu_d02b43124cuda3std6ranges3__45__cpo4dataE,@object
	.size		_ZN34_INTERNAL_8d14bb70_4_k_cu_d02b43124cuda3std6ranges3__45__cpo4dataE,(_ZN34_INTERNAL_8d14bb70_4_k_cu_d02b43126thrust24THRUST_300001_SM_1000_NS6system3cpp3parE - _ZN34_INTERNAL_8d14bb70_4_k_cu_d02b43124cuda3std6ranges3__45__cpo4dataE)
_ZN34_INTERNAL_8d14bb70_4_k_cu_d02b43124cuda3std6ranges3__45__cpo4dataE:
	.zero		1
	.type		_ZN34_INTERNAL_8d14bb70_4_k_cu_d02b43126thrust24THRUST_300001_SM_1000_NS6system3cpp3parE,@object
	.size		_ZN34_INTERNAL_8d14bb70_4_k_cu_d02b43126thrust24THRUST_300001_SM_1000_NS6system3cpp3parE,(_ZN34_INTERNAL_8d14bb70_4_k_cu_d02b43124cuda3std3__45__cpo5beginE - _ZN34_INTERNAL_8d14bb70_4_k_cu_d02b43126thrust24THRUST_300001_SM_1000_NS6system3cpp3parE)
_ZN34_INTERNAL_8d14bb70_4_k_cu_d02b43126thrust24THRUST_300001_SM_1000_NS6system3cpp3parE:
	.zero		1
	.type		_ZN34_INTERNAL_8d14bb70_4_k_cu_d02b43124cuda3std3__45__cpo5beginE,@object
	.size		_ZN34_INTERNAL_8d14bb70_4_k_cu_d02b43124cuda3std3__45__cpo5beginE,(_ZN34_INTERNAL_8d14bb70_4_k_cu_d02b43124cuda3std6ranges3__45__cpo5beginE - _ZN34_INTERNAL_8d14bb70_4_k_cu_d02b43124cuda3std3__45__cpo5beginE)
_ZN34_INTERNAL_8d14bb70_4_k_cu_d02b43124cuda3std3__45__cpo5beginE:
	.zero		1
	.type		_ZN34_INTERNAL_8d14bb70_4_k_cu_d02b43124cuda3std6ranges3__45__cpo5beginE,@object
	.size		_ZN34_INTERNAL_8d14bb70_4_k_cu_d02b43124cuda3std6ranges3__45__cpo5beginE,(_ZN34_INTERNAL_8d14bb70_4_k_cu_d02b43126thrust24THRUST_300001_SM_1000_NS6deviceE - _ZN34_INTERNAL_8d14bb70_4_k_cu_d02b43124cuda3std6ranges3__45__cpo5beginE)
_ZN34_INTERNAL_8d14bb70_4_k_cu_d02b43124cuda3std6ranges3__45__cpo5beginE:
	.zero		1
	.type		_ZN34_INTERNAL_8d14bb70_4_k_cu_d02b43126thrust24THRUST_300001_SM_1000_NS6deviceE,@object
	.size		_ZN34_INTERNAL_8d14bb70_4_k_cu_d02b43126thrust24THRUST_300001_SM_1000_NS6deviceE,(_ZN34_INTERNAL_8d14bb70_4_k_cu_d02b43124cuda3std3__47nulloptE - _ZN34_INTERNAL_8d14bb70_4_k_cu_d02b43126thrust24THRUST_300001_SM_1000_NS6deviceE)
_ZN34_INTERNAL_8d14bb70_4_k_cu_d02b43126thrust24THRUST_300001_SM_1000_NS6deviceE:
	.zero		1
	.type		_ZN34_INTERNAL_8d14bb70_4_k_cu_d02b43124cuda3std3__47nulloptE,@object
	.size		_ZN34_INTERNAL_8d14bb70_4_k_cu_d02b43124cuda3std3__47nulloptE,(_ZN34_INTERNAL_8d14bb70_4_k_cu_d02b43124cuda3std6ranges3__45__cpo8distanceE - _ZN34_INTERNAL_8d14bb70_4_k_cu_d02b43124cuda3std3__47nulloptE)
_ZN34_INTERNAL_8d14bb70_4_k_cu_d02b43124cuda3std3__47nulloptE:
	.zero		1
	.type		_ZN34_INTERNAL_8d14bb70_4_k_cu_d02b43124cuda3std6ranges3__45__cpo8distanceE,@object
	.size		_ZN34_INTERNAL_8d14bb70_4_k_cu_d02b43124cuda3std6ranges3__45__cpo8distanceE,(_ZN34_INTERNAL_8d14bb70_4_k_cu_d02b43126thrust24THRUST_300001_SM_1000_NS12placeholders2_4E - _ZN34_INTERNAL_8d14bb70_4_k_cu_d02b43124cuda3std6ranges3__45__cpo8distanceE)
_ZN34_INTERNAL_8d14bb70_4_k_cu_d02b43124cuda3std6ranges3__45__cpo8distanceE:
	.zero		1
	.type		_ZN34_INTERNAL_8d14bb70_4_k_cu_d02b43126thrust24THRUST_300001_SM_1000_NS12placeholders2_4E,@object
	.size		_ZN34_INTERNAL_8d14bb70_4_k_cu_d02b43126thrust24THRUST_300001_SM_1000_NS12placeholders2_4E,(_ZN34_INTERNAL_8d14bb70_4_k_cu_d02b43124cuda3std3__45__cpo6rbeginE - _ZN34_INTERNAL_8d14bb70_4_k_cu_d02b43126thrust24THRUST_300001_SM_1000_NS12placeholders2_4E)
_ZN34_INTERNAL_8d14bb70_4_k_cu_d02b43126thrust24THRUST_300001_SM_1000_NS12placeholders2_4E:
	.zero		1
	.type		_ZN34_INTERNAL_8d14bb70_4_k_cu_d02b43124cuda3std3__45__cpo6rbeginE,@object
	.size		_ZN34_INTERNAL_8d14bb70_4_k_cu_d02b43124cuda3std3__45__cpo6rbeginE,(_ZN34_INTERNAL_8d14bb70_4_k_cu_d02b43124cuda3std6ranges3__45__cpo7advanceE - _ZN34_INTERNAL_8d14bb70_4_k_cu_d02b43124cuda3std3__45__cpo6rbeginE)
_ZN34_INTERNAL_8d14bb70_4_k_cu_d02b43124cuda3std3__45__cpo6rbeginE:
	.zero		1
	.type		_ZN34_INTERNAL_8d14bb70_4_k_cu_d02b43124cuda3std6ranges3__45__cpo7advanceE,@object
	.size		_ZN34_INTERNAL_8d14bb70_4_k_cu_d02b43124cuda3std6ranges3__45__cpo7advanceE,(_ZN34_INTERNAL_8d14bb70_4_k_cu_d02b43126thrust24THRUST_300001_SM_1000_NS12placeholders3_10E - _ZN34_INTERNAL_8d14bb70_4_k_cu_d02b43124cuda3std6ranges3__45__cpo7advanceE)
_ZN34_INTERNAL_8d14bb70_4_k_cu_d02b43124cuda3std6ranges3__45__cpo7advanceE:
	.zero		1
	.type		_ZN34_INTERNAL_8d14bb70_4_k_cu_d02b43126thrust24THRUST_300001_SM_1000_NS12placeholders3_10E,@object
	.size		_ZN34_INTERNAL_8d14bb70_4_k_cu_d02b43126thrust24THRUST_300001_SM_1000_NS12placeholders3_10E,(_ZN34_INTERNAL_8d14bb70_4_k_cu_d02b43124cuda3std3__48in_placeE - _ZN34_INTERNAL_8d14bb70_4_k_cu_d02b43126thrust24THRUST_300001_SM_1000_NS12placeholders3_10E)
_ZN34_INTERNAL_8d14bb70_4_k_cu_d02b43126thrust24THRUST_300001_SM_1000_NS12placeholders3_10E:
	.zero		1
	.type		_ZN34_INTERNAL_8d14bb70_4_k_cu_d02b43124cuda3std3__48in_placeE,@object
	.size		_ZN34_INTERNAL_8d14bb70_4_k_cu_d02b43124cuda3std3__48in_placeE,(_ZN34_INTERNAL_8d14bb70_4_k_cu_d02b43124cuda3std6ranges3__45__cpo4sizeE - _ZN34_INTERNAL_8d14bb70_4_k_cu_d02b43124cuda3std3__48in_placeE)
_ZN34_INTERNAL_8d14bb70_4_k_cu_d02b43124cuda3std3__48in_placeE:
	.zero		1
	.type		_ZN34_INTERNAL_8d14bb70_4_k_cu_d02b43124cuda3std6ranges3__45__cpo4sizeE,@object
	.size		_ZN34_INTERNAL_8d14bb70_4_k_cu_d02b43124cuda3std6ranges3__45__cpo4sizeE,(_ZN34_INTERNAL_8d14bb70_4_k_cu_d02b43126thrust24THRUST_300001_SM_1000_NS12placeholders2_2E - _ZN34_INTERNAL_8d14bb70_4_k_cu_d02b43124cuda3std6ranges3__45__cpo4sizeE)
_ZN34_INTERNAL_8d14bb70_4_k_cu_d02b43124cuda3std6ranges3__45__cpo4sizeE:
	.zero		1
	.type		_ZN34_INTERNAL_8d14bb70_4_k_cu_d02b43126thrust24THRUST_300001_SM_1000_NS12placeholders2_2E,@object
	.size		_ZN34_INTERNAL_8d14bb70_4_k_cu_d02b43126thrust24THRUST_300001_SM_1000_NS12placeholders2_2E,(_ZN34_INTERNAL_8d14bb70_4_k_cu_d02b43124cuda3std3__45__cpo6cbeginE - _ZN34_INTERNAL_8d14bb70_4_k_cu_d02b43126thrust24THRUST_300001_SM_1000_NS12placeholders2_2E)
_ZN34_INTERNAL_8d14bb70_4_k_cu_d02b43126thrust24THRUST_300001_SM_1000_NS12placeholders2_2E:
	.zero		1
	.type		_ZN34_INTERNAL_8d14bb70_4_k_cu_d02b43124cuda3std3__45__cpo6cbeginE,@object
	.size		_ZN34_INTERNAL_8d14bb70_4_k_cu_d02b43124cuda3std3__45__cpo6cbeginE,(_ZN34_INTERNAL_8d14bb70_4_k_cu_d02b43124cuda3std6ranges3__45__cpo6cbeginE - _ZN34_INTERNAL_8d14bb70_4_k_cu_d02b43124cuda3std3__45__cpo6cbeginE)
_ZN34_INTERNAL_8d14bb70_4_k_cu_d02b43124cuda3std3__45__cpo6cbeginE:
	.zero		1
	.type		_ZN34_INTERNAL_8d14bb70_4_k_cu_d02b43124cuda3std6ranges3__45__cpo6cbeginE,@object
	.size		_ZN34_INTERNAL_8d14bb70_4_k_cu_d02b43124cuda3std6ranges3__45__cpo6cbeginE,(_ZN34_INTERNAL_8d14bb70_4_k_cu_d02b43126thrust24THRUST_300001_SM_1000_NS12placeholders2_6E - _ZN34_INTERNAL_8d14bb70_4_k_cu_d02b43124cuda3std6ranges3__45__cpo6cbeginE)
_ZN34_INTERNAL_8d14bb70_4_k_cu_d02b43124cuda3std6ranges3__45__cpo6cbeginE:
	.zero		1
	.type		_ZN34_INTERNAL_8d14bb70_4_k_cu_d02b43126thrust24THRUST_300001_SM_1000_NS12placeholders2_6E,@object
	.size		_ZN34_INTERNAL_8d14bb70_4_k_cu_d02b43126thrust24THRUST_300001_SM_1000_NS12placeholders2_6E,(_ZN34_INTERNAL_8d14bb70_4_k_cu_d02b43124cuda3std3__45__cpo7crbeginE - _ZN34_INTERNAL_8d14bb70_4_k_cu_d02b43126thrust24THRUST_300001_SM_1000_NS12placeholders2_6E)
_ZN34_INTERNAL_8d14bb70_4_k_cu_d02b43126thrust24THRUST_300001_SM_1000_NS12placeholders2_6E:
	.zero		1
	.type		_ZN34_INTERNAL_8d14bb70_4_k_cu_d02b43124cuda3std3__45__cpo7crbeginE,@object
	.size		_ZN34_INTERNAL_8d14bb70_4_k_cu_d02b43124cuda3std3__45__cpo7crbeginE,(_ZN34_INTERNAL_8d14bb70_4_k_cu_d02b43124cuda3std6ranges3__45__cpo4nextE - _ZN34_INTERNAL_8d14bb70_4_k_cu_d02b43124cuda3std3__45__cpo7crbeginE)
_ZN34_INTERNAL_8d14bb70_4_k_cu_d02b43124cuda3std3__45__cpo7crbeginE:
	.zero		1
	.type		_ZN34_INTERNAL_8d14bb70_4_k_cu_d02b43124cuda3std6ranges3__45__cpo4nextE,@object
	.size		_ZN34_INTERNAL_8d14bb70_4_k_cu_d02b43124cuda3std6ranges3__45__cpo4nextE,(_ZN34_INTERNAL_8d14bb70_4_k_cu_d02b43124cuda3std6ranges3__45__cpo4swapE - _ZN34_INTERNAL_8d14bb70_4_k_cu_d02b43124cuda3std6ranges3__45__cpo4nextE)
_ZN34_INTERNAL_8d14bb70_4_k_cu_d02b43124cuda3std6ranges3__45__cpo4nextE:
	.zero		1
	.type		_ZN34_INTERNAL_8d14bb70_4_k_cu_d02b43124cuda3std6ranges3__45__cpo4swapE,@object
	.size		_ZN34_INTERNAL_8d14bb70_4_k_cu_d02b43124cuda3std6ranges3__45__cpo4swapE,(_ZN34_INTERNAL_8d14bb70_4_k_cu_d02b43126thrust24THRUST_300001_SM_1000_NS8cuda_cub10par_nosyncE - _ZN34_INTERNAL_8d14bb70_4_k_cu_d02b43124cuda3std6ranges3__45__cpo4swapE)
_ZN34_INTERNAL_8d14bb70_4_k_cu_d02b43124cuda3std6ranges3__45__cpo4swapE:
	.zero		1
	.type		_ZN34_INTERNAL_8d14bb70_4_k_cu_d02b43126thrust24THRUST_300001_SM_1000_NS8cuda_cub10par_nosyncE,@object
	.size		_ZN34_INTERNAL_8d14bb70_4_k_cu_d02b43126thrust24THRUST_300001_SM_1000_NS8cuda_cub10par_nosyncE,(_ZN34_INTERNAL_8d14bb70_4_k_cu_d02b43126thrust24THRUST_300001_SM_1000_NS3seqE - _ZN34_INTERNAL_8d14bb70_4_k_cu_d02b43126thrust24THRUST_300001_SM_1000_NS8cuda_cub10par_nosyncE)
_ZN34_INTERNAL_8d14bb70_4_k_cu_d02b43126thrust24THRUST_300001_SM_1000_NS8cuda_cub10par_nosyncE:
	.zero		1
	.type		_ZN34_INTERNAL_8d14bb70_4_k_cu_d02b43126thrust24THRUST_300001_SM_1000_NS3seqE,@object
	.size		_ZN34_INTERNAL_8d14bb70_4_k_cu_d02b43126thrust24THRUST_300001_SM_1000_NS3seqE,(_ZN34_INTERNAL_8d14bb70_4_k_cu_d02b43124cuda3std3__420unreachable_sentinelE - _ZN34_INTERNAL_8d14bb70_4_k_cu_d02b43126thrust24THRUST_300001_SM_1000_NS3seqE)
_ZN34_INTERNAL_8d14bb70_4_k_cu_d02b43126thrust24THRUST_300001_SM_1000_NS3seqE:
	.zero		1
	.type		_ZN34_INTERNAL_8d14bb70_4_k_cu_d02b43124cuda3std3__420unreachable_sentinelE,@object
	.size		_ZN34_INTERNAL_8d14bb70_4_k_cu_d02b43124cuda3std3__420unreachable_sentinelE,(_ZN34_INTERNAL_8d14bb70_4_k_cu_d02b43124cuda3std6ranges3__45__cpo5ssizeE - _ZN34_INTERNAL_8d14bb70_4_k_cu_d02b43124cuda3std3__420unreachable_sentinelE)
_ZN34_INTERNAL_8d14bb70_4_k_cu_d02b43124cuda3std3__420unreachable_sentinelE:
	.zero		1
	.type		_ZN34_INTERNAL_8d14bb70_4_k_cu_d02b43124cuda3std6ranges3__45__cpo5ssizeE,@object
	.size		_ZN34_INTERNAL_8d14bb70_4_k_cu_d02b43124cuda3std6ranges3__45__cpo5ssizeE,(_ZN34_INTERNAL_8d14bb70_4_k_cu_d02b43126thrust24THRUST_300001_SM_1000_NS12placeholders2_3E - _ZN34_INTERNAL_8d14bb70_4_k_cu_d02b43124cuda3std6ranges3__45__cpo5ssizeE)
_ZN34_INTERNAL_8d14bb70_4_k_cu_d02b43124cuda3std6ranges3__45__cpo5ssizeE:
	.zero		1
	.type		_ZN34_INTERNAL_8d14bb70_4_k_cu_d02b43126thrust24THRUST_300001_SM_1000_NS12placeholders2_3E,@object
	.size		_ZN34_INTERNAL_8d14bb70_4_k_cu_d02b43126thrust24THRUST_300001_SM_1000_NS12placeholders2_3E,(_ZN34_INTERNAL_8d14bb70_4_k_cu_d02b43124cuda3std3__45__cpo4cendE - _ZN34_INTERNAL_8d14bb70_4_k_cu_d02b43126thrust24THRUST_300001_SM_1000_NS12placeholders2_3E)
_ZN34_INTERNAL_8d14bb70_4_k_cu_d02b43126thrust24THRUST_300001_SM_1000_NS12placeholders2_3E:
	.zero		1
	.type		_ZN34_INTERNAL_8d14bb70_4_k_cu_d02b43124cuda3std3__45__cpo4cendE,@object
	.size		_ZN34_INTERNAL_8d14bb70_4_k_cu_d02b43124cuda3std3__45__cpo4cendE,(_ZN34_INTERNAL_8d14bb70_4_k_cu_d02b43124cuda3std6ranges3__45__cpo4cendE - _ZN34_INTERNAL_8d14bb70_4_k_cu_d02b43124cuda3std3__45__cpo4cendE)
_ZN34_INTERNAL_8d14bb70_4_k_cu_d02b43124cuda3std3__45__cpo4cendE:
	.zero		1
	.type		_ZN34_INTERNAL_8d14bb70_4_k_cu_d02b43124cuda3std6ranges3__45__cpo4cendE,@object
	.size		_ZN34_INTERNAL_8d14bb70_4_k_cu_d02b43124cuda3std6ranges3__45__cpo4cendE,(_ZN34_INTERNAL_8d14bb70_4_k_cu_d02b43126thrust24THRUST_300001_SM_1000_NS12placeholders2_7E - _ZN34_INTERNAL_8d14bb70_4_k_cu_d02b43124cuda3std6ranges3__45__cpo4cendE)
_ZN34_INTERNAL_8d14bb70_4_k_cu_d02b43124cuda3std6ranges3__45__cpo4cendE:
	.zero		1
	.type		_ZN34_INTERNAL_8d14bb70_4_k_cu_d02b43126thrust24THRUST_300001_SM_1000_NS12placeholders2_7E,@object
	.size		_ZN34_INTERNAL_8d14bb70_4_k_cu_d02b43126thrust24THRUST_300001_SM_1000_NS12placeholders2_7E,(_ZN34_INTERNAL_8d14bb70_4_k_cu_d02b43124cuda3std3__45__cpo5crendE - _ZN34_INTERNAL_8d14bb70_4_k_cu_d02b43126thrust24THRUST_300001_SM_1000_NS12placeholders2_7E)
_ZN34_INTERNAL_8d14bb70_4_k_cu_d02b43126thrust24THRUST_300001_SM_1000_NS12placeholders2_7E:
	.zero		1
	.type		_ZN34_INTERNAL_8d14bb70_4_k_cu_d02b43124cuda3std3__45__cpo5crendE,@object
	.size		_ZN34_INTERNAL_8d14bb70_4_k_cu_d02b43124cuda3std3__45__cpo5crendE,(_ZN34_INTERNAL_8d14bb70_4_k_cu_d02b43124cuda3std6ranges3__45__cpo4prevE - _ZN34_INTERNAL_8d14bb70_4_k_cu_d02b43124cuda3std3__45__cpo5crendE)
_ZN34_INTERNAL_8d14bb70_4_k_cu_d02b43124cuda3std3__45__cpo5crendE:
	.zero		1
	.type		_ZN34_INTERNAL_8d14bb70_4_k_cu_d02b43124cuda3std6ranges3__45__cpo4prevE,@object
	.size		_ZN34_INTERNAL_8d14bb70_4_k_cu_d02b43124cuda3std6ranges3__45__cpo4prevE,(_ZN34_INTERNAL_8d14bb70_4_k_cu_d02b43124cuda3std6ranges3__45__cpo9iter_moveE - _ZN34_INTERNAL_8d14bb70_4_k_cu_d02b43124cuda3std6ranges3__45__cpo4prevE)
_ZN34_INTERNAL_8d14bb70_4_k_cu_d02b43124cuda3std6ranges3__45__cpo4prevE:
	.zero		1
	.type		_ZN34_INTERNAL_8d14bb70_4_k_cu_d02b43124cuda3std6ranges3__45__cpo9iter_moveE,@object
	.size		_ZN34_INTERNAL_8d14bb70_4_k_cu_d02b43124cuda3std6ranges3__45__cpo9iter_moveE,(_ZN34_INTERNAL_8d14bb70_4_k_cu_d02b43126thrust24THRUST_300001_SM_1000_NS6system6detail10sequential3seqE - _ZN34_INTERNAL_8d14bb70_4_k_cu_d02b43124cuda3std6ranges3__45__cpo9iter_moveE)
_ZN34_INTERNAL_8d14bb70_4_k_cu_d02b43124cuda3std6ranges3__45__cpo9iter_moveE:
	.zero		1
	.type		_ZN34_INTERNAL_8d14bb70_4_k_cu_d02b43126thrust24THRUST_300001_SM_1000_NS6system6detail10sequential3seqE,@object
	.size		_ZN34_INTERNAL_8d14bb70_4_k_cu_d02b43126thrust24THRUST_300001_SM_1000_NS6system6detail10sequential3seqE,(_ZN34_INTERNAL_8d14bb70_4_k_cu_d02b43126thrust24THRUST_300001_SM_1000_NS12placeholders2_9E - _ZN34_INTERNAL_8d14bb70_4_k_cu_d02b43126thrust24THRUST_300001_SM_1000_NS6system6detail10sequential3seqE)
_ZN34_INTERNAL_8d14bb70_4_k_cu_d02b43126thrust24THRUST_300001_SM_1000_NS6system6detail10sequential3seqE:
	.zero		1
	.type		_ZN34_INTERNAL_8d14bb70_4_k_cu_d02b43126thrust24THRUST_300001_SM_1000_NS12placeholders2_9E,@object
	.size		_ZN34_INTERNAL_8d14bb70_4_k_cu_d02b43126thrust24THRUST_300001_SM_1000_NS12placeholders2_9E,(_ZN34_INTERNAL_8d14bb70_4_k_cu_d02b43124cuda3std3__419piecewise_constructE - _ZN34_INTERNAL_8d14bb70_4_k_cu_d02b43126thrust24THRUST_300001_SM_1000_NS12placeholders2_9E)
_ZN34_INTERNAL_8d14bb70_4_k_cu_d02b43126thrust24THRUST_300001_SM_1000_NS12placeholders2_9E:
	.zero		1
	.type		_ZN34_INTERNAL_8d14bb70_4_k_cu_d02b43124cuda3std3__419piecewise_constructE,@object
	.size		_ZN34_INTERNAL_8d14bb70_4_k_cu_d02b43124cuda3std3__419piecewise_constructE,(_ZN34_INTERNAL_8d14bb70_4_k_cu_d02b43124cuda3std6ranges3__45__cpo5cdataE - _ZN34_INTERNAL_8d14bb70_4_k_cu_d02b43124cuda3std3__419piecewise_constructE)
_ZN34_INTERNAL_8d14bb70_4_k_cu_d02b43124cuda3std3__419piecewise_constructE:
	.zero		1
	.type		_ZN34_INTERNAL_8d14bb70_4_k_cu_d02b43124cuda3std6ranges3__45__cpo5cdataE,@object
	.size		_ZN34_INTERNAL_8d14bb70_4_k_cu_d02b43124cuda3std6ranges3__45__cpo5cdataE,(_ZN34_INTERNAL_8d14bb70_4_k_cu_d02b43126thrust24THRUST_300001_SM_1000_NS12placeholders2_1E - _ZN34_INTERNAL_8d14bb70_4_k_cu_d02b43124cuda3std6ranges3__45__cpo5cdataE)
_ZN34_INTERNAL_8d14bb70_4_k_cu_d02b43124cuda3std6ranges3__45__cpo5cdataE:
	.zero		1
	.type		_ZN34_INTERNAL_8d14bb70_4_k_cu_d02b43126thrust24THRUST_300001_SM_1000_NS12placeholders2_1E,@object
	.size		_ZN34_INTERNAL_8d14bb70_4_k_cu_d02b43126thrust24THRUST_300001_SM_1000_NS12placeholders2_1E,(_ZN34_INTERNAL_8d14bb70_4_k_cu_d02b43124cuda3std3__45__cpo3endE - _ZN34_INTERNAL_8d14bb70_4_k_cu_d02b43126thrust24THRUST_300001_SM_1000_NS12placeholders2_1E)
_ZN34_INTERNAL_8d14bb70_4_k_cu_d02b43126thrust24THRUST_300001_SM_1000_NS12placeholders2_1E:
	.zero		1
	.type		_ZN34_INTERNAL_8d14bb70_4_k_cu_d02b43124cuda3std3__45__cpo3endE,@object
	.size		_ZN34_INTERNAL_8d14bb70_4_k_cu_d02b43124cuda3std3__45__cpo3endE,(_ZN34_INTERNAL_8d14bb70_4_k_cu_d02b43124cuda3std6ranges3__45__cpo3endE - _ZN34_INTERNAL_8d14bb70_4_k_cu_d02b43124cuda3std3__45__cpo3endE)
_ZN34_INTERNAL_8d14bb70_4_k_cu_d02b43124cuda3std3__45__cpo3endE:
	.zero		1
	.type		_ZN34_INTERNAL_8d14bb70_4_k_cu_d02b43124cuda3std6ranges3__45__cpo3endE,@object
	.size		_ZN34_INTERNAL_8d14bb70_4_k_cu_d02b43124cuda3std6ranges3__45__cpo3endE,(_ZN34_INTERNAL_8d14bb70_4_k_cu_d02b43126thrust24THRUST_300001_SM_1000_NS12placeholders2_5E - _ZN34_INTERNAL_8d14bb70_4_k_cu_d02b43124cuda3std6ranges3__45__cpo3endE)
_ZN34_INTERNAL_8d14bb70_4_k_cu_d02b43124cuda3std6ranges3__45__cpo3endE:
	.zero		1
	.type		_ZN34_INTERNAL_8d14bb70_4_k_cu_d02b43126thrust24THRUST_300001_SM_1000_NS12placeholders2_5E,@object
	.size		_ZN34_INTERNAL_8d14bb70_4_k_cu_d02b43126thrust24THRUST_300001_SM_1000_NS12placeholders2_5E,(_ZN34_INTERNAL_8d14bb70_4_k_cu_d02b43124cuda3std3__45__cpo4rendE - _ZN34_INTERNAL_8d14bb70_4_k_cu_d02b43126thrust24THRUST_300001_SM_1000_NS12placeholders2_5E)
_ZN34_INTERNAL_8d14bb70_4_k_cu_d02b43126thrust24THRUST_300001_SM_1000_NS12placeholders2_5E:
	.zero		1
	.type		_ZN34_INTERNAL_8d14bb70_4_k_cu_d02b43124cuda3std3__45__cpo4rendE,@object
	.size		_ZN34_INTERNAL_8d14bb70_4_k_cu_d02b43124cuda3std3__45__cpo4rendE,(_ZN34_INTERNAL_8d14bb70_4_k_cu_d02b43124cuda3std6ranges3__45__cpo9iter_swapE - _ZN34_INTERNAL_8d14bb70_4_k_cu_d02b43124cuda3std3__45__cpo4rendE)
_ZN34_INTERNAL_8d14bb70_4_k_cu_d02b43124cuda3std3__45__cpo4rendE:
	.zero		1
	.type		_ZN34_INTERNAL_8d14bb70_4_k_cu_d02b43124cuda3std6ranges3__45__cpo9iter_swapE,@object
	.size		_ZN34_INTERNAL_8d14bb70_4_k_cu_d02b43124cuda3std6ranges3__45__cpo9iter_swapE,(_ZN34_INTERNAL_8d14bb70_4_k_cu_d02b43124cuda3std3__48unexpectE - _ZN34_INTERNAL_8d14bb70_4_k_cu_d02b43124cuda3std6ranges3__45__cpo9iter_swapE)
_ZN34_INTERNAL_8d14bb70_4_k_cu_d02b43124cuda3std6ranges3__45__cpo9iter_swapE:
	.zero		1
	.type		_ZN34_INTERNAL_8d14bb70_4_k_cu_d02b43124cuda3std3__48unexpectE,@object
	.size		_ZN34_INTERNAL_8d14bb70_4_k_cu_d02b43124cuda3std3__48unexpectE,(_ZN34_INTERNAL_8d14bb70_4_k_cu_d02b43126thrust24THRUST_300001_SM_1000_NS8cuda_cub3parE - _ZN34_INTERNAL_8d14bb70_4_k_cu_d02b43124cuda3std3__48unexpectE)
_ZN34_INTERNAL_8d14bb70_4_k_cu_d02b43124cuda3std3__48unexpectE:
	.zero		1
	.type		_ZN34_INTERNAL_8d14bb70_4_k_cu_d02b43126thrust24THRUST_300001_SM_1000_NS8cuda_cub3parE,@object
	.size		_ZN34_INTERNAL_8d14bb70_4_k_cu_d02b43126thrust24THRUST_300001_SM_1000_NS8cuda_cub3parE,(.L_29 - _ZN34_INTERNAL_8d14bb70_4_k_cu_d02b43126thrust24THRUST_300001_SM_1000_NS8cuda_cub3parE)
_ZN34_INTERNAL_8d14bb70_4_k_cu_d02b43126thrust24THRUST_300001_SM_1000_NS8cuda_cub3parE:
	.zero		1
.L_29:


//--------------------- .nv.shared._ZN3cub18CUB_300001_SM_10006detail10merge_sort30DeviceMergeSortBlockSortKernelINS2_10policy_hubIN6thrust24THRUST_300001_SM_1000_NS10device_ptrI15DetectionResultEEE9Policy600ES9_PNS0_8NullTypeES9_SD_m22DetectionResultCompareS8_SC_EEvbT0_T1_T2_T3_T4_PT6_PT7_T5_NS1_7vsmem_tE --------------------------
	.section	.nv.shared._ZN3cub18CUB_300001_SM_10006detail10merge_sort30DeviceMergeSortBlockSortKernelINS2_10policy_hubIN6thrust24THRUST_300001_SM_1000_NS10device_ptrI15DetectionResultEEE9Policy600ES9_PNS0_8NullTypeES9_SD_m22DetectionResultCompareS8_SC_EEvbT0_T1_T2_T3_T4_PT6_PT7_T5_NS1_7vsmem_tE,"aw",@nobits
	.sectionflags	@""
	.align	16
.nv.shared._ZN3cub18CUB_300001_SM_10006detail10merge_sort30DeviceMergeSortBlockSortKernelINS2_10policy_hubIN6thrust24THRUST_300001_SM_1000_NS10device_ptrI15DetectionResultEEE9Policy600ES9_PNS0_8NullTypeES9_SD_m22DetectionResultCompareS8_SC_EEvbT0_T1_T2_T3_T4_PT6_PT7_T5_NS1_7vsmem_tE:
	.zero		17664


//--------------------- .nv.shared._ZN3cub18CUB_300001_SM_10006detail10merge_sort26DeviceMergeSortMergeKernelINS2_10policy_hubIN6thrust24THRUST_300001_SM_1000_NS10device_ptrI15DetectionResultEEE9Policy600ES9_PNS0_8NullTypeES9_SD_j22DetectionResultCompareS8_SC_EEvbT2_T3_T4_PT6_PT7_T5_PSH_SH_NS1_7vsmem_tE --------------------------
	.section	.nv.shared._ZN3cub18CUB_300001_SM_10006detail10merge_sort26DeviceMergeSortMergeKernelINS2_10policy_hubIN6thrust24THRUST_300001_SM_1000_NS10device_ptrI15DetectionResultEEE9Policy600ES9_PNS0_8NullTypeES9_SD_j22DetectionResultCompareS8_SC_EEvbT2_T3_T4_PT6_PT7_T5_PSH_SH_NS1_7vsmem_tE,"aw",@nobits
	.sectionflags	@""
	.align	16
.nv.shared._ZN3cub18CUB_300001_SM_10006detail10merge_sort26DeviceMergeSortMergeKernelINS2_10policy_hubIN6thrust24THRUST_300001_SM_1000_NS10device_ptrI15DetectionResultEEE9Policy600ES9_PNS0_8NullTypeES9_SD_j22DetectionResultCompareS8_SC_EEvbT2_T3_T4_PT6_PT7_T5_PSH_SH_NS1_7vsmem_tE:
	.zero		17664


//--------------------- .nv.shared._ZN3cub18CUB_300001_SM_10006detail10merge_sort30DeviceMergeSortBlockSortKernelINS2_10policy_hubIN6thrust24THRUST_300001_SM_1000_NS10device_ptrI15DetectionResultEEE9Policy600ES9_PNS0_8NullTypeES9_SD_j22DetectionResultCompareS8_SC_EEvbT0_T1_T2_T3_T4_PT6_PT7_T5_NS1_7vsmem_tE --------------------------
	.section	.nv.shared._ZN3cub18CUB_300001_SM_10006detail10merge_sort30DeviceMergeSortBlockSortKernelINS2_10policy_hubIN6thrust24THRUST_300001_SM_1000_NS10device_ptrI15DetectionResultEEE9Policy600ES9_PNS0_8NullTypeES9_SD_j22DetectionResultCompareS8_SC_EEvbT0_T1_T2_T3_T4_PT6_PT7_T5_NS1_7vsmem_tE,"aw",@nobits
	.sectionflags	@""
	.align	16
.nv.shared._ZN3cub18CUB_300001_SM_10006detail10merge_sort30DeviceMergeSortBlockSortKernelINS2_10policy_hubIN6thrust24THRUST_300001_SM_1000_NS10device_ptrI15DetectionResultEEE9Policy600ES9_PNS0_8NullTypeES9_SD_j22DetectionResultCompareS8_SC_EEvbT0_T1_T2_T3_T4_PT6_PT7_T5_NS1_7vsmem_tE:
	.zero		17664


//--------------------- .nv.constant0._ZN3cub18CUB_300001_SM_10006detail10merge_sort26DeviceMergeSortMergeKernelINS2_10policy_hubIN6thrust24THRUST_300001_SM_1000_NS10device_ptrI15DetectionResultEEE9Policy600ES9_PNS0_8NullTypeES9_SD_m22DetectionResultCompareS8_SC_EEvbT2_T3_T4_PT6_PT7_T5_PSH_SH_NS1_7vsmem_tE --------------------------
	.section	.nv.constant0._ZN3cub18CUB_300001_SM_10006detail10merge_sort26DeviceMergeSortMergeKernelINS2_10policy_hubIN6thrust24THRUST_300001_SM_1000_NS10device_ptrI15DetectionResultEEE9Policy600ES9_PNS0_8NullTypeES9_SD_m22DetectionResultCompareS8_SC_EEvbT2_T3_T4_PT6_PT7_T5_PSH_SH_NS1_7vsmem_tE,"a",@progbits
	.sectionflags	@""
	.align	4
.nv.constant0._ZN3cub18CUB_300001_SM_10006detail10merge_sort26DeviceMergeSortMergeKernelINS2_10policy_hubIN6thrust24THRUST_300001_SM_1000_NS10device_ptrI15DetectionResultEEE9Policy600ES9_PNS0_8NullTypeES9_SD_m22DetectionResultCompareS8_SC_EEvbT2_T3_T4_PT6_PT7_T5_PSH_SH_NS1_7vsmem_tE:
	.zero		976


//--------------------- .nv.constant0._ZN3cub18CUB_300001_SM_10006detail10merge_sort30DeviceMergeSortPartitionKernelIN6thrust24THRUST_300001_SM_1000_NS10device_ptrI15DetectionResultEEm22DetectionResultCompareS7_EEvbT_PT2_T0_SD_PSD_T1_SD_i --------------------------
	.section	.nv.constant0._ZN3cub18CUB_300001_SM_10006detail10merge_sort30DeviceMergeSortPartitionKernelIN6thrust24THRUST_300001_SM_1000_NS10device_ptrI15DetectionResultEEm22DetectionResultCompareS7_EEvbT_PT2_T0_SD_PSD_T1_SD_i,"a",@progbits
	.sectionflags	@""
	.align	4
.nv.constant0._ZN3cub18CUB_300001_SM_10006detail10merge_sort30DeviceMergeSortPartitionKernelIN6thrust24THRUST_300001_SM_1000_NS10device_ptrI15DetectionResultEEm22DetectionResultCompareS7_EEvbT_PT2_T0_SD_PSD_T1_SD_i:
	.zero		964


//--------------------- .nv.constant0._ZN3cub18CUB_300001_SM_10006detail10merge_sort30DeviceMergeSortBlockSortKernelINS2_10policy_hubIN6thrust24THRUST_300001_SM_1000_NS10device_ptrI15DetectionResultEEE9Policy600ES9_PNS0_8NullTypeES9_SD_m22DetectionResultCompareS8_SC_EEvbT0_T1_T2_T3_T4_PT6_PT7_T5_NS1_7vsmem_tE --------------------------
	.section	.nv.constant0._ZN3cub18CUB_300001_SM_10006detail10merge_sort30DeviceMergeSortBlockSortKernelINS2_10policy_hubIN6thrust24THRUST_300001_SM_1000_NS10device_ptrI15DetectionResultEEE9Policy600ES9_PNS0_8NullTypeES9_SD_m22DetectionResultCompareS8_SC_EEvbT0_T1_T2_T3_T4_PT6_PT7_T5_NS1_7vsmem_tE,"a",@progbits
	.sectionflags	@""
	.align	4
.nv.constant0._ZN3cub18CUB_300001_SM_10006detail10merge_sort30DeviceMergeSortBlockSortKernelINS2_10policy_hubIN6thrust24THRUST_300001_SM_1000_NS10device_ptrI15DetectionResultEEE9Policy600ES9_PNS0_8NullTypeES9_SD_m22DetectionResultCompareS8_SC_EEvbT0_T1_T2_T3_T4_PT6_PT7_T5_NS1_7vsmem_tE:
	.zero		976


//--------------------- .nv.constant0._ZN3cub18CUB_300001_SM_10006detail10merge_sort26DeviceMergeSortMergeKernelINS2_10policy_hubIN6thrust24THRUST_300001_SM_1000_NS10device_ptrI15DetectionResultEEE9Policy600ES9_PNS0_8NullTypeES9_SD_j22DetectionResultCompareS8_SC_EEvbT2_T3_T4_PT6_PT7_T5_PSH_SH_NS1_7vsmem_tE --------------------------
	.section	.nv.constant0._ZN3cub18CUB_300001_SM_10006detail10merge_sort26DeviceMergeSortMergeKernelINS2_10policy_hubIN6thrust24THRUST_300001_SM_1000_NS10device_ptrI15DetectionResultEEE9Policy600ES9_PNS0_8NullTypeES9_SD_j22DetectionResultCompareS8_SC_EEvbT2_T3_T4_PT6_PT7_T5_PSH_SH_NS1_7vsmem_tE,"a",@progbits
	.sectionflags	@""
	.align	4
.nv.constant0._ZN3cub18CUB_300001_SM_10006detail10merge_sort26DeviceMergeSortMergeKernelINS2_10policy_hubIN6thrust24THRUST_300001_SM_1000_NS10device_ptrI15DetectionResultEEE9Policy600ES9_PNS0_8NullTypeES9_SD_j22DetectionResultCompareS8_SC_EEvbT2_T3_T4_PT6_PT7_T5_PSH_SH_NS1_7vsmem_tE:
	.zero		976


//--------------------- .nv.constant0._ZN3cub18CUB_300001_SM_10006detail10merge_sort30DeviceMergeSortPartitionKernelIN6thrust24THRUST_300001_SM_1000_NS10device_ptrI15DetectionResultEEj22DetectionResultCompareS7_EEvbT_PT2_T0_SD_PSD_T1_SD_i --------------------------
	.section	.nv.constant0._ZN3cub18CUB_300001_SM_10006detail10merge_sort30DeviceMergeSortPartitionKernelIN6thrust24THRUST_300001_SM_1000_NS10device_ptrI15DetectionResultEEj22DetectionResultCompareS7_EEvbT_PT2_T0_SD_PSD_T1_SD_i,"a",@progbits
	.sectionflags	@""
	.align	4
.nv.constant0._ZN3cub18CUB_300001_SM_10006detail10merge_sort30DeviceMergeSortPartitionKernelIN6thrust24THRUST_300001_SM_1000_NS10device_ptrI15DetectionResultEEj22DetectionResultCompareS7_EEvbT_PT2_T0_SD_PSD_T1_SD_i:
	.zero		948


//--------------------- .nv.constant0._ZN3cub18CUB_300001_SM_10006detail10merge_sort30DeviceMergeSortBlockSortKernelINS2_10policy_hubIN6thrust24THRUST_300001_SM_1000_NS10device_ptrI15DetectionResultEEE9Policy600ES9_PNS0_8NullTypeES9_SD_j22DetectionResultCompareS8_SC_EEvbT0_T1_T2_T3_T4_PT6_PT7_T5_NS1_7vsmem_tE --------------------------
	.section	.nv.constant0._ZN3cub18CUB_300001_SM_10006detail10merge_sort30DeviceMergeSortBlockSortKernelINS2_10policy_hubIN6thrust24THRUST_300001_SM_1000_NS10device_ptrI15DetectionResultEEE9Policy600ES9_PNS0_8NullTypeES9_SD_j22DetectionResultCompareS8_SC_EEvbT0_T1_T2_T3_T4_PT6_PT7_T5_NS1_7vsmem_tE,"a",@progbits
	.sectionflags	@""
	.align	4
.nv.constant0._ZN3cub18CUB_300001_SM_10006detail10merge_sort30DeviceMergeSortBlockSortKernelINS2_10policy_hubIN6thrust24THRUST_300001_SM_1000_NS10device_ptrI15DetectionResultEEE9Policy600ES9_PNS0_8NullTypeES9_SD_j22DetectionResultCompareS8_SC_EEvbT0_T1_T2_T3_T4_PT6_PT7_T5_NS1_7vsmem_tE:
	.zero		976


//--------------------- .nv.constant0._ZN3cub18CUB_300001_SM_10006detail11EmptyKernelIvEEvv --------------------------
	.section	.nv.constant0._ZN3cub18CUB_300001_SM_10006detail11EmptyKernelIvEEvv,"a",@progbits
	.sectionflags	@""
	.align	4
.nv.constant0._ZN3cub18CUB_300001_SM_10006detail11EmptyKernelIvEEvv:
	.zero		896


//--------------------- .nv.constant0._Z9nmsKernelPK15DetectionResultPiS2_if --------------------------
	.section	.nv.constant0._Z9nmsKernelPK15DetectionResultPiS2_if,"a",@progbits
	.sectionflags	@""
	.align	4
.nv.constant0._Z9nmsKernelPK15DetectionResultPiS2_if:
	.zero		928


//--------------------- .nv.constant0._Z22filterDetectionsKernelPKfP15DetectionResultPiiiiiifPfi --------------------------
	.section	.nv.constant0._Z22filterDetectionsKernelPKfP15DetectionResultPiiiiiifPfi,"a",@progbits
	.sectionflags	@""
	.align	4
.nv.constant0._Z22filterDetectionsKernelPKfP15DetectionResultPiiiiiifPfi:
	.zero		956


//--------------------- SYMBOLS --------------------------

	.type		.nv.reservedSmem.offset0,@object
	.size		.nv.reservedSmem.offset0,0x4
	.type		.nv.reservedSmem.cap,@object
	.size		.nv.reservedSmem.cap,0x4
